def attn_fwd(
    Q,
    K,
    V,
    Out,
    Lse,
    sm_scale,
    stride_qz,
    stride_qh,
    stride_qm,
    stride_qk,
    stride_kz,
    stride_kh,
    stride_kn,
    stride_kk,
    stride_vz,
    stride_vh,
    stride_vn,
    stride_vk,
    stride_oz,
    stride_oh,
    stride_om,
    stride_ok,
    seqlen_q,
    seqlen_k,
    BLOCK_M: tl.constexpr,
    BLOCK_N: tl.constexpr,
    HEAD_DIM: tl.constexpr,
    CAUSAL: tl.constexpr,
):
    start_m = tl.program_id(0)
    off_hz = tl.program_id(1)
    q_off = off_hz * stride_qh
    k_off = off_hz * stride_kh
    v_off = off_hz * stride_vh
    offs_m = start_m * BLOCK_M + tl.arange(0, BLOCK_M)
    offs_d = tl.arange(0, HEAD_DIM)
    offs_n = tl.arange(0, BLOCK_N)
    q_ptrs = Q + q_off + offs_m[:, None] * stride_qm + offs_d[None, :] * stride_qk
    k_ptrs = K + k_off + offs_d[:, None] * stride_kk + offs_n[None, :] * stride_kn
    v_ptrs = V + v_off + offs_n[:, None] * stride_vn + offs_d[None, :] * stride_vk
    m_i = tl.full([BLOCK_M], float("-inf"), dtype=tl.float32)
    l_i = tl.zeros([BLOCK_M], dtype=tl.float32) + 1.0
    acc = tl.zeros([BLOCK_M, HEAD_DIM], dtype=tl.float32)
    q = tl.load(q_ptrs)
    acc, l_i, m_i = _attn_fwd_inner(
        acc,
        l_i,
        m_i,
        q,
        k_ptrs,
        v_ptrs,
        sm_scale,
        stride_kn,
        stride_vn,
        start_m,
        seqlen_k,
        BLOCK_M,
        BLOCK_N,
        HEAD_DIM,
        CAUSAL,
    )
    acc = acc / l_i[:, None]
    lse = m_i + tl.math.log2(l_i) / 1.4426950408889634
    o_ptrs = (
        Out
        + off_hz * stride_oh
        + offs_m[:, None] * stride_om
        + offs_d[None, :] * stride_ok
    )
    tl.store(o_ptrs, acc.to(Out.dtype.element_ty))
    tl.store(Lse + off_hz * seqlen_q + offs_m, lse)

# config = {"BLOCK_M": 256, "BLOCK_N": 16, "HEAD_DIM": 512, "arch": "sm_90", "causal": false, "dtype": "bf16", "num_stages": 2, "num_warps": 8}
# arch = sm_90


// ===== COMPILED SASS (sm_90a) =====

	.target	sm_90a

	.elftype	@"ET_EXEC"


//--------------------- .note.nv.tkinfo           --------------------------
	.section	.note.nv.tkinfo,"",@"SHT_NOTE"
	.sectionflags	@"SHF_NOTE_NV_TKINFO"
	.tkinfo
        /*0018*/ 	.word	0x00000002
        /*0030*/ 	.string	""
        /*0030*/ 	.string	"ptxas"
        /*0030*/ 	.string	"Cuda compilation tools, release 13.0, V13.0.88"
        /*0030*/ 	.string	"Build cuda_13.0.r13.0/compiler.36424714_0"
        /*0030*/ 	.string	"-v  -suppress-debug-info  -lineinfo  -arch sm_90a "



//--------------------- .note.nv.cuinfo           --------------------------
	.section	.note.nv.cuinfo,"",@"SHT_NOTE"
	.sectionflags	@"SHF_NOTE_NV_CUINFO"
        /*0018*/ 	.short	0x0002
        /*001a*/ 	.short	0x005a
        /*001c*/ 	.short	0x0082
	.zero		2


//--------------------- .nv.info                  --------------------------
	.section	.nv.info,"",@"SHT_CUDA_INFO"
	.align	4


	//----- nvinfo : EIATTR_REGCOUNT
	.align		4
        /*0000*/ 	.byte	0x04, 0x2f
        /*0002*/ 	.short	(.L_2 - .L_1)
	.align		4
.L_1:
        /*0004*/ 	.word	index@(attn_fwd)
        /*0008*/ 	.word	0x000000ff


	//----- nvinfo : EIATTR_FRAME_SIZE
	.align		4
.L_2:
        /*000c*/ 	.byte	0x04, 0x11
        /*000e*/ 	.short	(.L_4 - .L_3)
	.align		4
.L_3:
        /*0010*/ 	.word	index@(attn_fwd)
        /*0014*/ 	.word	0x000012e0


	//----- nvinfo : EIATTR_MIN_STACK_SIZE
	.align		4
.L_4:
        /*0018*/ 	.byte	0x04, 0x12
        /*001a*/ 	.short	(.L_6 - .L_5)
	.align		4
.L_5:
        /*001c*/ 	.word	index@(attn_fwd)
        /*0020*/ 	.word	0x000012e0
.L_6:


//--------------------- .nv.compat                --------------------------
	.section	.nv.compat,"",@"SHT_CUDA_COMPAT_INFO"
	.align	4
        /*0000*/ 	.byte	0x02, 0x09, 0x01, 0x00, 0x02, 0x02, 0x04, 0x00, 0x02, 0x05, 0x05, 0x00, 0x03, 0x07, 0x01, 0x01
        /*0010*/ 	.byte	0x02, 0x03, 0x00, 0x00, 0x02, 0x06, 0x01, 0x00, 0x04, 0x0b, 0x08, 0x00, 0x00, 0x00, 0x00, 0x00
        /*0020*/ 	.byte	0x00, 0x00, 0x00, 0x00


//--------------------- .nv.info.attn_fwd         --------------------------
	.section	.nv.info.attn_fwd,"",@"SHT_CUDA_INFO"
	.sectionflags	@""
	.align	4


	//----- nvinfo : EIATTR_CUDA_API_VERSION
	.align		4
        /*0000*/ 	.byte	0x04, 0x37
        /*0002*/ 	.short	(.L_8 - .L_7)
.L_7:
        /*0004*/ 	.word	0x00000082


	//----- nvinfo : EIATTR_KPARAM_INFO
	.align		4
.L_8:
        /*0008*/ 	.byte	0x04, 0x17
        /*000a*/ 	.short	(.L_10 - .L_9)
.L_9:
        /*000c*/ 	.word	0x00000000
        /*0010*/ 	.short	0x0019
        /*0012*/ 	.short	0x0080
        /*0014*/ 	.byte	0x00, 0xf4, 0x21, 0x00


	//----- nvinfo : EIATTR_KPARAM_INFO
	.align		4
.L_10:
        /*0018*/ 	.byte	0x04, 0x17
        /*001a*/ 	.short	(.L_12 - .L_11)
.L_11:
        /*001c*/ 	.word	0x00000000
        /*0020*/ 	.short	0x0018
        /*0022*/ 	.short	0x0078
        /*0024*/ 	.byte	0x00, 0xf4, 0x21, 0x00


	//----- nvinfo : EIATTR_KPARAM_INFO
	.align		4
.L_12:
        /*0028*/ 	.byte	0x04, 0x17
        /*002a*/ 	.short	(.L_14 - .L_13)
.L_13:
        /*002c*/ 	.word	0x00000000
        /*0030*/ 	.short	0x0017
        /*0032*/ 	.short	0x0070
        /*0034*/ 	.byte	0x00, 0xf0, 0x11, 0x00


	//----- nvinfo : EIATTR_KPARAM_INFO
	.align		4
.L_14:
        /*0038*/ 	.byte	0x04, 0x17
        /*003a*/ 	.short	(.L_16 - .L_15)
.L_15:
        /*003c*/ 	.word	0x00000000
        /*0040*/ 	.short	0x0016
        /*0042*/ 	.short	0x006c
        /*0044*/ 	.byte	0x00, 0xf0, 0x11, 0x00


	//----- nvinfo : EIATTR_KPARAM_INFO
	.align		4
.L_16:
        /*0048*/ 	.byte	0x04, 0x17
        /*004a*/ 	.short	(.L_18 - .L_17)
.L_17:
        /*004c*/ 	.word	0x00000000
        /*0050*/ 	.short	0x0015
        /*0052*/ 	.short	0x0068
        /*0054*/ 	.byte	0x00, 0xf0, 0x11, 0x00


	//----- nvinfo : EIATTR_KPARAM_INFO
	.align		4
.L_18:
        /*0058*/ 	.byte	0x04, 0x17
        /*005a*/ 	.short	(.L_20 - .L_19)
.L_19:
        /*005c*/ 	.word	0x00000000
        /*0060*/ 	.short	0x0014
        /*0062*/ 	.short	0x0064
        /*0064*/ 	.byte	0x00, 0xf0, 0x11, 0x00


	//----- nvinfo : EIATTR_KPARAM_INFO
	.align		4
.L_20:
        /*0068*/ 	.byte	0x04, 0x17
        /*006a*/ 	.short	(.L_22 - .L_21)
.L_21:
        /*006c*/ 	.word	0x00000000
        /*0070*/ 	.short	0x0013
        /*0072*/ 	.short	0x0060
        /*0074*/ 	.byte	0x00, 0xf0, 0x11, 0x00


	//----- nvinfo : EIATTR_KPARAM_INFO
	.align		4
.L_22:
        /*0078*/ 	.byte	0x04, 0x17
        /*007a*/ 	.short	(.L_24 - .L_23)
.L_23:
        /*007c*/ 	.word	0x00000000
        /*0080*/ 	.short	0x0012
        /*0082*/ 	.short	0x005c
        /*0084*/ 	.byte	0x00, 0xf0, 0x11, 0x00


	//----- nvinfo : EIATTR_KPARAM_INFO
	.align		4
.L_24:
        /*0088*/ 	.byte	0x04, 0x17
        /*008a*/ 	.short	(.L_26 - .L_25)
.L_25:
        /*008c*/ 	.word	0x00000000
        /*0090*/ 	.short	0x0011
        /*0092*/ 	.short	0x0058
        /*0094*/ 	.byte	0x00, 0xf0, 0x11, 0x00


	//----- nvinfo : EIATTR_KPARAM_INFO
	.align		4
.L_26:
        /*0098*/ 	.byte	0x04, 0x17
        /*009a*/ 	.short	(.L_28 - .L_27)
.L_27:
        /*009c*/ 	.word	0x00000000
        /*00a0*/ 	.short	0x0010
        /*00a2*/ 	.short	0x0054
        /*00a4*/ 	.byte	0x00, 0xf0, 0x11, 0x00


	//----- nvinfo : EIATTR_KPARAM_INFO
	.align		4
.L_28:
        /*00a8*/ 	.byte	0x04, 0x17
        /*00aa*/ 	.short	(.L_30 - .L_29)
.L_29:
        /*00ac*/ 	.word	0x00000000
        /*00b0*/ 	.short	0x000f
        /*00b2*/ 	.short	0x0050
        /*00b4*/ 	.byte	0x00, 0xf0, 0x11, 0x00


	//----- nvinfo : EIATTR_KPARAM_INFO
	.align		4
.L_30:
        /*00b8*/ 	.byte	0x04, 0x17
        /*00ba*/ 	.short	(.L_32 - .L_31)
.L_31:
        /*00bc*/ 	.word	0x00000000
        /*00c0*/ 	.short	0x000e
        /*00c2*/ 	.short	0x004c
        /*00c4*/ 	.byte	0x00, 0xf0, 0x11, 0x00


	//----- nvinfo : EIATTR_KPARAM_INFO
	.align		4
.L_32:
        /*00c8*/ 	.byte	0x04, 0x17
        /*00ca*/ 	.short	(.L_34 - .L_33)
.L_33:
        /*00cc*/ 	.word	0x00000000
        /*00d0*/ 	.short	0x000d
        /*00d2*/ 	.short	0x0048
        /*00d4*/ 	.byte	0x00, 0xf0, 0x11, 0x00


	//----- nvinfo : EIATTR_KPARAM_INFO
	.align		4
.L_34:
        /*00d8*/ 	.byte	0x04, 0x17
        /*00da*/ 	.short	(.L_36 - .L_35)
.L_35:
        /*00dc*/ 	.word	0x00000000
        /*00e0*/ 	.short	0x000c
        /*00e2*/ 	.short	0x0044
        /*00e4*/ 	.byte	0x00, 0xf0, 0x11, 0x00


	//----- nvinfo : EIATTR_KPARAM_INFO
	.align		4
.L_36:
        /*00e8*/ 	.byte	0x04, 0x17
        /*00ea*/ 	.short	(.L_38 - .L_37)
.L_37:
        /*00ec*/ 	.word	0x00000000
        /*00f0*/ 	.short	0x000b
        /*00f2*/ 	.short	0x0040
        /*00f4*/ 	.byte	0x00, 0xf0, 0x11, 0x00


	//----- nvinfo : EIATTR_KPARAM_INFO
	.align		4
.L_38:
        /*00f8*/ 	.byte	0x04, 0x17
        /*00fa*/ 	.short	(.L_40 - .L_39)
.L_39:
        /*00fc*/ 	.word	0x00000000
        /*0100*/ 	.short	0x000a
        /*0102*/ 	.short	0x003c
        /*0104*/ 	.byte	0x00, 0xf0, 0x11, 0x00


	//----- nvinfo : EIATTR_KPARAM_INFO
	.align		4
.L_40:
        /*0108*/ 	.byte	0x04, 0x17
        /*010a*/ 	.short	(.L_42 - .L_41)
.L_41:
        /*010c*/ 	.word	0x00000000
        /*0110*/ 	.short	0x0009
        /*0112*/ 	.short	0x0038
        /*0114*/ 	.byte	0x00, 0xf0, 0x11, 0x00


	//----- nvinfo : EIATTR_KPARAM_INFO
	.align		4
.L_42:
        /*0118*/ 	.byte	0x04, 0x17
        /*011a*/ 	.short	(.L_44 - .L_43)
.L_43:
        /*011c*/ 	.word	0x00000000
        /*0120*/ 	.short	0x0008
        /*0122*/ 	.short	0x0034
        /*0124*/ 	.byte	0x00, 0xf0, 0x11, 0x00


	//----- nvinfo : EIATTR_KPARAM_INFO
	.align		4
.L_44:
        /*0128*/ 	.byte	0x04, 0x17
        /*012a*/ 	.short	(.L_46 - .L_45)
.L_45:
        /*012c*/ 	.word	0x00000000
        /*0130*/ 	.short	0x0007
        /*0132*/ 	.short	0x0030
        /*0134*/ 	.byte	0x00, 0xf0, 0x11, 0x00


	//----- nvinfo : EIATTR_KPARAM_INFO
	.align		4
.L_46:
        /*0138*/ 	.byte	0x04, 0x17
        /*013a*/ 	.short	(.L_48 - .L_47)
.L_47:
        /*013c*/ 	.word	0x00000000
        /*0140*/ 	.short	0x0006
        /*0142*/ 	.short	0x002c
        /*0144*/ 	.byte	0x00, 0xf0, 0x11, 0x00


	//----- nvinfo : EIATTR_KPARAM_INFO
	.align		4
.L_48:
        /*0148*/ 	.byte	0x04, 0x17
        /*014a*/ 	.short	(.L_50 - .L_49)
.L_49:
        /*014c*/ 	.word	0x00000000
        /*0150*/ 	.short	0x0005
        /*0152*/ 	.short	0x0028
        /*0154*/ 	.byte	0x00, 0xf0, 0x11, 0x00


	//----- nvinfo : EIATTR_KPARAM_INFO
	.align		4
.L_50:
        /*0158*/ 	.byte	0x04, 0x17
        /*015a*/ 	.short	(.L_52 - .L_51)
.L_51:
        /*015c*/ 	.word	0x00000000
        /*0160*/ 	.short	0x0004
        /*0162*/ 	.short	0x0020
        /*0164*/ 	.byte	0x00, 0xf4, 0x21, 0x00


	//----- nvinfo : EIATTR_KPARAM_INFO
	.align		4
.L_52:
        /*0168*/ 	.byte	0x04, 0x17
        /*016a*/ 	.short	(.L_54 - .L_53)
.L_53:
        /*016c*/ 	.word	0x00000000
        /*0170*/ 	.short	0x0003
        /*0172*/ 	.short	0x0018
        /*0174*/ 	.byte	0x00, 0xf4, 0x21, 0x00


	//----- nvinfo : EIATTR_KPARAM_INFO
	.align		4
.L_54:
        /*0178*/ 	.byte	0x04, 0x17
        /*017a*/ 	.short	(.L_56 - .L_55)
.L_55:
        /*017c*/ 	.word	0x00000000
        /*0180*/ 	.short	0x0002
        /*0182*/ 	.short	0x0010
        /*0184*/ 	.byte	0x00, 0xf4, 0x21, 0x00


	//----- nvinfo : EIATTR_KPARAM_INFO
	.align		4
.L_56:
        /*0188*/ 	.byte	0x04, 0x17
        /*018a*/ 	.short	(.L_58 - .L_57)
.L_57:
        /*018c*/ 	.word	0x00000000
        /*0190*/ 	.short	0x0001
        /*0192*/ 	.short	0x0008
        /*0194*/ 	.byte	0x00, 0xf4, 0x21, 0x00


	//----- nvinfo : EIATTR_KPARAM_INFO
	.align		4
.L_58:
        /*0198*/ 	.byte	0x04, 0x17
        /*019a*/ 	.short	(.L_60 - .L_59)
.L_59:
        /*019c*/ 	.word	0x00000000
        /*01a0*/ 	.short	0x0000
        /*01a2*/ 	.short	0x0000
        /*01a4*/ 	.byte	0x00, 0xf4, 0x21, 0x00


	//----- nvinfo : EIATTR_SPARSE_MMA_MASK
	.align		4
.L_60:
        /*01a8*/ 	.byte	0x03, 0x50
        /*01aa*/ 	.short	0x0000


	//----- nvinfo : EIATTR_MAXREG_COUNT
	.align		4
        /*01ac*/ 	.byte	0x03, 0x1b
        /*01ae*/ 	.short	0x00ff


	//----- nvinfo : EIATTR_NUM_BARRIERS
	.align		4
        /*01b0*/ 	.byte	0x02, 0x4c
        /*01b2*/ 	.byte	0x01
	.zero		1


	//----- nvinfo : EIATTR_ANNOTATIONS
	.align		4
        /*01b4*/ 	.byte	0x04, 0x55
        /*01b6*/ 	.short	(.L_62 - .L_61)


	//   ....[0]....
.L_61:
        /*01b8*/ 	.word	0x00000001
        /*01bc*/ 	.byte	0xb0, 0x03, 0x00, 0x00, 0x01, 0x00, 0x00, 0x00, 0x40, 0x0c, 0x00, 0x00, 0x01, 0x00, 0x00, 0x00
        /* <DEDUP_REMOVED lines=2258> */
        /*8eec*/ 	.byte	0x20, 0xf1, 0x03, 0x00


	//----- nvinfo : EIATTR_MERCURY_ISA_VERSION
	.align		4
.L_62:
        /*8ef0*/ 	.byte	0x03, 0x5f
        /*8ef2*/ 	.short	0x0101


	//----- nvinfo : EIATTR_COOP_GROUP_MASK_REGIDS
	.align		4
        /*8ef4*/ 	.byte	0x04, 0x29
        /*8ef6*/ 	.short	(.L_64 - .L_63)


	//   ....[0]....
.L_63:
        /*8ef8*/ 	.word	0xffffffff


	//   ....[1]....
        /*8efc*/ 	.word	0xffffffff


	//   ....[2]....
        /*8f00*/ 	.word	0xffffffff


	//   ....[3]....
        /*8f04*/ 	.word	0xffffffff


	//   ....[4]....
        /*8f08*/ 	.word	0xffffffff


	//   ....[5]....
        /*8f0c*/ 	.word	0xffffffff


	//   ....[6]....
        /*8f10*/ 	.word	0xffffffff


	//   ....[7]....
        /*8f14*/ 	.word	0xffffffff


	//   ....[8]....
        /*8f18*/ 	.word	0xffffffff


	//   ....[9]....
        /*8f1c*/ 	.word	0xffffffff


	//   ....[10]....
        /*8f20*/ 	.word	0xffffffff


	//   ....[11]....
        /*8f24*/ 	.word	0xffffffff


	//   ....[12]....
        /*8f28*/ 	.word	0xffffffff


	//   ....[13]....
        /*8f2c*/ 	.word	0xffffffff


	//   ....[14]....
        /*8f30*/ 	.word	0xffffffff


	//   ....[15]....
        /*8f34*/ 	.word	0xffffffff


	//----- nvinfo : EIATTR_COOP_GROUP_INSTR_OFFSETS
	.align		4
.L_64:
        /*8f38*/ 	.byte	0x04, 0x28
        /*8f3a*/ 	.short	(.L_66 - .L_65)


	//   ....[0]....
.L_65:
        /*8f3c*/ 	.word	0x00016500


	//   ....[1]....
        /*8f40*/ 	.word	0x00016590


	//   ....[2]....
        /*8f44*/ 	.word	0x000165a0


	//   ....[3]....
        /*8f48*/ 	.word	0x000165d0


	//   ....[4]....
        /*8f4c*/ 	.word	0x000169d0


	//   ....[5]....
        /*8f50*/ 	.word	0x00019ad0


	//   ....[6]....
        /*8f54*/ 	.word	0x00019ae0


	//   ....[7]....
        /*8f58*/ 	.word	0x0001a340


	//   ....[8]....
        /*8f5c*/ 	.word	0x0001bf90


	//   ....[9]....
        /*8f60*/ 	.word	0x0001bfa0


	//   ....[10]....
        /*8f64*/ 	.word	0x0001bfb0


	//   ....[11]....
        /*8f68*/ 	.word	0x0001bfc0


	//   ....[12]....
        /*8f6c*/ 	.word	0x0001c010


	//   ....[13]....
        /*8f70*/ 	.word	0x0001c020


	//   ....[14]....
        /*8f74*/ 	.word	0x0001c030


	//   ....[15]....
        /*8f78*/ 	.word	0x0001c040


	//----- nvinfo : EIATTR_EXIT_INSTR_OFFSETS
	.align		4
.L_66:
        /*8f7c*/ 	.byte	0x04, 0x1c
        /*8f7e*/ 	.short	(.L_68 - .L_67)


	//   ....[0]....
.L_67:
        /*8f80*/ 	.word	0x0003f570


	//----- nvinfo : EIATTR_REQNTID
	.align		4
.L_68:
        /*8f84*/ 	.byte	0x04, 0x10
        /*8f86*/ 	.short	(.L_70 - .L_69)
.L_69:
        /*8f88*/ 	.word	0x00000100
        /*8f8c*/ 	.word	0x00000001
        /*8f90*/ 	.word	0x00000001


	//----- nvinfo : EIATTR_CBANK_PARAM_SIZE
	.align		4
.L_70:
        /*8f94*/ 	.byte	0x03, 0x19
        /*8f96*/ 	.short	0x0088


	//----- nvinfo : EIATTR_PARAM_CBANK
	.align		4
        /*8f98*/ 	.byte	0x04, 0x0a
        /*8f9a*/ 	.short	(.L_72 - .L_71)
	.align		4
.L_71:
        /*8f9c*/ 	.word	index@(.nv.constant0.attn_fwd)
        /*8fa0*/ 	.short	0x0210
        /*8fa2*/ 	.short	0x0088


	//----- nvinfo : EIATTR_SW_WAR
	.align		4
.L_72:
        /*8fa4*/ 	.byte	0x04, 0x36
        /*8fa6*/ 	.short	(.L_74 - .L_73)
.L_73:
        /*8fa8*/ 	.word	0x00000008
.L_74:


//--------------------- .nv.callgraph             --------------------------
	.section	.nv.callgraph,"",@"SHT_CUDA_CALLGRAPH"
	.align	4
	.sectionentsize	8
	.align		4
        /*0000*/ 	.word	0x00000000
	.align		4
        /*0004*/ 	.word	0xffffffff
	.align		4
        /*0008*/ 	.word	0x00000000
	.align		4
        /*000c*/ 	.word	0xfffffffe
	.align		4
        /*0010*/ 	.word	0x00000000
	.align		4
        /*0014*/ 	.word	0xfffffffd
	.align		4
        /*0018*/ 	.word	0x00000000
	.align		4
        /*001c*/ 	.word	0xfffffffc


//--------------------- .nv.constant4             --------------------------
	.section	.nv.constant4,"a",@progbits
	.align	8
	.align		8
.nv.constant4:
        /*0000*/ 	.dword	_$_str


//--------------------- .text.attn_fwd            --------------------------
	.section	.text.attn_fwd,"ax",@progbits
	.align	128
        .global         attn_fwd
        .type           attn_fwd,@function
        .size           attn_fwd,(.L_x_3 - attn_fwd)
        .other          attn_fwd,@"STO_CUDA_ENTRY STV_DEFAULT"
attn_fwd:
.text.attn_fwd:
[----:B------:R-:W0:Y:S01]  /*0000*/  LDC R1, c[0x0][0x28] ;  /* 0x00000a00ff017b82 */ /* 0x000e220000000800 */
[----:B------:R-:W1:Y:S07]  /*0010*/  S2R R70, SR_TID.X ;  /* 0x0000000000467919 */ /* 0x000e6e0000002100 */
[----:B------:R-:W2:Y:S01]  /*0020*/  LDC.64 R6, c[0x0][0x240] ;  /* 0x00009000ff067b82 */ /* 0x000ea20000000a00 */
[----:B------:R-:W-:Y:S01]  /*0030*/  MOV R241, 0x400 ;  /* 0x0000040000f17802 */ /* 0x000fe20000000f00 */
[----:B------:R-:W-:Y:S01]  /*0040*/  ULDC.64 UR4, c[0x0][0x208] ;  /* 0x0000820000047ab9 */ /* 0x000fe20000000a00 */
[----:B------:R-:W3:Y:S01]  /*0050*/  S2R R2, SR_CTAID.X ;  /* 0x0000000000027919 */ /* 0x000ee20000002500 */
[----:B0-----:R-:W-:Y:S01]  /*0060*/  IADD3 R1, R1, -0x12e0, RZ ;  /* 0xffffed2001017810 */ /* 0x001fe20007ffe0ff */
[----:B------:R-:W2:Y:S03]  /*0070*/  S2R R5, SR_CTAID.Y ;  /* 0x0000000000057919 */ /* 0x000ea60000002600 */
[----:B------:R-:W0:Y:S01]  /*0080*/  LDC.64 R8, c[0x0][0x210] ;  /* 0x00008400ff087b82 */ /* 0x000e220000000a00 */
[----:B------:R-:W4:Y:S07]  /*0090*/  S2R R4, SR_CgaCtaId ;  /* 0x0000000000047919 */ /* 0x000f2e0000008800 */
[----:B------:R-:W0:Y:S08]  /*00a0*/  LDC R0, c[0x0][0x248] ;  /* 0x00009200ff007b82 */ /* 0x000e300000000800 */
[----:B------:R-:W0:Y:S01]  /*00b0*/  LDC R59, c[0x0][0x248] ;  /* 0x00009200ff3b7b82 */ /* 0x000e220000000800 */
[----:B-1----:R-:W-:-:S07]  /*00c0*/  LOP3.LUT R3, R70, 0xff, RZ, 0xc0, !PT ;  /* 0x000000ff46037812 */ /* 0x002fce00078ec0ff */
[----:B------:R-:W1:Y:S01]  /*00d0*/  LDC R91, c[0x0][0x248] ;  /* 0x00009200ff5b7b82 */ /* 0x000e620000000800 */
[----:B---3--:R-:W-:Y:S01]  /*00e0*/  LEA R3, R2, R3, 0x8 ;  /* 0x0000000302037211 */ /* 0x008fe200078e40ff */
[----:B--2---:R-:W-:Y:S01]  /*00f0*/  IMAD R2, R5, R6, RZ ;  /* 0x0000000605027224 */ /* 0x004fe200078e02ff */
[----:B------:R-:W-:-:S03]  /*0100*/  LOP3.LUT R5, R70, 0xf0, RZ, 0xc0, !PT ;  /* 0x000000f046057812 */ /* 0x000fc600078ec0ff */
[----:B------:R-:W-:Y:S02]  /*0110*/  IMAD R3, R3, R7, RZ ;  /* 0x0000000703037224 */ /* 0x000fe400078e02ff */
[----:B------:R-:W2:Y:S01]  /*0120*/  LDC R93, c[0x0][0x248] ;  /* 0x00009200ff5d7b82 */ /* 0x000ea20000000800 */
[----:B----4-:R-:W-:Y:S01]  /*0130*/  LEA R241, R4, R241, 0x18 ;  /* 0x000000f104f17211 */ /* 0x010fe200078ec0ff */
[----:B0-----:R-:W-:Y:S01]  /*0140*/  IMAD R46, R0, 0x90, RZ ;  /* 0x00000090002e7824 */ /* 0x001fe200078e02ff */
[C---:B------:R-:W-:Y:S01]  /*0150*/  SHF.L.U32 R121, R2.reuse, 0x1, RZ ;  /* 0x0000000102797819 */ /* 0x040fe200000006ff */
[----:B------:R-:W-:Y:S01]  /*0160*/  IMAD.HI R2, R2, 0x2, RZ ;  /* 0x0000000202027827 */ /* 0x000fe200078e02ff */
[C---:B------:R-:W-:Y:S02]  /*0170*/  SHF.L.U32 R120, R3.reuse, 0x1, RZ ;  /* 0x0000000103787819 */ /* 0x040fe400000006ff */
[----:B------:R-:W-:Y:S01]  /*0180*/  LOP3.LUT R4, R70, 0xf, RZ, 0xc0, !PT ;  /* 0x0000000f46047812 */ /* 0x000fe200078ec0ff */
[----:B------:R-:W-:Y:S01]  /*0190*/  IMAD.HI R3, R3, 0x2, RZ ;  /* 0x0000000203037827 */ /* 0x000fe200078e02ff */
[----:B------:R-:W-:Y:S01]  /*01a0*/  IADD3 R120, P0, P1, R120, R8, R121 ;  /* 0x0000000878787210 */ /* 0x000fe2000791e079 */
[----:B------:R-:W0:Y:S01]  /*01b0*/  LDC R95, c[0x0][0x248] ;  /* 0x00009200ff5f7b82 */ /* 0x000e220000000800 */
[----:B------:R-:W-:Y:S01]  /*01c0*/  LEA R4, R4, R241, 0x4 ;  /* 0x000000f104047211 */ /* 0x000fe200078e20ff */
[----:B------:R-:W-:Y:S01]  /*01d0*/  IMAD R37, R0, 0x48, RZ ;  /* 0x0000004800257824 */ /* 0x000fe200078e02ff */
[----:B------:R-:W-:-:S02]  /*01e0*/  IADD3.X R121, R3, R9, R2, P0, P1 ;  /* 0x0000000903797210 */ /* 0x000fc400007e2402 */
[C---:B------:R-:W-:Y:S02]  /*01f0*/  SHF.L.U32 R3, R70.reuse, 0x7, RZ ;  /* 0x0000000746037819 */ /* 0x040fe400000006ff */
[----:B------:R-:W-:Y:S01]  /*0200*/  SHF.L.U32 R2, R70, 0x3, RZ ;  /* 0x0000000346027819 */ /* 0x000fe200000006ff */
[C---:B------:R-:W-:Y:S01]  /*0210*/  IMAD R9, R0.reuse, 0x50, RZ ;  /* 0x0000005000097824 */ /* 0x040fe200078e02ff */
[----:B------:R-:W-:Y:S01]  /*0220*/  LOP3.LUT R3, R3, 0x800, RZ, 0xc0, !PT ;  /* 0x0000080003037812 */ /* 0x000fe200078ec0ff */
[----:B------:R-:W-:Y:S01]  /*0230*/  IMAD R31, R0, 0x28, RZ ;  /* 0x00000028001f7824 */ /* 0x000fe200078e02ff */
[----:B------:R-:W-:Y:S01]  /*0240*/  LOP3.LUT R6, R2, 0x38, RZ, 0xc0, !PT ;  /* 0x0000003802067812 */ /* 0x000fe200078ec0ff */
[----:B------:R-:W-:Y:S01]  /*0250*/  IMAD R7, R0, 0x30, RZ ;  /* 0x0000003000077824 */ /* 0x000fe200078e02ff */
[----:B------:R-:W-:Y:S01]  /*0260*/  LOP3.LUT R252, R2, 0x700, RZ, 0xc0, !PT ;  /* 0x0000070002fc7812 */ /* 0x000fe200078ec0ff */
[----:B------:R-:W-:Y:S01]  /*0270*/  IMAD R19, R0, 0xa0, RZ ;  /* 0x000000a000137824 */ /* 0x000fe200078e02ff */
[----:B------:R-:W-:Y:S01]  /*0280*/  IADD3 R2, P0, R46, R120, RZ ;  /* 0x000000782e027210 */ /* 0x000fe20007f1e0ff */
[----:B------:R-:W-:Y:S01]  /*0290*/  IMAD R69, R0, 0x18, RZ ;  /* 0x0000001800457824 */ /* 0x000fe200078e02ff */
[----:B------:R-:W-:Y:S01]  /*02a0*/  IADD3 R252, R252, R4, R3 ;  /* 0x00000004fcfc7210 */ /* 0x000fe20007ffe003 */
[C---:B------:R-:W-:Y:S01]  /*02b0*/  IMAD R11, R0.reuse, 0x60, RZ ;  /* 0x00000060000b7824 */ /* 0x040fe200078e02ff */
[----:B------:R-:W-:Y:S01]  /*02c0*/  IADD3 R6, R241, R6, RZ ;  /* 0x00000006f1067210 */ /* 0x000fe20007ffe0ff */
[C---:B------:R-:W-:Y:S01]  /*02d0*/  IMAD R49, R0.reuse, 0xc0, RZ ;  /* 0x000000c000317824 */ /* 0x040fe200078e02ff */
[-C--:B------:R-:W-:Y:S01]  /*02e0*/  LEA.HI.X.SX32 R3, R37, R121.reuse, 0x1, P0 ;  /* 0x0000007925037211 */ /* 0x080fe200000f0eff */
[C---:B------:R-:W-:Y:S01]  /*02f0*/  IMAD R17, R0.reuse, 0x70, RZ ;  /* 0x0000007000117824 */ /* 0x040fe200078e02ff */
[----:B------:R-:W-:Y:S01]  /*0300*/  IADD3 R62, P0, R9, R120, RZ ;  /* 0x00000078093e7210 */ /* 0x000fe20007f1e0ff */
[C---:B------:R-:W-:Y:S01]  /*0310*/  IMAD R66, R0.reuse, 0xe0, RZ ;  /* 0x000000e000427824 */ /* 0x040fe200078e02ff */
[----:B------:R-:W-:Y:S01]  /*0320*/  LEA R4, R5, R6, 0x2 ;  /* 0x0000000605047211 */ /* 0x000fe200078e10ff */
[C---:B------:R-:W-:Y:S01]  /*0330*/  IMAD R71, R0.reuse, 0x38, RZ ;  /* 0x0000003800477824 */ /* 0x040fe200078e02ff */
[----:B------:R3:W4:Y:S01]  /*0340*/  LDG.E.U16 R5, desc[UR4][R2.64] ;  /* 0x0000000402057981 */ /* 0x000722000c1e1500 */
[-C--:B------:R-:W-:Y:S01]  /*0350*/  LEA.HI.X.SX32 R63, R31, R121.reuse, 0x1, P0 ;  /* 0x000000791f3f7211 */ /* 0x080fe200000f0eff */
[----:B------:R-:W2:Y:S01]  /*0360*/  LDC R48, c[0x0][0x248] ;  /* 0x00009200ff307b82 */ /* 0x000ea20000000800 */
[----:B------:R-:W-:Y:S01]  /*0370*/  IADD3 R8, P1, R19, R120, RZ ;  /* 0x0000007813087210 */ /* 0x000fe20007f3e0ff */
[C---:B------:R-:W-:Y:S01]  /*0380*/  IMAD R27, R0.reuse, 0x12, RZ ;  /* 0x00000012001b7824 */ /* 0x040fe200078e02ff */
[C---:B------:R-:W-:Y:S01]  /*0390*/  LEA R41, R0.reuse, R0, 0x7 ;  /* 0x0000000000297211 */ /* 0x040fe200078e38ff */
[C---:B------:R-:W-:Y:S01]  /*03a0*/  IMAD R29, R0.reuse, 0x22, RZ ;  /* 0x00000022001d7824 */ /* 0x040fe200078e02ff */
[----:B------:R-:W-:Y:S01]  /*03b0*/  STL [R1+0xd58], R252 ;  /* 0x000d58fc01007387 */ /* 0x000fe20000100800 */
[-C--:B---3--:R-:W-:Y:S01]  /*03c0*/  IADD3 R2, P0, R7, R120.reuse, RZ ;  /* 0x0000007807027210 */ /* 0x088fe20007f1e0ff */
[C---:B------:R-:W-:Y:S01]  /*03d0*/  IMAD R20, R0.reuse, 0xb0, RZ ;  /* 0x000000b000147824 */ /* 0x040fe200078e02ff */
[-C--:B------:R-:W-:Y:S01]  /*03e0*/  LEA.HI.X.SX32 R9, R9, R121.reuse, 0x1, P1 ;  /* 0x0000007909097211 */ /* 0x080fe200008f0eff */
[C---:B------:R-:W-:Y:S01]  /*03f0*/  IMAD R45, R0.reuse, 0x58, RZ ;  /* 0x00000058002d7824 */ /* 0x040fe200078e02ff */
[-C--:B------:R-:W-:Y:S01]  /*0400*/  LEA.HI.X.SX32 R3, R69, R121.reuse, 0x1, P0 ;  /* 0x0000007945037211 */ /* 0x080fe200000f0eff */
[C---:B------:R-:W-:Y:S01]  /*0410*/  IMAD R33, R0.reuse, 0x32, RZ ;  /* 0x0000003200217824 */ /* 0x040fe200078e02ff */
[-C--:B------:R-:W-:Y:S01]  /*0420*/  IADD3 R6, P0, R11, R120.reuse, RZ ;  /* 0x000000780b067210 */ /* 0x080fe20007f1e0ff */
[C---:B------:R-:W-:Y:S01]  /*0430*/  IMAD R65, R0.reuse, 0xd0, RZ ;  /* 0x000000d000417824 */ /* 0x040fe200078e02ff */
[-C--:B------:R-:W-:Y:S01]  /*0440*/  IADD3 R12, P1, R49, R120.reuse, RZ ;  /* 0x00000078310c7210 */ /* 0x080fe20007f3e0ff */
[----:B------:R3:W4:Y:S01]  /*0450*/  LDG.E.U16 R67, desc[UR4][R2.64] ;  /* 0x0000000402437981 */ /* 0x000722000c1e1500 */
[-C--:B------:R-:W-:Y:S01]  /*0460*/  LEA.HI.X.SX32 R7, R7, R121.reuse, 0x1, P0 ;  /* 0x0000007907077211 */ /* 0x080fe200000f0eff */
[----:B------:R-:W0:Y:S01]  /*0470*/  LDC R60, c[0x0][0x248] ;  /* 0x00009200ff3c7b82 */ /* 0x000e220000000800 */
[-C--:B------:R-:W-:Y:S01]  /*0480*/  IADD3 R10, P0, R17, R120.reuse, RZ ;  /* 0x00000078110a7210 */ /* 0x080fe20007f1e0ff */
[----:B------:R-:W-:Y:S01]  /*0490*/  IMAD R39, R0, 0x68, RZ ;  /* 0x0000006800277824 */ /* 0x000fe200078e02ff */
[----:B------:R-:W-:Y:S01]  /*04a0*/  LEA.HI.X.SX32 R13, R11, R121, 0x1, P1 ;  /* 0x000000790b0d7211 */ /* 0x000fe200008f0eff */
[----:B------:R1:W4:Y:S01]  /*04b0*/  LDG.E.U16 R68, desc[UR4][R6.64] ;  /* 0x0000000406447981 */ /* 0x000322000c1e1500 */
[----:B------:R-:W-:-:S02]  /*04c0*/  IADD3 R16, P1, R66, R120, RZ ;  /* 0x0000007842107210 */ /* 0x000fc40007f3e0ff */
[-C--:B------:R-:W-:Y:S01]  /*04d0*/  LEA.HI.X.SX32 R11, R71, R121.reuse, 0x1, P0 ;  /* 0x00000079470b7211 */ /* 0x080fe200000f0eff */
[C---:B------:R-:W-:Y:S01]  /*04e0*/  IMAD R53, R0.reuse, 0x62, RZ ;  /* 0x0000006200357824 */ /* 0x040fe200078e02ff */
[C---:B---3--:R-:W-:Y:S01]  /*04f0*/  LEA R3, R0.reuse, R0, 0x3 ;  /* 0x0000000000037211 */ /* 0x048fe200078e18ff */
[C---:B------:R-:W-:Y:S01]  /*0500*/  IMAD R58, R0.reuse, 0xf0, RZ ;  /* 0x000000f0003a7824 */ /* 0x040fe200078e02ff */
[----:B------:R-:W-:Y:S01]  /*0510*/  IADD3 R2, P0, R27, R120, RZ ;  /* 0x000000781b027210 */ /* 0x000fe20007f1e0ff */
[----:B------:R3:W4:Y:S01]  /*0520*/  LDG.E.U16 R44, desc[UR4][R10.64] ;  /* 0x000000040a2c7981 */ /* 0x000722000c1e1500 */
[-C--:B------:R-:W-:Y:S01]  /*0530*/  LEA.HI.X.SX32 R17, R17, R121.reuse, 0x1, P1 ;  /* 0x0000007911117211 */ /* 0x080fe200008f0eff */
[----:B------:R-:W4:Y:S01]  /*0540*/  LDC R197, c[0x0][0x248] ;  /* 0x00009200ffc57b82 */ /* 0x000f220000000800 */
[C---:B-1----:R-:W-:Y:S01]  /*0550*/  LEA R7, R0.reuse, R0, 0x4 ;  /* 0x0000000000077211 */ /* 0x042fe200078e20ff */
[C---:B------:R-:W-:Y:S01]  /*0560*/  IMAD R61, R0.reuse, 0x78, RZ ;  /* 0x00000078003d7824 */ /* 0x040fe200078e02ff */
[-C--:B------:R-:W-:Y:S01]  /*0570*/  IADD3 R6, P1, R29, R120.reuse, RZ ;  /* 0x000000781d067210 */ /* 0x080fe20007f3e0ff */
[----:B------:R-:W-:Y:S01]  /*0580*/  IMAD R35, R0, 0x42, RZ ;  /* 0x0000004200237824 */ /* 0x000fe200078e02ff */
[-C--:B------:R-:W-:Y:S01]  /*0590*/  IADD3 R24, P2, R20, R120.reuse, RZ ;  /* 0x0000007814187210 */ /* 0x080fe20007f5e0ff */
[C---:B------:R-:W-:Y:S01]  /*05a0*/  IMAD R47, R0.reuse, 0x52, RZ ;  /* 0x00000052002f7824 */ /* 0x040fe200078e02ff */
[-C--:B------:R-:W-:Y:S01]  /*05b0*/  LEA.HI.X.SX32 R3, R3, R121.reuse, 0x1, P0 ;  /* 0x0000007903037211 */ /* 0x080fe200000f0eff */
[----:B---3--:R-:W-:Y:S01]  /*05c0*/  IMAD R11, R0, 0x19, RZ ;  /* 0x00000019000b7824 */ /* 0x008fe200078e02ff */
[-C--:B------:R-:W-:Y:S01]  /*05d0*/  LEA.HI.X.SX32 R7, R7, R121.reuse, 0x1, P1 ;  /* 0x0000007907077211 */ /* 0x080fe200008f0eff */
[----:B------:R-:W3:Y:S01]  /*05e0*/  LDG.E.U16 R57, desc[UR4][R8.64] ;  /* 0x0000000408397981 */ /* 0x000ee2000c1e1500 */
[----:B------:R-:W-:Y:S01]  /*05f0*/  LEA.HI.X.SX32 R25, R45, R121, 0x1, P2 ;  /* 0x000000792d197211 */ /* 0x000fe200010f0eff */
[----:B------:R-:W1:Y:S01]  /*0600*/  LDC R198, c[0x0][0x248] ;  /* 0x00009200ffc67b82 */ /* 0x000e620000000800 */
[-C--:B------:R-:W-:Y:S01]  /*0610*/  IADD3 R10, P0, R33, R120.reuse, RZ ;  /* 0x00000078210a7210 */ /* 0x080fe20007f1e0ff */
[----:B------:R2:W3:Y:S01]  /*0620*/  LDG.E.U16 R87, desc[UR4][R2.64] ;  /* 0x0000000402577981 */ /* 0x0004e2000c1e1500 */
[----:B------:R-:W-:-:S02]  /*0630*/  IADD3 R14, P2, R65, R120, RZ ;  /* 0x00000078410e7210 */ /* 0x000fc40007f5e0ff */
[-C--:B------:R-:W-:Y:S01]  /*0640*/  LEA.HI.X.SX32 R11, R11, R121.reuse, 0x1, P0 ;  /* 0x000000790b0b7211 */ /* 0x080fe200000f0eff */
[----:B------:R2:W3:Y:S01]  /*0650*/  LDG.E.U16 R86, desc[UR4][R6.64] ;  /* 0x0000000406567981 */ /* 0x0004e2000c1e1500 */
[----:B------:R-:W-:Y:S01]  /*0660*/  LEA.HI.X.SX32 R15, R39, R121, 0x1, P2 ;  /* 0x00000079270f7211 */ /* 0x000fe200010f0eff */
[----:B------:R-:W1:Y:S01]  /*0670*/  LDC R218, c[0x0][0x248] ;  /* 0x00009200ffda7b82 */ /* 0x000e620000000800 */
[----:B------:R-:W-:Y:S01]  /*0680*/  IADD3 R22, P2, R58, R120, RZ ;  /* 0x000000783a167210 */ /* 0x000fe20007f5e0ff */
[----:B------:R0:W3:Y:S01]  /*0690*/  LDG.E.U16 R21, desc[UR4][R12.64] ;  /* 0x000000040c157981 */ /* 0x0000e2000c1e1500 */
[----:B--2---:R-:W-:-:S03]  /*06a0*/  IMAD R3, R0, 0x31, RZ ;  /* 0x0000003100037824 */ /* 0x004fc600078e02ff */
[----:B------:R2:W3:Y:S01]  /*06b0*/  LDG.E.U16 R64, desc[UR4][R16.64] ;  /* 0x0000000410407981 */ /* 0x0004e2000c1e1500 */
[----:B------:R-:W-:Y:S01]  /*06c0*/  IADD3 R6, P0, R53, R120, RZ ;  /* 0x0000007835067210 */ /* 0x000fe20007f1e0ff */
[----:B------:R-:W1:Y:S02]  /*06d0*/  LDC R216, c[0x0][0x248] ;  /* 0x00009200ffd87b82 */ /* 0x000e640000000800 */
[----:B------:R2:W3:Y:S01]  /*06e0*/  LDG.E.U16 R9, desc[UR4][R14.64] ;  /* 0x000000040e097981 */ /* 0x0004e2000c1e1500 */
[-C--:B------:R-:W-:Y:S01]  /*06f0*/  LEA.HI.X.SX32 R7, R3, R121.reuse, 0x1, P0 ;  /* 0x0000007903077211 */ /* 0x080fe200000f0eff */
[C---:B------:R-:W-:Y:S01]  /*0700*/  IMAD R3, R0.reuse, 0x72, RZ ;  /* 0x0000007200037824 */ /* 0x040fe200078e02ff */
[-C--:B------:R-:W-:Y:S01]  /*0710*/  LEA.HI.X.SX32 R23, R61, R121.reuse, 0x1, P2 ;  /* 0x000000793d177211 */ /* 0x080fe200010f0eff */
[----:B------:R2:W3:Y:S01]  /*0720*/  LDG.E.U16 R85, desc[UR4][R10.64] ;  /* 0x000000040a557981 */ /* 0x0004e2000c1e1500 */
[C---:B0-----:R-:W-:Y:S01]  /*0730*/  LEA R13, R0.reuse, R0, 0x5 ;  /* 0x00000000000d7211 */ /* 0x041fe200078e28ff */
[----:B------:R-:W0:Y:S01]  /*0740*/  LDC R217, c[0x0][0x248] ;  /* 0x00009200ffd97b82 */ /* 0x000e220000000800 */
[-C--:B------:R-:W-:Y:S01]  /*0750*/  IADD3 R12, P1, R35, R120.reuse, RZ ;  /* 0x00000078230c7210 */ /* 0x080fe20007f3e0ff */
[C---:B--2---:R-:W-:Y:S01]  /*0760*/  IMAD R17, R0.reuse, 0x39, RZ ;  /* 0x0000003900117824 */ /* 0x044fe200078e02ff */
[-C--:B------:R-:W-:Y:S01]  /*0770*/  IADD3 R14, P2, R47, R120.reuse, RZ ;  /* 0x000000782f0e7210 */ /* 0x080fe20007f5e0ff */
[C---:B------:R-:W-:Y:S01]  /*0780*/  IMAD R15, R0.reuse, 0x29, RZ ;  /* 0x00000029000f7824 */ /* 0x040fe200078e02ff */
[-C--:B------:R-:W-:Y:S01]  /*0790*/  LEA.HI.X.SX32 R13, R13, R121.reuse, 0x1, P1 ;  /* 0x000000790d0d7211 */ /* 0x080fe200008f0eff */
[C---:B------:R-:W-:Y:S01]  /*07a0*/  IMAD R186, R0.reuse, 0xa2, RZ ;  /* 0x000000a200ba7824 */ /* 0x040fe200078e02ff */
[----:B------:R2:W3:Y:S01]  /*07b0*/  LDG.E.U16 R82, desc[UR4][R6.64] ;  /* 0x0000000406527981 */ /* 0x0004e2000c1e1500 */
[-C--:B------:R-:W-:Y:S01]  /*07c0*/  IADD3 R10, P0, R3, R120.reuse, RZ ;  /* 0x00000078030a7210 */ /* 0x080fe20007f1e0ff */
[C---:B------:R-:W-:Y:S01]  /*07d0*/  IMAD R89, R0.reuse, 0x82, RZ ;  /* 0x0000008200597824 */ /* 0x040fe200078e02ff */
[-C--:B------:R-:W-:Y:S01]  /*07e0*/  LEA.HI.X.SX32 R15, R15, R121.reuse, 0x1, P2 ;  /* 0x000000790f0f7211 */ /* 0x080fe200010f0eff */
[C---:B------:R-:W-:Y:S01]  /*07f0*/  IMAD R184, R0.reuse, 0x92, RZ ;  /* 0x0000009200b87824 */ /* 0x040fe200078e02ff */
[-C--:B------:R-:W-:Y:S01]  /*0800*/  LEA.HI.X.SX32 R11, R17, R121.reuse, 0x1, P0 ;  /* 0x00000079110b7211 */ /* 0x080fe200000f0eff */
[----:B------:R2:W3:Y:S01]  /*0810*/  LDG.E.U16 R24, desc[UR4][R24.64] ;  /* 0x0000000418187981 */ /* 0x0004e2000c1e1500 */
[C---:B------:R-:W-:Y:S01]  /*0820*/  IMAD R188, R0.reuse, 0xb2, RZ ;  /* 0x000000b200bc7824 */ /* 0x040fe200078e02ff */
[----:B------:R-:W0:Y:S01]  /*0830*/  LDC R215, c[0x0][0x248] ;  /* 0x00009200ffd77b82 */ /* 0x000e220000000800 */
[----:B--2---:R-:W-:Y:S01]  /*0840*/  IMAD R7, R0, 0x51, RZ ;  /* 0x0000005100077824 */ /* 0x004fe200078e02ff */
[----:B------:R-:W-:Y:S01]  /*0850*/  IADD3 R6, P0, R186, R120, RZ ;  /* 0x00000078ba067210 */ /* 0x000fe20007f1e0ff */
[----:B------:R2:W3:Y:S04]  /*0860*/  LDG.E.U16 R131, desc[UR4][R22.64] ;  /* 0x0000000416837981 */ /* 0x0004e8000c1e1500 */
[----:B------:R2:W3:Y:S01]  /*0870*/  LDG.E.U16 R84, desc[UR4][R12.64] ;  /* 0x000000040c547981 */ /* 0x0004e2000c1e1500 */
[C---:B------:R-:W-:Y:S01]  /*0880*/  IMAD R25, R0.reuse, 0x49, RZ ;  /* 0x0000004900197824 */ /* 0x040fe200078e02ff */
[----:B------:R-:W0:Y:S02]  /*0890*/  LDC R213, c[0x0][0x248] ;  /* 0x00009200ffd57b82 */ /* 0x000e240000000800 */
[----:B------:R1:W3:Y:S01]  /*08a0*/  LDG.E.U16 R83, desc[UR4][R14.64] ;  /* 0x000000040e537981 */ /* 0x0002e2000c1e1500 */
[C---:B--2---:R-:W-:Y:S01]  /*08b0*/  LEA R23, R0.reuse, R0, 0x6 ;  /* 0x0000000000177211 */ /* 0x044fe200078e30ff */
[C---:B------:R-:W-:Y:S01]  /*08c0*/  IMAD R17, R0.reuse, 0x59, RZ ;  /* 0x0000005900117824 */ /* 0x040fe200078e02ff */
[-C--:B------:R-:W-:Y:S01]  /*08d0*/  LEA.HI.X.SX32 R7, R7, R121.reuse, 0x1, P0 ;  /* 0x0000007907077211 */ /* 0x080fe200000f0eff */
[----:B------:R2:W3:Y:S01]  /*08e0*/  LDG.E.U16 R81, desc[UR4][R10.64] ;  /* 0x000000040a517981 */ /* 0x0004e2000c1e1500 */
[-C--:B------:R-:W-:Y:S01]  /*08f0*/  IADD3 R12, P1, R89, R120.reuse, RZ ;  /* 0x00000078590c7210 */ /* 0x080fe20007f3e0ff */
[C---:B------:R-:W-:Y:S01]  /*0900*/  IMAD R194, R0.reuse, 0xe2, RZ ;  /* 0x000000e200c27824 */ /* 0x040fe200078e02ff */
[----:B------:R-:W0:Y:S01]  /*0910*/  LDC R214, c[0x0][0x248] ;  /* 0x00009200ffd67b82 */ /* 0x000e220000000800 */
[----:B------:R-:W-:Y:S01]  /*0920*/  IMAD R190, R0, 0xc2, RZ ;  /* 0x000000c200be7824 */ /* 0x000fe200078e02ff */
[----:B-1----:R-:W-:Y:S01]  /*0930*/  IADD3 R14, P2, R184, R120, RZ ;  /* 0x00000078b80e7210 */ /* 0x002fe20007f5e0ff */
[----:B------:R-:W-:Y:S01]  /*0940*/  IMAD R192, R0, 0xd2, RZ ;  /* 0x000000d200c07824 */ /* 0x000fe200078e02ff */
[-C--:B------:R-:W-:Y:S01]  /*0950*/  LEA.HI.X.SX32 R13, R23, R121.reuse, 0x1, P1 ;  /* 0x00000079170d7211 */ /* 0x080fe200008f0eff */
[----:B------:R1:W3:Y:S01]  /*0960*/  LDG.E.U16 R78, desc[UR4][R6.64] ;  /* 0x00000004064e7981 */ /* 0x0002e2000c1e1500 */
[----:B------:R-:W-:-:S02]  /*0970*/  LEA.HI.X.SX32 R15, R25, R121, 0x1, P2 ;  /* 0x00000079190f7211 */ /* 0x000fc400010f0eff */
[-C--:B--2---:R-:W-:Y:S01]  /*0980*/  IADD3 R10, P0, R188, R120.reuse, RZ ;  /* 0x00000078bc0a7210 */ /* 0x084fe20007f1e0ff */
[----:B------:R2:W3:Y:S01]  /*0990*/  LDG.E.U16 R80, desc[UR4][R12.64] ;  /* 0x000000040c507981 */ /* 0x0004e2000c1e1500 */
[C---:B------:R-:W-:Y:S01]  /*09a0*/  IMAD R23, R0.reuse, 0x61, RZ ;  /* 0x0000006100177824 */ /* 0x040fe200078e02ff */
[----:B------:R-:W0:Y:S01]  /*09b0*/  LDC R212, c[0x0][0x248] ;  /* 0x00009200ffd47b82 */ /* 0x000e220000000800 */
[----:B------:R-:W-:Y:S01]  /*09c0*/  LEA.HI.X.SX32 R11, R17, R121, 0x1, P0 ;  /* 0x00000079110b7211 */ /* 0x000fe200000f0eff */
[----:B------:R2:W3:Y:S01]  /*09d0*/  LDG.E.U16 R79, desc[UR4][R14.64] ;  /* 0x000000040e4f7981 */ /* 0x0004e2000c1e1500 */
[----:B------:R-:W-:Y:S01]  /*09e0*/  IMAD R25, R0, 0x69, RZ ;  /* 0x0000006900197824 */ /* 0x000fe200078e02ff */
[-C--:B------:R-:W-:Y:S01]  /*09f0*/  IADD3 R16, P0, R194, R120.reuse, RZ ;  /* 0x00000078c2107210 */ /* 0x080fe20007f1e0ff */
[C---:B-1----:R-:W-:Y:S01]  /*0a00*/  IMAD R7, R0.reuse, 0x71, RZ ;  /* 0x0000007100077824 */ /* 0x042fe200078e02ff */
[----:B------:R-:W3:Y:S01]  /*0a10*/  LDG.E.U16 R77, desc[UR4][R10.64] ;  /* 0x000000040a4d7981 */ /* 0x000ee2000c1e1500 */
[----:B------:R-:W-:Y:S01]  /*0a20*/  IMAD R196, R0, 0xf2, RZ ;  /* 0x000000f200c47824 */ /* 0x000fe200078e02ff */
[-C--:B--2---:R-:W-:Y:S01]  /*0a30*/  IADD3 R12, P1, R190, R120.reuse, RZ ;  /* 0x00000078be0c7210 */ /* 0x084fe20007f3e0ff */
[----:B------:R-:W-:Y:S01]  /*0a40*/  IMAD R148, R0, 0x102, RZ ;  /* 0x0000010200947824 */ /* 0x000fe200078e02ff */
[----:B------:R-:W2:Y:S01]  /*0a50*/  LDG.E.U16 R62, desc[UR4][R62.64] ;  /* 0x000000043e3e7981 */ /* 0x000ea2000c1e1500 */
[----:B------:R-:W1:Y:S01]  /*0a60*/  LDC R211, c[0x0][0x248] ;  /* 0x00009200ffd37b82 */ /* 0x000e620000000800 */
[----:B------:R-:W-:-:S02]  /*0a70*/  IADD3 R14, P2, R192, R120, RZ ;  /* 0x00000078c00e7210 */ /* 0x000fc40007f5e0ff */
[-C--:B------:R-:W-:Y:S01]  /*0a80*/  LEA.HI.X.SX32 R17, R7, R121.reuse, 0x1, P0 ;  /* 0x0000007907117211 */ /* 0x080fe200000f0eff */
[C---:B------:R-:W-:Y:S01]  /*0a90*/  IMAD R7, R0.reuse, 0x79, RZ ;  /* 0x0000007900077824 */ /* 0x040fe200078e02ff */
[-C--:B------:R-:W-:Y:S01]  /*0aa0*/  LEA.HI.X.SX32 R13, R23, R121.reuse, 0x1, P1 ;  /* 0x00000079170d7211 */ /* 0x080fe200008f0eff */
[C---:B------:R-:W-:Y:S01]  /*0ab0*/  IMAD R56, R0.reuse, 0xe8, RZ ;  /* 0x000000e800387824 */ /* 0x040fe200078e02ff */
[-C--:B------:R-:W-:Y:S01]  /*0ac0*/  LEA.HI.X.SX32 R15, R25, R121.reuse, 0x1, P2 ;  /* 0x00000079190f7211 */ /* 0x080fe200010f0eff */
[----:B------:R-:W-:Y:S01]  /*0ad0*/  IMAD R25, R0, 0xa, RZ ;  /* 0x0000000a00197824 */ /* 0x000fe200078e02ff */
[----:B------:R-:W-:Y:S01]  /*0ae0*/  IADD3 R22, P0, R196, R120, RZ ;  /* 0x00000078c4167210 */ /* 0x000fe20007f1e0ff */
[----:B------:R0:W3:Y:S01]  /*0af0*/  LDG.E.U16 R76, desc[UR4][R12.64] ;  /* 0x000000040c4c7981 */ /* 0x0000e2000c1e1500 */
[----:B------:R-:W1:Y:S02]  /*0b00*/  LDC R220, c[0x0][0x248] ;  /* 0x00009200ffdc7b82 */ /* 0x000e640000000800 */
[----:B------:R-:W-:Y:S01]  /*0b10*/  LEA.HI.X.SX32 R23, R7, R121, 0x1, P0 ;  /* 0x0000007907177211 */ /* 0x000fe200000f0eff */
[----:B------:R0:W3:Y:S01]  /*0b20*/  LDG.E.U16 R75, desc[UR4][R14.64] ;  /* 0x000000040e4b7981 */ /* 0x0000e2000c1e1500 */
[----:B------:R-:W-:-:S02]  /*0b30*/  LEA R7, R0, R0, 0x2 ;  /* 0x0000000000077211 */ /* 0x000fc400078e10ff */
[-C--:B------:R-:W-:Y:S01]  /*0b40*/  IADD3 R6, P0, R25, R120.reuse, RZ ;  /* 0x0000007819067210 */ /* 0x080fe20007f1e0ff */
[----:B------:R0:W3:Y:S01]  /*0b50*/  LDG.E.U16 R74, desc[UR4][R16.64] ;  /* 0x00000004104a7981 */ /* 0x0000e2000c1e1500 */
[----:B------:R-:W1:Y:S01]  /*0b60*/  LDC R97, c[0x0][0x248] ;  /* 0x00009200ff617b82 */ /* 0x000e620000000800 */
[----:B0-----:R-:W-:Y:S01]  /*0b70*/  IMAD R13, R0, 0x14, RZ ;  /* 0x00000014000d7824 */ /* 0x001fe200078e02ff */
[----:B------:R-:W-:Y:S01]  /*0b80*/  LEA.HI.X.SX32 R7, R7, R121, 0x1, P0 ;  /* 0x0000007907077211 */ /* 0x000fe200000f0eff */
[----:B------:R0:W3:Y:S01]  /*0b90*/  LDG.E.U16 R73, desc[UR4][R22.64] ;  /* 0x0000000416497981 */ /* 0x0000e2000c1e1500 */
[----:B------:R-:W-:-:S03]  /*0ba0*/  IADD3 R14, P2, R31, R120, RZ ;  /* 0x000000781f0e7210 */ /* 0x000fc60007f5e0ff */
[----:B------:R-:W4:Y:S01]  /*0bb0*/  LDG.E.U16 R18, desc[UR4][R6.64] ;  /* 0x0000000406127981 */ /* 0x000f22000c1e1500 */
[----:B------:R-:W1:Y:S01]  /*0bc0*/  LDC R210, c[0x0][0x248] ;  /* 0x00009200ffd27b82 */ /* 0x000e620000000800 */
[----:B------:R-:W-:Y:S01]  /*0bd0*/  LEA.HI.X.SX32 R15, R13, R121, 0x1, P2 ;  /* 0x000000790d0f7211 */ /* 0x000fe200010f0eff */
[C---:B------:R-:W-:Y:S01]  /*0be0*/  IMAD R55, R0.reuse, 0x108, RZ ;  /* 0x0000010800377824 */ /* 0x040fe200078e02ff */
[----:B------:R-:W2:Y:S04]  /*0bf0*/  LDG.E.U16 R51, desc[UR4][R120.64] ;  /* 0x0000000478337981 */ /* 0x000ea8000c1e1500 */
[----:B------:R0:W3:Y:S01]  /*0c00*/  LDG.E.U16 R2, desc[UR4][R14.64] ;  /* 0x000000040e027981 */ /* 0x0000e2000c1e1500 */
[----:B------:R-:W-:Y:S01]  /*0c10*/  IMAD R17, R0, 0x24, RZ ;  /* 0x0000002400117824 */ /* 0x000fe200078e02ff */
[-C--:B------:R-:W-:Y:S01]  /*0c20*/  IADD3 R16, P2, R37, R120.reuse, RZ ;  /* 0x0000007825107210 */ /* 0x080fe20007f5e0ff */
[----:B------:R-:W1:Y:S01]  /*0c30*/  LDC R98, c[0x0][0x248] ;  /* 0x00009200ff627b82 */ /* 0x000e620000000800 */
[----:B------:R0:W-:Y:S02]  /*0c40*/  STL [R1+0x808], R4 ;  /* 0x0008080401007387 */ /* 0x0001e40000100800 */
[----:B------:R-:W-:-:S02]  /*0c50*/  IADD3 R12, P0, R17, R120, RZ ;  /* 0x00000078110c7210 */ /* 0x000fc40007f1e0ff */
[----:B------:R-:W-:-:S03]  /*0c60*/  LEA.HI.X.SX32 R17, R17, R121, 0x1, P2 ;  /* 0x0000007911117211 */ /* 0x000fc600010f0eff */
[----:B------:R-:W1:Y:S02]  /*0c70*/  LDC R219, c[0x0][0x248] ;  /* 0x00009200ffdb7b82 */ /* 0x000e640000000800 */
[----:B------:R-:W2:Y:S01]  /*0c80*/  LDG.E.U16 R30, desc[UR4][R16.64] ;  /* 0x00000004101e7981 */ /* 0x000ea2000c1e1500 */
[----:B------:R-:W-:-:S04]  /*0c90*/  IADD3 R10, P1, R148, R120, RZ ;  /* 0x00000078940a7210 */ /* 0x000fc80007f3e0ff */
[-C--:B------:R-:W-:Y:S01]  /*0ca0*/  LEA.HI.X.SX32 R11, R41, R121.reuse, 0x1, P1 ;  /* 0x00000079290b7211 */ /* 0x080fe200008f0eff */
[----:B------:R-:W1:Y:S01]  /*0cb0*/  LDC R100, c[0x0][0x248] ;  /* 0x00009200ff647b82 */ /* 0x000e620000000800 */
[-C--:B------:R-:W-:Y:S01]  /*0cc0*/  IADD3 R42, P1, R13, R120.reuse, RZ ;  /* 0x000000780d2a7210 */ /* 0x080fe20007f3e0ff */
[C---:B0-----:R-:W-:Y:S02]  /*0cd0*/  IMAD R23, R0.reuse, 0x1a, RZ ;  /* 0x0000001a00177824 */ /* 0x041fe400078e02ff */
[----:B------:R0:W2:Y:S01]  /*0ce0*/  LDG.E.U16 R63, desc[UR4][R10.64] ;  /* 0x000000040a3f7981 */ /* 0x0000a2000c1e1500 */
[-C--:B------:R-:W-:Y:S01]  /*0cf0*/  LEA.HI.X.SX32 R43, R25, R121.reuse, 0x1, P1 ;  /* 0x00000079192b7211 */ /* 0x080fe200008f0eff */
[C---:B------:R-:W-:Y:S01]  /*0d00*/  IMAD R25, R0.reuse, 0x34, RZ ;  /* 0x0000003400197824 */ /* 0x040fe200078e02ff */
[-C--:B------:R-:W-:Y:S01]  /*0d10*/  LEA.HI.X.SX32 R13, R27, R121.reuse, 0x1, P0 ;  /* 0x000000791b0d7211 */ /* 0x080fe200000f0eff */
[----:B------:R-:W1:Y:S01]  /*0d20*/  LDC R101, c[0x0][0x248] ;  /* 0x00009200ff657b82 */ /* 0x000e620000000800 */
[-C--:B------:R-:W-:Y:S01]  /*0d30*/  IADD3 R14, P2, R39, R120.reuse, RZ ;  /* 0x00000078270e7210 */ /* 0x080fe20007f5e0ff */
[----:B------:R0:W2:Y:S01]  /*0d40*/  LDG.E.U16 R42, desc[UR4][R42.64] ;  /* 0x000000042a2a7981 */ /* 0x0000a2000c1e1500 */
[-C--:B------:R-:W-:Y:S01]  /*0d50*/  IADD3 R6, P1, R25, R120.reuse, RZ ;  /* 0x0000007819067210 */ /* 0x080fe20007f3e0ff */
[C---:B0-----:R-:W-:Y:S01]  /*0d60*/  IMAD R11, R0.reuse, 0xd, RZ ;  /* 0x0000000d000b7824 */ /* 0x041fe200078e02ff */
[CC--:B------:R-:W-:Y:S01]  /*0d70*/  IADD3 R10, P0, R23.reuse, R120.reuse, RZ ;  /* 0x00000078170a7210 */ /* 0x0c0fe20007f1e0ff */
[----:B------:R0:W2:Y:S01]  /*0d80*/  LDG.E.U16 R41, desc[UR4][R12.64] ;  /* 0x000000040c297981 */ /* 0x0000a2000c1e1500 */
[-C--:B------:R-:W-:Y:S01]  /*0d90*/  LEA.HI.X.SX32 R7, R23, R121.reuse, 0x1, P1 ;  /* 0x0000007917077211 */ /* 0x080fe200008f0eff */
[----:B------:R-:W1:Y:S01]  /*0da0*/  LDC R102, c[0x0][0x248] ;  /* 0x00009200ff667b82 */ /* 0x000e620000000800 */
[C---:B------:R-:W-:Y:S01]  /*0db0*/  IMAD R43, R0.reuse, 0x88, RZ ;  /* 0x00000088002b7824 */ /* 0x040fe200078e02ff */
[-C--:B------:R-:W-:Y:S01]  /*0dc0*/  LEA.HI.X.SX32 R11, R11, R121.reuse, 0x1, P0 ;  /* 0x000000790b0b7211 */ /* 0x080fe200000f0eff */
[C---:B------:R-:W-:Y:S01]  /*0dd0*/  IMAD R23, R0.reuse, 0x44, RZ ;  /* 0x0000004400177824 */ /* 0x040fe200078e02ff */
[-C--:B------:R-:W-:Y:S01]  /*0de0*/  LEA.HI.X.SX32 R15, R25, R121.reuse, 0x1, P2 ;  /* 0x00000079190f7211 */ /* 0x080fe200010f0eff */
[C---:B------:R-:W-:Y:S01]  /*0df0*/  IMAD R4, R0.reuse, 0xa8, RZ ;  /* 0x000000a800047824 */ /* 0x040fe200078e02ff */
[-C--:B------:R-:W-:Y:S01]  /*0e00*/  IADD3 R22, P2, R43, R120.reuse, RZ ;  /* 0x000000782b167210 */ /* 0x080fe20007f5e0ff */
[----:B------:R0:W2:Y:S02]  /*0e10*/  LDG.E.U16 R26, desc[UR4][R10.64] ;  /* 0x000000040a1a7981 */ /* 0x0000a4000c1e1500 */
[C---:B0-----:R-:W-:Y:S01]  /*0e20*/  IADD3 R12, P0, R23.reuse, R120, RZ ;  /* 0x00000078170c7210 */ /* 0x041fe20007f1e0ff */
[C---:B------:R-:W-:Y:S01]  /*0e30*/  IMAD R25, R0.reuse, 0x2a, RZ ;  /* 0x0000002a00197824 */ /* 0x040fe200078e02ff */
[-C--:B------:R-:W-:Y:S01]  /*0e40*/  LEA.HI.X.SX32 R23, R23, R121.reuse, 0x1, P2 ;  /* 0x0000007917177211 */ /* 0x080fe200010f0eff */
[----:B------:R0:W2:Y:S01]  /*0e50*/  LDG.E.U16 R40, desc[UR4][R6.64] ;  /* 0x0000000406287981 */ /* 0x0000a2000c1e1500 */
[----:B------:R-:W-:Y:S01]  /*0e60*/  LEA.HI.X.SX32 R13, R29, R121, 0x1, P0 ;  /* 0x000000791d0d7211 */ /* 0x000fe200000f0eff */
[C---:B------:R-:W-:Y:S01]  /*0e70*/  IMAD R27, R0.reuse, 0x54, RZ ;  /* 0x00000054001b7824 */ /* 0x040fe200078e02ff */
[----:B------:R-:W1:Y:S01]  /*0e80*/  LDC R104, c[0x0][0x248] ;  /* 0x00009200ff687b82 */ /* 0x000e620000000800 */
[----:B------:R0:W2:Y:S01]  /*0e90*/  LDG.E.U16 R8, desc[UR4][R14.64] ;  /* 0x000000040e087981 */ /* 0x0000a2000c1e1500 */
[----:B------:R-:W-:-:S03]  /*0ea0*/  IMAD R11, R0, 0x15, RZ ;  /* 0x00000015000b7824 */ /* 0x000fc600078e02ff */
[----:B------:R0:W2:Y:S02]  /*0eb0*/  LDG.E.U16 R28, desc[UR4][R22.64] ;  /* 0x00000004161c7981 */ /* 0x0000a4000c1e1500 */
[-C--:B0-----:R-:W-:Y:S01]  /*0ec0*/  IADD3 R6, P0, R25, R120.reuse, RZ ;  /* 0x0000007819067210 */ /* 0x081fe20007f1e0ff */
[----:B------:R-:W-:Y:S01]  /*0ed0*/  IMAD R16, R0, 0xc8, RZ ;  /* 0x000000c800107824 */ /* 0x000fe200078e02ff */
[----:B------:R0:W2:Y:S01]  /*0ee0*/  LDG.E.U16 R39, desc[UR4][R12.64] ;  /* 0x000000040c277981 */ /* 0x0000a2000c1e1500 */
[----:B------:R-:W1:Y:S01]  /*0ef0*/  LDC R103, c[0x0][0x248] ;  /* 0x00009200ff677b82 */ /* 0x000e620000000800 */
[----:B------:R-:W-:Y:S02]  /*0f00*/  IADD3 R14, P2, R4, R120, RZ ;  /* 0x00000078040e7210 */ /* 0x000fe40007f5e0ff */
[-C--:B------:R-:W-:Y:S02]  /*0f10*/  LEA.HI.X.SX32 R7, R11, R121.reuse, 0x1, P0 ;  /* 0x000000790b077211 */ /* 0x080fe400000f0eff */
[----:B------:R-:W-:-:S02]  /*0f20*/  LEA.HI.X.SX32 R15, R27, R121, 0x1, P2 ;  /* 0x000000791b0f7211 */ /* 0x000fc400010f0eff */
[-C--:B------:R-:W-:Y:S01]  /*0f30*/  IADD3 R10, P1, R27, R120.reuse, RZ ;  /* 0x000000781b0a7210 */ /* 0x080fe20007f3e0ff */
[----:B------:R-:W1:Y:S03]  /*0f40*/  LDC R105, c[0x0][0x248] ;  /* 0x00009200ff697b82 */ /* 0x000e660000000800 */
[----:B------:R-:W-:Y:S01]  /*0f50*/  LEA.HI.X.SX32 R11, R25, R121, 0x1, P1 ;  /* 0x00000079190b7211 */ /* 0x000fe200008f0eff */
[C---:B------:R-:W-:Y:S02]  /*0f60*/  IMAD R25, R0.reuse, 0x64, RZ ;  /* 0x0000006400197824 */ /* 0x040fe400078e02ff */
[----:B------:R-:W-:Y:S01]  /*0f70*/  IMAD R17, R0, 0x3a, RZ ;  /* 0x0000003a00117824 */ /* 0x000fe200078e02ff */
[-C--:B------:R-:W-:Y:S01]  /*0f80*/  IADD3 R22, P2, R16, R120.reuse, RZ ;  /* 0x0000007810167210 */ /* 0x080fe20007f5e0ff */
[----:B------:R-:W1:Y:S01]  /*0f90*/  LDC R106, c[0x0][0x248] ;  /* 0x00009200ff6a7b82 */ /* 0x000e620000000800 */
[----:B0-----:R-:W-:-:S07]  /*0fa0*/  IADD3 R12, P0, R25, R120, RZ ;  /* 0x00000078190c7210 */ /* 0x001fce0007f1e0ff */
[----:B------:R-:W0:Y:S01]  /*0fb0*/  LDC R124, c[0x0][0x248] ;  /* 0x00009200ff7c7b82 */ /* 0x000e220000000800 */
[----:B------:R-:W-:-:S07]  /*0fc0*/  LEA.HI.X.SX32 R13, R33, R121, 0x1, P0 ;  /* 0x00000079210d7211 */ /* 0x000fce00000f0eff */
[----:B------:R-:W0:Y:S01]  /*0fd0*/  LDC R125, c[0x0][0x248] ;  /* 0x00009200ff7d7b82 */ /* 0x000e220000000800 */
[----:B------:R-:W-:-:S07]  /*0fe0*/  LEA.HI.X.SX32 R23, R25, R121, 0x1, P2 ;  /* 0x0000007919177211 */ /* 0x000fce00010f0eff */
[----:B------:R-:W0:Y:S08]  /*0ff0*/  LDC R123, c[0x0][0x248] ;  /* 0x00009200ff7b7b82 */ /* 0x000e300000000800 */
        /* <DEDUP_REMOVED lines=22> */
[----:B------:R-:W0:Y:S01]  /*1160*/  LDC R176, c[0x0][0x248] ;  /* 0x00009200ffb07b82 */ /* 0x000e220000000800 */
[----:B----4-:R4:W-:Y:S01]  /*1170*/  STL [R1+0x110], R18 ;  /* 0x0001101201007387 */ /* 0x0109e20000100800 */
[----:B------:R-:W-:-:S06]  /*1180*/  IMAD R27, R0, 0x74, RZ ;  /* 0x00000074001b7824 */ /* 0x000fcc00078e02ff */
[----:B------:R-:W0:Y:S01]  /*1190*/  LDC R154, c[0x0][0x248] ;  /* 0x00009200ff9a7b82 */ /* 0x000e220000000800 */
[C---:B------:R-:W-:Y:S01]  /*11a0*/  IMAD R29, R0.reuse, 0x84, RZ ;  /* 0x00000084001d7824 */ /* 0x040fe200078e02ff */
[----:B------:R-:W2:Y:S04]  /*11b0*/  LDG.E.U16 R38, desc[UR4][R10.64] ;  /* 0x000000040a267981 */ /* 0x000ea8000c1e1500 */
[----:B---3--:R3:W-:Y:S02]  /*11c0*/  STL [R1+0xf4], R2 ;  /* 0x0000f40201007387 */ /* 0x0087e40000100800 */
[----:B------:R-:W0:Y:S02]  /*11d0*/  LDC R149, c[0x0][0x248] ;  /* 0x00009200ff957b82 */ /* 0x000e240000000800 */
[----:B----4-:R4:W2:Y:S04]  /*11e0*/  LDG.E.U16 R18, desc[UR4][R6.64] ;  /* 0x0000000406127981 */ /* 0x0108a8000c1e1500 */
[----:B------:R1:W2:Y:S02]  /*11f0*/  LDG.E.U16 R37, desc[UR4][R12.64] ;  /* 0x000000040c257981 */ /* 0x0002a4000c1e1500 */
[----:B------:R-:W0:Y:S02]  /*1200*/  LDC R160, c[0x0][0x248] ;  /* 0x00009200ffa07b82 */ /* 0x000e240000000800 */
[----:B---3--:R-:W3:Y:S01]  /*1210*/  LDG.E.U16 R2, desc[UR4][R14.64] ;  /* 0x000000040e027981 */ /* 0x008ee2000c1e1500 */
[----:B----4-:R-:W-:Y:S01]  /*1220*/  IMAD R7, R0, 0x1d, RZ ;  /* 0x0000001d00077824 */ /* 0x010fe200078e02ff */
[----:B------:R-:W-:-:S02]  /*1230*/  IADD3 R6, P0, R17, R120, RZ ;  /* 0x0000007811067210 */ /* 0x000fc40007f1e0ff */
[----:B--2---:R2:W-:Y:S02]  /*1240*/  STL [R1+0xd4], R30 ;  /* 0x0000d41e01007387 */ /* 0x0045e40000100800 */
[----:B------:R-:W4:Y:S01]  /*1250*/  LDC R167, c[0x0][0x248] ;  /* 0x00009200ffa77b82 */ /* 0x000f220000000800 */
[----:B------:R-:W-:-:S05]  /*1260*/  LEA.HI.X.SX32 R7, R7, R121, 0x1, P0 ;  /* 0x0000007907077211 */ /* 0x000fca00000f0eff */
[----:B------:R1:W4:Y:S02]  /*1270*/  LDG.E.U16 R14, desc[UR4][R6.64] ;  /* 0x00000004060e7981 */ /* 0x000324000c1e1500 */
[----:B------:R-:W0:Y:S02]  /*1280*/  LDC R170, c[0x0][0x248] ;  /* 0x00009200ffaa7b82 */ /* 0x000e240000000800 */
[----:B--2---:R2:W4:Y:S01]  /*1290*/  LDG.E.U16 R30, desc[UR4][R22.64] ;  /* 0x00000004161e7981 */ /* 0x004522000c1e1500 */
[-C--:B------:R-:W-:Y:S01]  /*12a0*/  IADD3 R10, P1, R27, R120.reuse, RZ ;  /* 0x000000781b0a7210 */ /* 0x080fe20007f3e0ff */
[C---:B------:R-:W-:Y:S01]  /*12b0*/  IMAD R25, R0.reuse, 0x4a, RZ ;  /* 0x0000004a00197824 */ /* 0x040fe200078e02ff */
[-C--:B-1----:R-:W-:Y:S02]  /*12c0*/  IADD3 R12, P0, R29, R120.reuse, RZ ;  /* 0x000000781d0c7210 */ /* 0x082fe40007f1e0ff */
[-C--:B------:R-:W-:Y:S01]  /*12d0*/  LEA.HI.X.SX32 R11, R17, R121.reuse, 0x1, P1 ;  /* 0x00000079110b7211 */ /* 0x080fe200008f0eff */
[C---:B------:R-:W-:Y:S01]  /*12e0*/  IMAD R17, R0.reuse, 0x25, RZ ;  /* 0x0000002500117824 */ /* 0x040fe200078e02ff */
[-C--:B------:R-:W-:Y:S01]  /*12f0*/  LEA.HI.X.SX32 R13, R35, R121.reuse, 0x1, P0 ;  /* 0x00000079230d7211 */ /* 0x080fe200000f0eff */
[----:B------:R-:W1:Y:S01]  /*1300*/  LDC R162, c[0x0][0x248] ;  /* 0x00009200ffa27b82 */ /* 0x000e620000000800 */
[-C--:B------:R-:W-:Y:S01]  /*1310*/  IADD3 R6, P0, R25, R120.reuse, RZ ;  /* 0x0000007819067210 */ /* 0x080fe20007f1e0ff */
[----:B------:R-:W-:Y:S01]  /*1320*/  IMAD R15, R0, 0x94, RZ ;  /* 0x00000094000f7824 */ /* 0x000fe200078e02ff */
[----:B------:R2:W4:Y:S05]  /*1330*/  LDG.E.U16 R36, desc[UR4][R10.64] ;  /* 0x000000040a247981 */ /* 0x00052a000c1e1500 */
[----:B------:R-:W1:Y:S01]  /*1340*/  LDC R153, c[0x0][0x248] ;  /* 0x00009200ff997b82 */ /* 0x000e620000000800 */
[----:B------:R0:W-:Y:S04]  /*1350*/  STL [R1+0x100], R26 ;  /* 0x0001001a01007387 */ /* 0x0001e80000100800 */
[----:B------:R2:W4:Y:S03]  /*1360*/  LDG.E.U16 R35, desc[UR4][R12.64] ;  /* 0x000000040c237981 */ /* 0x000526000c1e1500 */
[----:B------:R-:W1:Y:S01]  /*1370*/  LDC R166, c[0x0][0x248] ;  /* 0x00009200ffa67b82 */ /* 0x000e620000000800 */
[-C--:B0-----:R-:W-:Y:S01]  /*1380*/  IADD3 R26, P2, R56, R120.reuse, RZ ;  /* 0x00000078381a7210 */ /* 0x081fe20007f5e0ff */
[----:B------:R0:W-:Y:S03]  /*1390*/  STL [R1+0xb4], R8 ;  /* 0x0000b40801007387 */ /* 0x0001e60000100800 */
[-C--:B------:R-:W-:Y:S01]  /*13a0*/  LEA.HI.X.SX32 R27, R27, R121.reuse, 0x1, P2 ;  /* 0x000000791b1b7211 */ /* 0x080fe200010f0eff */
[----:B------:R0:W-:Y:S01]  /*13b0*/  STL [R1+0x98], R28 ;  /* 0x0000981c01007387 */ /* 0x0001e20000100800 */
[----:B------:R-:W-:Y:S01]  /*13c0*/  LEA.HI.X.SX32 R7, R17, R121, 0x1, P0 ;  /* 0x0000007911077211 */ /* 0x000fe200000f0eff */
[----:B------:R-:W1:Y:S02]  /*13d0*/  LDC R208, c[0x0][0x248] ;  /* 0x00009200ffd07b82 */ /* 0x000e640000000800 */
[----:B0-----:R0:W4:Y:S01]  /*13e0*/  LDG.E.U16 R8, desc[UR4][R26.64] ;  /* 0x000000041a087981 */ /* 0x001122000c1e1500 */
[----:B------:R-:W-:-:S05]  /*13f0*/  IADD3 R28, P2, R55, R120, RZ ;  /* 0x00000078371c7210 */ /* 0x000fca0007f5e0ff */
[----:B------:R-:W1:Y:S01]  /*1400*/  LDC R209, c[0x0][0x248] ;  /* 0x00009200ffd17b82 */ /* 0x000e620000000800 */
[----:B------:R-:W-:Y:S01]  /*1410*/  LEA.HI.X.SX32 R29, R29, R121, 0x1, P2 ;  /* 0x000000791d1d7211 */ /* 0x000fe200010f0eff */
[C---:B------:R-:W-:Y:S01]  /*1420*/  IMAD R17, R0.reuse, 0x5a, RZ ;  /* 0x0000005a00117824 */ /* 0x040fe200078e02ff */
[----:B--2---:R-:W-:Y:S01]  /*1430*/  IADD3 R22, P1, R15, R120, RZ ;  /* 0x000000780f167210 */ /* 0x004fe20007f3e0ff */
[----:B------:R-:W-:-:S04]  /*1440*/  IMAD R11, R0, 0x2d, RZ ;  /* 0x0000002d000b7824 */ /* 0x000fc800078e02ff */
[----:B------:R-:W2:Y:S01]  /*1450*/  LDC R206, c[0x0][0x248] ;  /* 0x00009200ffce7b82 */ /* 0x000ea20000000800 */
[-C--:B------:R-:W-:Y:S02]  /*1460*/  IADD3 R10, P0, R17, R120.reuse, RZ ;  /* 0x00000078110a7210 */ /* 0x080fe40007f1e0ff */
[-C--:B------:R-:W-:Y:S01]  /*1470*/  LEA.HI.X.SX32 R23, R25, R121.reuse, 0x1, P1 ;  /* 0x0000007919177211 */ /* 0x080fe200008f0eff */
[C---:B------:R-:W-:Y:S01]  /*1480*/  IMAD R25, R0.reuse, 0x6a, RZ ;  /* 0x0000006a00197824 */ /* 0x040fe200078e02ff */
[-C--:B------:R-:W-:Y:S01]  /*1490*/  LEA.HI.X.SX32 R11, R11, R121.reuse, 0x1, P0 ;  /* 0x000000790b0b7211 */ /* 0x080fe200000f0eff */
[C---:B------:R-:W-:Y:S02]  /*14a0*/  IMAD R13, R0.reuse, 0x35, RZ ;  /* 0x00000035000d7824 */ /* 0x040fe400078e02ff */
[C---:B------:R-:W-:Y:S01]  /*14b0*/  IMAD R225, R0.reuse, 0xa4, RZ ;  /* 0x000000a400e17824 */ /* 0x040fe200078e02ff */
[----:B------:R-:W-:Y:S01]  /*14c0*/  IADD3 R12, P0, R25, R120, RZ ;  /* 0x00000078190c7210 */ /* 0x000fe20007f1e0ff */
[----:B------:R-:W2:Y:S01]  /*14d0*/  LDG.E.U16 R50, desc[UR4][R10.64] ;  /* 0x000000040a327981 */ /* 0x000ea2000c1e1500 */
[----:B------:R-:W1:Y:S02]  /*14e0*/  LDC R171, c[0x0][0x248] ;  /* 0x00009200ffab7b82 */ /* 0x000e640000000800 */
[----:B------:R-:W-:Y:S01]  /*14f0*/  LEA.HI.X.SX32 R13, R13, R121, 0x1, P0 ;  /* 0x000000790d0d7211 */ /* 0x000fe200000f0eff */
[----:B------:R-:W-:-:S05]  /*1500*/  IMAD R228, R0, 0xb4, RZ ;  /* 0x000000b400e47824 */ /* 0x000fca00078e02ff */
[----:B------:R-:W1:Y:S08]  /*1510*/  LDC R207, c[0x0][0x248] ;  /* 0x00009200ffcf7b82 */ /* 0x000e700000000800 */
        /* <DEDUP_REMOVED lines=24> */
[----:B------:R-:W1:Y:S01]  /*16a0*/  LDC R249, c[0x0][0x248] ;  /* 0x00009200fff97b82 */ /* 0x000e620000000800 */
[----:B------:R0:W-:Y:S01]  /*16b0*/  STL [R1+0xf0], R18 ;  /* 0x0000f01201007387 */ /* 0x0001e20000100800 */
[----:B------:R-:W-:-:S02]  /*16c0*/  IMAD R231, R0, 0xc4, RZ ;  /* 0x000000c400e77824 */ /* 0x000fc400078e02ff */
[----:B------:R-:W-:Y:S01]  /*16d0*/  IMAD R232, R0, 0xd4, RZ ;  /* 0x000000d400e87824 */ /* 0x000fe200078e02ff */
[----:B------:R-:W2:Y:S04]  /*16e0*/  LDG.E.U16 R34, desc[UR4][R22.64] ;  /* 0x0000000416227981 */ /* 0x000ea8000c1e1500 */
[----:B---3--:R3:W-:Y:S04]  /*16f0*/  STL [R1+0x80], R2 ;  /* 0x0000800201007387 */ /* 0x0087e80000100800 */
[----:B0-----:R0:W2:Y:S04]  /*1700*/  LDG.E.U16 R18, desc[UR4][R28.64] ;  /* 0x000000041c127981 */ /* 0x0010a8000c1e1500 */
[----:B---3--:R3:W2:Y:S01]  /*1710*/  LDG.E.U16 R2, desc[UR4][R6.64] ;  /* 0x0000000406027981 */ /* 0x0086a2000c1e1500 */
[----:B------:R-:W-:Y:S01]  /*1720*/  IADD3 R26, P2, R225, R120, RZ ;  /* 0x00000078e11a7210 */ /* 0x000fe20007f5e0ff */
[----:B0-----:R-:W0:Y:S02]  /*1730*/  LDC R29, c[0x0][0x248] ;  /* 0x00009200ff1d7b82 */ /* 0x001e240000000800 */
[----:B----4-:R-:W-:Y:S04]  /*1740*/  STL [R1+0x68], R30 ;  /* 0x0000681e01007387 */ /* 0x010fe80000100800 */
[----:B------:R4:W-:Y:S02]  /*1750*/  STL [R1+0xe0], R14 ;  /* 0x0000e00e01007387 */ /* 0x0009e40000100800 */
[----:B------:R-:W1:Y:S02]  /*1760*/  LDC R28, c[0x0][0x248] ;  /* 0x00009200ff1c7b82 */ /* 0x000e640000000800 */
[----:B----4-:R-:W4:Y:S01]  /*1770*/  LDG.E.U16 R14, desc[UR4][R12.64] ;  /* 0x000000040c0e7981 */ /* 0x010f22000c1e1500 */
[----:B------:R-:W-:-:S05]  /*1780*/  LEA.HI.X.SX32 R27, R47, R121, 0x1, P2 ;  /* 0x000000792f1b7211 */ /* 0x000fca00010f0eff */
[----:B------:R-:W0:Y:S01]  /*1790*/  LDC R47, c[0x0][0x248] ;  /* 0x00009200ff2f7b82 */ /* 0x000e220000000800 */
[-C--:B---3--:R-:W-:Y:S02]  /*17a0*/  IADD3 R6, P1, R228, R120.reuse, RZ ;  /* 0x00000078e4067210 */ /* 0x088fe40007f3e0ff */
[----:B------:R-:W-:Y:S01]  /*17b0*/  IADD3 R22, P2, R231, R120, RZ ;  /* 0x00000078e7167210 */ /* 0x000fe20007f5e0ff */
[----:B------:R-:W3:Y:S01]  /*17c0*/  LDG.E.U16 R33, desc[UR4][R26.64] ;  /* 0x000000041a217981 */ /* 0x000ee2000c1e1500 */
[----:B------:R-:W-:Y:S02]  /*17d0*/  LEA.HI.X.SX32 R7, R17, R121, 0x1, P1 ;  /* 0x0000007911077211 */ /* 0x000fe400008f0eff */
[----:B------:R-:W-:-:S03]  /*17e0*/  SHF.L.U32 R17, R0, 0x3, RZ ;  /* 0x0000000300117819 */ /* 0x000fc600000006ff */
[----:B------:R0:W3:Y:S04]  /*17f0*/  LDG.E.U16 R32, desc[UR4][R6.64] ;  /* 0x0000000406207981 */ /* 0x0000e8000c1e1500 */
[----:B------:R0:W-:Y:S02]  /*1800*/  STL [R1+0x50], R8 ;  /* 0x0000500801007387 */ /* 0x0001e40000100800 */
[----:B0-----:R-:W-:Y:S01]  /*1810*/  LEA R6, P0, R47, R120, 0x4 ;  /* 0x000000782f067211 */ /* 0x001fe200078020ff */
[----:B------:R-:W0:Y:S03]  /*1820*/  LDC R8, c[0x0][0x248] ;  /* 0x00009200ff087b82 */ /* 0x000e260000000800 */
[----:B------:R-:W-:-:S02]  /*1830*/  LEA.HI.X.SX32 R7, R17, R121, 0x1, P0 ;  /* 0x0000007911077211 */ /* 0x000fc400000f0eff */
[-C--:B------:R-:W-:Y:S02]  /*1840*/  LEA R10, P1, R59, R120.reuse, 0x5 ;  /* 0x000000783b0a7211 */ /* 0x080fe400078228ff */
[----:B------:R-:W-:Y:S01]  /*1850*/  LEA.HI.X.SX32 R23, R53, R121, 0x1, P2 ;  /* 0x0000007935177211 */ /* 0x000fe200010f0eff */
[----:B------:R1:W3:Y:S01]  /*1860*/  LDG.E.U16 R59, desc[UR4][R6.64] ;  /* 0x00000004063b7981 */ /* 0x0002e2000c1e1500 */
[----:B------:R-:W-:Y:S02]  /*1870*/  SHF.L.U32 R17, R0, 0x6, RZ ;  /* 0x0000000600117819 */ /* 0x000fe400000006ff */
[-C--:B------:R-:W-:Y:S01]  /*1880*/  IADD3 R26, P2, R232, R120.reuse, RZ ;  /* 0x00000078e81a7210 */ /* 0x080fe20007f5e0ff */
[----:B------:R1:W3:Y:S01]  /*1890*/  LDG.E.U16 R31, desc[UR4][R22.64] ;  /* 0x00000004161f7981 */ /* 0x0002e2000c1e1500 */
[----:B------:R-:W-:Y:S02]  /*18a0*/  SHF.L.U32 R11, R0, 0x4, RZ ;  /* 0x00000004000b7819 */ /* 0x000fe400000006ff */
[----:B-1----:R-:W-:-:S02]  /*18b0*/  LEA R6, P0, R29, R120, 0x7 ;  /* 0x000000781d067211 */ /* 0x002fc400078038ff */
[-C--:B------:R-:W-:Y:S02]  /*18c0*/  LEA.HI.X.SX32 R27, R25, R121.reuse, 0x1, P2 ;  /* 0x00000079191b7211 */ /* 0x080fe400010f0eff */
[-C--:B------:R-:W-:Y:S02]  /*18d0*/  LEA.HI.X.SX32 R7, R17, R121.reuse, 0x1, P0 ;  /* 0x0000007911077211 */ /* 0x080fe400000f0eff */
[----:B------:R-:W-:Y:S01]  /*18e0*/  LEA.HI.X.SX32 R11, R11, R121, 0x1, P1 ;  /* 0x000000790b0b7211 */ /* 0x000fe200008f0eff */
[----:B------:R0:W3:Y:S01]  /*18f0*/  LDG.E.U16 R30, desc[UR4][R26.64] ;  /* 0x000000041a1e7981 */ /* 0x0000e2000c1e1500 */
[C---:B------:R-:W-:Y:S02]  /*1900*/  SHF.L.U32 R13, R0.reuse, 0x5, RZ ;  /* 0x00000005000d7819 */ /* 0x040fe400000006ff */
[----:B------:R-:W-:Y:S01]  /*1910*/  LEA R12, P2, R91, R120, 0x6 ;  /* 0x000000785b0c7211 */ /* 0x000fe200078430ff */
[----:B------:R1:W3:Y:S01]  /*1920*/  LDG.E.U16 R53, desc[UR4][R10.64] ;  /* 0x000000040a357981 */ /* 0x0002e2000c1e1500 */
[----:B------:R-:W-:-:S02]  /*1930*/  SHF.L.U32 R23, R0, 0x7, RZ ;  /* 0x0000000700177819 */ /* 0x000fc400000006ff */
[-C--:B------:R-:W-:Y:S01]  /*1940*/  LEA.HI.X.SX32 R13, R13, R121.reuse, 0x1, P2 ;  /* 0x000000790d0d7211 */ /* 0x080fe200010f0eff */
[----:B------:R-:W-:Y:S01]  /*1950*/  IMAD R60, R60, 0x118, RZ ;  /* 0x000001183c3c7824 */ /* 0x000fe200078e02ff */
[----:B------:R-:W-:Y:S01]  /*1960*/  SHF.L.U32 R25, R0, 0x8, RZ ;  /* 0x0000000800197819 */ /* 0x000fe200000006ff */
[----:B0-----:R-:W-:Y:S01]  /*1970*/  IMAD R27, R8, 0x210, RZ ;  /* 0x00000210081b7824 */ /* 0x001fe200078e02ff */
[-C--:B------:R-:W-:Y:S01]  /*1980*/  LEA R22, P2, R95, R120.reuse, 0x9 ;  /* 0x000000785f167211 */ /* 0x080fe200078448ff */
[----:B------:R0:W3:Y:S01]  /*1990*/  LDG.E.U16 R52, desc[UR4][R12.64] ;  /* 0x000000040c347981 */ /* 0x0000e2000c1e1500 */
[-C--:B-1----:R-:W-:Y:S02]  /*19a0*/  LEA R10, P1, R93, R120.reuse, 0x8 ;  /* 0x000000785d0a7211 */ /* 0x082fe400078240ff */
[----:B------:R-:W-:Y:S01]  /*19b0*/  IADD3 R26, P0, R27, R120, RZ ;  /* 0x000000781b1a7210 */ /* 0x000fe20007f1e0ff */
[C---:B------:R-:W-:Y:S01]  /*19c0*/  IMAD R233, R0.reuse, 0xe4, RZ ;  /* 0x000000e400e97824 */ /* 0x040fe200078e02ff */
[-C--:B------:R-:W-:Y:S01]  /*19d0*/  LEA.HI.X.SX32 R11, R23, R121.reuse, 0x1, P1 ;  /* 0x00000079170b7211 */ /* 0x080fe200008f0eff */
[----:B------:R-:W-:Y:S01]  /*19e0*/  IMAD R235, R0, 0xf4, RZ ;  /* 0x000000f400eb7824 */ /* 0x000fe200078e02ff */
[-C--:B------:R-:W-:Y:S01]  /*19f0*/  LEA.HI.X.SX32 R23, R25, R121.reuse, 0x1, P2 ;  /* 0x0000007919177211 */ /* 0x080fe200010f0eff */
[----:B------:R-:W3:Y:S01]  /*1a00*/  LDG.E.U16 R54, desc[UR4][R6.64] ;  /* 0x0000000406367981 */ /* 0x000ee2000c1e1500 */
[----:B0-----:R-:W-:Y:S01]  /*1a10*/  IMAD R13, R28, 0x230, RZ ;  /* 0x000002301c0d7824 */ /* 0x001fe200078e02ff */
[----:B------:R-:W-:Y:S01]  /*1a20*/  LEA.HI.X.SX32 R27, R55, R121, 0x1, P0 ;  /* 0x00000079371b7211 */ /* 0x000fe200000f0eff */
[----:B------:R-:W-:Y:S01]  /*1a30*/  IMAD R91, R48, 0x240, RZ ;  /* 0x00000240305b7824 */ /* 0x000fe200078e02ff */
[----:B------:R0:W3:Y:S01]  /*1a40*/  LDG.E.U16 R47, desc[UR4][R22.64] ;  /* 0x00000004162f7981 */ /* 0x0000e2000c1e1500 */
[----:B------:R-:W-:-:S03]  /*1a50*/  IMAD R93, R0, 0x7a, RZ ;  /* 0x0000007a005d7824 */ /* 0x000fc600078e02ff */
[----:B------:R1:W3:Y:S01]  /*1a60*/  LDG.E.U16 R55, desc[UR4][R10.64] ;  /* 0x000000040a377981 */ /* 0x0002e2000c1e1500 */
[C---:B------:R-:W-:Y:S02]  /*1a70*/  IMAD R182, R0.reuse, 0x10a, RZ ;  /* 0x0000010a00b67824 */ /* 0x040fe400078e02ff */
[----:B------:R-:W-:Y:S01]  /*1a80*/  IMAD R185, R0, 0x8a, RZ ;  /* 0x0000008a00b97824 */ /* 0x000fe200078e02ff */
[----:B------:R-:W3:Y:S01]  /*1a90*/  LDG.E.U16 R26, desc[UR4][R26.64] ;  /* 0x000000041a1a7981 */ /* 0x000ee2000c1e1500 */
[----:B0-----:R-:W-:-:S04]  /*1aa0*/  IADD3 R22, P2, R13, R120, RZ ;  /* 0x000000780d167210 */ /* 0x001fc80007f5e0ff */
[----:B------:R-:W-:Y:S01]  /*1ab0*/  LEA.HI.X.SX32 R23, R60, R121, 0x1, P2 ;  /* 0x000000793c177211 */ /* 0x000fe200010f0eff */
[C---:B-1----:R-:W-:Y:S01]  /*1ac0*/  IMAD R11, R0.reuse, 0x3d, RZ ;  /* 0x0000003d000b7824 */ /* 0x042fe200078e02ff */
[----:B------:R-:W-:Y:S01]  /*1ad0*/  IADD3 R10, P2, R235, R120, RZ ;  /* 0x00000078eb0a7210 */ /* 0x000fe20007f5e0ff */
[C---:B------:R-:W-:Y:S02]  /*1ae0*/  IMAD R183, R0.reuse, 0x9a, RZ ;  /* 0x0000009a00b77824 */ /* 0x040fe400078e02ff */
[----:B------:R-:W-:Y:S01]  /*1af0*/  IMAD R187, R0, 0xaa, RZ ;  /* 0x000000aa00bb7824 */ /* 0x000fe200078e02ff */
[----:B--2---:R0:W-:Y:S04]  /*1b00*/  STL [R1+0x40], R18 ;  /* 0x0000401201007387 */ /* 0x0041e80000100800 */
[----:B------:R1:W-:Y:S01]  /*1b10*/  STL [R1+0xd0], R2 ;  /* 0x0000d00201007387 */ /* 0x0003e20000100800 */
[----:B0-----:R-:W0:Y:S08]  /*1b20*/  LDC R18, c[0x0][0x248] ;  /* 0x00009200ff127b82 */ /* 0x001e300000000800 */
[----:B-1----:R-:W1:Y:S01]  /*1b30*/  LDC R2, c[0x0][0x248] ;  /* 0x00009200ff027b82 */ /* 0x002e620000000800 */
[----:B------:R2:W-:Y:S07]  /*1b40*/  STL [R1+0xc0], R50 ;  /* 0x0000c03201007387 */ /* 0x0005ee0000100800 */
[----:B--2---:R-:W2:Y:S01]  /*1b50*/  LDC R50, c[0x0][0x248] ;  /* 0x00009200ff327b82 */ /* 0x004ea20000000800 */
[----:B----4-:R4:W-:Y:S07]  /*1b60*/  STL [R1+0xb0], R14 ;  /* 0x0000b00e01007387 */ /* 0x0109ee0000100800 */
[----:B----4-:R-:W4:Y:S01]  /*1b70*/  LDC R14, c[0x0][0x248] ;  /* 0x00009200ff0e7b82 */ /* 0x010f220000000800 */
[----:B-1----:R-:W-:-:S07]  /*1b80*/  IMAD R17, R2, 0x110, RZ ;  /* 0x0000011002117824 */ /* 0x002fce00078e02ff */
[----:B------:R-:W1:Y:S01]  /*1b90*/  LDC R2, c[0x0][0x248] ;  /* 0x00009200ff027b82 */ /* 0x000e620000000800 */
[----:B0-----:R-:W-:Y:S01]  /*1ba0*/  IMAD R29, R18, 0x220, RZ ;  /* 0x00000220121d7824 */ /* 0x001fe200078e02ff */
[----:B------:R-:W-:Y:S01]  /*1bb0*/  IADD3 R12, P0, R17, R120, RZ ;  /* 0x00000078110c7210 */ /* 0x000fe20007f1e0ff */
[----:B--2---:R-:W-:-:S03]  /*1bc0*/  IMAD R50, R50, 0x120, RZ ;  /* 0x0000012032327824 */ /* 0x004fc600078e02ff */
[-C--:B------:R-:W-:Y:S02]  /*1bd0*/  IADD3 R28, P1, R29, R120.reuse, RZ ;  /* 0x000000781d1c7210 */ /* 0x080fe40007f3e0ff */
[-C--:B------:R-:W-:Y:S02]  /*1be0*/  LEA.HI.X.SX32 R13, R43, R121.reuse, 0x1, P0 ;  /* 0x000000792b0d7211 */ /* 0x080fe400000f0eff */
[-C--:B------:R-:W-:Y:S02]  /*1bf0*/  IADD3 R90, P0, R91, R120.reuse, RZ ;  /* 0x000000785b5a7210 */ /* 0x080fe40007f1e0ff */
[-C--:B------:R-:W-:Y:S01]  /*1c00*/  LEA.HI.X.SX32 R29, R17, R121.reuse, 0x1, P1 ;  /* 0x00000079111d7211 */ /* 0x080fe200008f0eff */
[----:B------:R-:W2:Y:S01]  /*1c10*/  LDG.E.U16 R27, desc[UR4][R12.64] ;  /* 0x000000040c1b7981 */ /* 0x000ea2000c1e1500 */
[----:B------:R-:W-:Y:S02]  /*1c20*/  LEA.HI.X.SX32 R91, R50, R121, 0x1, P0 ;  /* 0x00000079325b7211 */ /* 0x000fe400000f0eff */
[----:B------:R-:W-:Y:S01]  /*1c30*/  IADD3 R6, P1, R233, R120, RZ ;  /* 0x00000078e9067210 */ /* 0x000fe20007f3e0ff */
[----:B------:R0:W3:Y:S01]  /*1c40*/  LDG.E.U16 R17, desc[UR4][R22.64] ;  /* 0x0000000416117981 */ /* 0x0000e2000c1e1500 */
[----:B----4-:R-:W-:-:S02]  /*1c50*/  IMAD R14, R14, 0x128, RZ ;  /* 0x000001280e0e7824 */ /* 0x010fc400078e02ff */
[-C--:B------:R-:W-:Y:S01]  /*1c60*/  LEA.HI.X.SX32 R7, R3, R121.reuse, 0x1, P1 ;  /* 0x0000007903077211 */ /* 0x080fe200008f0eff */
[----:B------:R4:W3:Y:S01]  /*1c70*/  LDG.E.U16 R25, desc[UR4][R90.64] ;  /* 0x000000045a197981 */ /* 0x0008e2000c1e1500 */
[----:B-1----:R-:W-:Y:S01]  /*1c80*/  IMAD R95, R2, 0x250, RZ ;  /* 0x00000250025f7824 */ /* 0x002fe200078e02ff */
[-C--:B------:R-:W-:Y:S02]  /*1c90*/  IADD3 R2, P0, R93, R120.reuse, RZ ;  /* 0x000000785d027210 */ /* 0x080fe40007f1e0ff */
[----:B------:R-:W3:Y:S02]  /*1ca0*/  LDG.E.U16 R43, desc[UR4][R28.64] ;  /* 0x000000041c2b7981 */ /* 0x000ee4000c1e1500 */
[-C--:B0-----:R-:W-:Y:S02]  /*1cb0*/  IADD3 R22, P1, R95, R120.reuse, RZ ;  /* 0x000000785f167210 */ /* 0x081fe40007f3e0ff */
[-C--:B------:R-:W-:Y:S01]  /*1cc0*/  LEA.HI.X.SX32 R3, R11, R121.reuse, 0x1, P0 ;  /* 0x000000790b037211 */ /* 0x080fe200000f0eff */
[C---:B----4-:R-:W-:Y:S01]  /*1cd0*/  IMAD R91, R0.reuse, 0x85, RZ ;  /* 0x00000085005b7824 */ /* 0x050fe200078e02ff */
[-C--:B------:R-:W-:Y:S01]  /*1ce0*/  LEA.HI.X.SX32 R11, R93, R121.reuse, 0x1, P2 ;  /* 0x000000795d0b7211 */ /* 0x080fe200010f0eff */
[----:B------:R-:W-:Y:S01]  /*1cf0*/  IMAD R13, R0, 0x45, RZ ;  /* 0x00000045000d7824 */ /* 0x000fe200078e02ff */
[-C--:B------:R-:W-:Y:S01]  /*1d00*/  IADD3 R90, P2, R182, R120.reuse, RZ ;  /* 0x00000078b65a7210 */ /* 0x080fe20007f5e0ff */
[----:B------:R0:W4:Y:S01]  /*1d10*/  LDG.E.U16 R29, desc[UR4][R6.64] ;  /* 0x00000004061d7981 */ /* 0x000122000c1e1500 */
[-C--:B------:R-:W-:Y:S01]  /*1d20*/  LEA.HI.X.SX32 R23, R14, R121.reuse, 0x1, P1 ;  /* 0x000000790e177211 */ /* 0x080fe200008f0eff */
[----:B------:R-:W-:Y:S01]  /*1d30*/  IMAD R93, R0, 0x4d, RZ ;  /* 0x0000004d005d7824 */ /* 0x000fe200078e02ff */
[----:B------:R-:W-:Y:S01]  /*1d40*/  IADD3 R12, P0, R185, R120, RZ ;  /* 0x00000078b90c7210 */ /* 0x000fe20007f1e0ff */
[----:B------:R1:W2:Y:S01]  /*1d50*/  LDG.E.U16 R8, desc[UR4][R2.64] ;  /* 0x0000000402087981 */ /* 0x0002a2000c1e1500 */
[----:B------:R-:W-:-:S02]  /*1d60*/  LEA.HI.X.SX32 R91, R91, R121, 0x1, P2 ;  /* 0x000000795b5b7211 */ /* 0x000fc400010f0eff */
[----:B------:R-:W-:Y:S01]  /*1d70*/  LEA.HI.X.SX32 R13, R13, R121, 0x1, P0 ;  /* 0x000000790d0d7211 */ /* 0x000fe200000f0eff */
[----:B------:R-:W-:Y:S01]  /*1d80*/  IMAD R189, R0, 0xba, RZ ;  /* 0x000000ba00bd7824 */ /* 0x000fe200078e02ff */
[----:B------:R1:W4:Y:S01]  /*1d90*/  LDG.E.U16 R28, desc[UR4][R10.64] ;  /* 0x000000040a1c7981 */ /* 0x000322000c1e1500 */
[----:B0-----:R-:W-:-:S03]  /*1da0*/  IADD3 R6, P1, R183, R120, RZ ;  /* 0x00000078b7067210 */ /* 0x001fc60007f3e0ff */
[----:B------:R-:W3:Y:S01]  /*1db0*/  LDG.E.U16 R95, desc[UR4][R90.64] ;  /* 0x000000045a5f7981 */ /* 0x000ee2000c1e1500 */
[-C--:B------:R-:W-:Y:S01]  /*1dc0*/  LEA.HI.X.SX32 R7, R93, R121.reuse, 0x1, P1 ;  /* 0x000000795d077211 */ /* 0x080fe200008f0eff */
[C---:B-1----:R-:W-:Y:S02]  /*1dd0*/  IMAD R3, R0.reuse, 0x55, RZ ;  /* 0x0000005500037824 */ /* 0x042fe400078e02ff */
[----:B------:R-:W4:Y:S01]  /*1de0*/  LDG.E.U16 R94, desc[UR4][R12.64] ;  /* 0x000000040c5e7981 */ /* 0x000f22000c1e1500 */
[----:B------:R-:W-:Y:S01]  /*1df0*/  IADD3 R2, P2, R187, R120, RZ ;  /* 0x00000078bb027210 */ /* 0x000fe20007f5e0ff */
[----:B------:R-:W-:Y:S02]  /*1e00*/  IMAD R191, R0, 0xca, RZ ;  /* 0x000000ca00bf7824 */ /* 0x000fe400078e02ff */
[----:B------:R0:W4:Y:S04]  /*1e10*/  LDG.E.U16 R18, desc[UR4][R22.64] ;  /* 0x0000000416127981 */ /* 0x000128000c1e1500 */
[----:B------:R-:W4:Y:S01]  /*1e20*/  LDG.E.U16 R90, desc[UR4][R6.64] ;  /* 0x00000004065a7981 */ /* 0x000f22000c1e1500 */
[----:B------:R-:W-:-:S05]  /*1e30*/  LEA.HI.X.SX32 R3, R3, R121, 0x1, P2 ;  /* 0x0000007903037211 */ /* 0x000fca00010f0eff */
[----:B------:R1:W4:Y:S01]  /*1e40*/  LDG.E.U16 R72, desc[UR4][R2.64] ;  /* 0x0000000402487981 */ /* 0x000322000c1e1500 */
[C---:B------:R-:W-:Y:S01]  /*1e50*/  IMAD R11, R0.reuse, 0x5d, RZ ;  /* 0x0000005d000b7824 */ /* 0x040fe200078e02ff */
[-C--:B0-----:R-:W-:Y:S01]  /*1e60*/  IADD3 R22, P0, R189, R120.reuse, RZ ;  /* 0x00000078bd167210 */ /* 0x081fe20007f1e0ff */
[C---:B------:R-:W-:Y:S01]  /*1e70*/  IMAD R93, R0.reuse, 0x65, RZ ;  /* 0x00000065005d7824 */ /* 0x040fe200078e02ff */
[-C--:B------:R-:W-:Y:S01]  /*1e80*/  IADD3 R10, P1, R191, R120.reuse, RZ ;  /* 0x00000078bf0a7210 */ /* 0x080fe20007f3e0ff */
[C---:B------:R-:W-:Y:S02]  /*1e90*/  IMAD R193, R0.reuse, 0xda, RZ ;  /* 0x000000da00c17824 */ /* 0x040fe400078e02ff */
[C---:B------:R-:W-:Y:S01]  /*1ea0*/  IMAD R195, R0.reuse, 0xea, RZ ;  /* 0x000000ea00c37824 */ /* 0x040fe200078e02ff */
[-C--:B------:R-:W-:Y:S01]  /*1eb0*/  LEA.HI.X.SX32 R23, R11, R121.reuse, 0x1, P0 ;  /* 0x000000790b177211 */ /* 0x080fe200000f0eff */
[C---:B------:R-:W-:Y:S01]  /*1ec0*/  IMAD R13, R0.reuse, 0x6d, RZ ;  /* 0x0000006d000d7824 */ /* 0x040fe200078e02ff */
[-C--:B------:R-:W-:Y:S01]  /*1ed0*/  IADD3 R12, P0, R193, R120.reuse, RZ ;  /* 0x00000078c10c7210 */ /* 0x080fe20007f1e0ff */
[C---:B-1----:R-:W-:Y:S01]  /*1ee0*/  IMAD R3, R0.reuse, 0x75, RZ ;  /* 0x0000007500037824 */ /* 0x042fe200078e02ff */
[-C--:B------:R-:W-:Y:S01]  /*1ef0*/  LEA.HI.X.SX32 R11, R93, R121.reuse, 0x1, P1 ;  /* 0x000000795d0b7211 */ /* 0x080fe200008f0eff */
[----:B------:R-:W-:Y:S01]  /*1f00*/  IMAD R221, R0, 0xfa, RZ ;  /* 0x000000fa00dd7824 */ /* 0x000fe200078e02ff */
[----:B------:R-:W-:Y:S01]  /*1f10*/  IADD3 R2, P1, R195, R120, RZ ;  /* 0x00000078c3027210 */ /* 0x000fe20007f3e0ff */
[----:B------:R-:W4:Y:S01]  /*1f20*/  LDG.E.U16 R92, desc[UR4][R22.64] ;  /* 0x00000004165c7981 */ /* 0x000f22000c1e1500 */
[----:B------:R-:W-:-:S02]  /*1f30*/  LEA.HI.X.SX32 R13, R13, R121, 0x1, P0 ;  /* 0x000000790d0d7211 */ /* 0x000fc400000f0eff */
[-C--:B------:R-:W-:Y:S01]  /*1f40*/  LEA.HI.X.SX32 R3, R3, R121.reuse, 0x1, P1 ;  /* 0x0000007903037211 */ /* 0x080fe200008f0eff */
[----:B------:R-:W4:Y:S01]  /*1f50*/  LDG.E.U16 R88, desc[UR4][R10.64] ;  /* 0x000000040a587981 */ /* 0x000f22000c1e1500 */
[C---:B------:R-:W-:Y:S01]  /*1f60*/  IMAD R7, R0.reuse, 0x7d, RZ ;  /* 0x0000007d00077824 */ /* 0x040fe200078e02ff */
[----:B------:R-:W-:Y:S02]  /*1f70*/  IADD3 R6, P0, R221, R120, RZ ;  /* 0x00000078dd067210 */ /* 0x000fe40007f1e0ff */
[----:B------:R-:W4:Y:S04]  /*1f80*/  LDG.E.U16 R48, desc[UR4][R12.64] ;  /* 0x000000040c307981 */ /* 0x000f28000c1e1500 */
[----:B------:R0:W4:Y:S01]  /*1f90*/  LDG.E.U16 R22, desc[UR4][R2.64] ;  /* 0x0000000402167981 */ /* 0x000122000c1e1500 */
[----:B------:R-:W-:Y:S01]  /*1fa0*/  LEA.HI.X.SX32 R7, R7, R121, 0x1, P0 ;  /* 0x0000007907077211 */ /* 0x000fe200000f0eff */
[----:B------:R-:W-:-:S02]  /*1fb0*/  IMAD R93, R0, 0xc, RZ ;  /* 0x0000000c005d7824 */ /* 0x000fc400078e02ff */
[C---:B------:R-:W-:Y:S01]  /*1fc0*/  IMAD R91, R0.reuse, 0x6, RZ ;  /* 0x00000006005b7824 */ /* 0x040fe200078e02ff */
[----:B--2---:R1:W-:Y:S02]  /*1fd0*/  STL [R1+0xa0], R8 ;  /* 0x0000a00801007387 */ /* 0x0043e40000100800 */
[----:B-1----:R-:W-:Y:S02]  /*1fe0*/  IMAD R8, R0, 0x104, RZ ;  /* 0x0000010400087824 */ /* 0x002fe400078e02ff */
[----:B---3--:R-:W-:Y:S03]  /*1ff0*/  STL [R1+0x3c], R95 ;  /* 0x00003c5f01007387 */ /* 0x008fe60000100800 */
[----:B0-----:R-:W-:Y:S01]  /*2000*/  IADD3 R2, P1, R8, R120, RZ ;  /* 0x0000007808027210 */ /* 0x001fe20007f3e0ff */
[----:B----4-:R-:W-:Y:S03]  /*2010*/  STL [R1+0x94], R94 ;  /* 0x0000945e01007387 */ /* 0x010fe60000100800 */
[----:B------:R-:W-:Y:S01]  /*2020*/  LEA.HI.X.SX32 R3, R89, R121, 0x1, P1 ;  /* 0x0000007959037211 */ /* 0x000fe200008f0eff */
[----:B------:R0:W-:Y:S01]  /*2030*/  STL [R1+0x88], R90 ;  /* 0x0000885a01007387 */ /* 0x0001e20000100800 */
[----:B------:R-:W-:-:S02]  /*2040*/  LEA R11, R0, R0, 0x1 ;  /* 0x00000000000b7211 */ /* 0x000fc400078e08ff */
[-C--:B------:R-:W-:Y:S01]  /*2050*/  IADD3 R10, P0, R91, R120.reuse, RZ ;  /* 0x000000785b0a7210 */ /* 0x080fe20007f1e0ff */
[----:B------:R-:W2:Y:S04]  /*2060*/  LDG.E.U16 R23, desc[UR4][R2.64] ;  /* 0x0000000402177981 */ /* 0x000ea8000c1e1500 */
[----:B0-----:R0:W3:Y:S02]  /*2070*/  LDG.E.U16 R90, desc[UR4][R6.64] ;  /* 0x00000004065a7981 */ /* 0x0010e4000c1e1500 */
[----:B0-----:R-:W-:-:S04]  /*2080*/  IADD3 R6, P1, R93, R120, RZ ;  /* 0x000000785d067210 */ /* 0x001fc80007f3e0ff */
[-C--:B------:R-:W-:Y:S01]  /*2090*/  LEA.HI.X.SX32 R7, R91, R121.reuse, 0x1, P1 ;  /* 0x000000795b077211 */ /* 0x080fe200008f0eff */
[----:B------:R0:W-:Y:S04]  /*20a0*/  STL [R1+0x7c], R72 ;  /* 0x00007c4801007387 */ /* 0x0001e80000100800 */
[----:B0-----:R0:W4:Y:S01]  /*20b0*/  LDG.E.U16 R72, desc[UR4][R6.64] ;  /* 0x0000000406487981 */ /* 0x001122000c1e1500 */
[-C--:B------:R-:W-:Y:S01]  /*20c0*/  LEA.HI.X.SX32 R11, R11, R121.reuse, 0x1, P0 ;  /* 0x000000790b0b7211 */ /* 0x080fe200000f0eff */
[C---:B------:R-:W-:Y:S01]  /*20d0*/  IMAD R89, R0.reuse, 0xe, RZ ;  /* 0x0000000e00597824 */ /* 0x040fe200078e02ff */
[----:B------:R-:W-:Y:S01]  /*20e0*/  IADD3 R2, P0, R69, R120, RZ ;  /* 0x0000007845027210 */ /* 0x000fe20007f1e0ff */
[C---:B------:R-:W-:Y:S01]  /*20f0*/  IMAD R91, R0.reuse, 0x16, RZ ;  /* 0x00000016005b7824 */ /* 0x040fe200078e02ff */
[----:B------:R-:W-:Y:S01]  /*2100*/  LEA R13, R0, -R0, 0x3 ;  /* 0x80000000000d7211 */ /* 0x000fe200078e18ff */
[----:B------:R1:W2:Y:S01]  /*2110*/  LDG.E.U16 R163, desc[UR4][R10.64] ;  /* 0x000000040aa37981 */ /* 0x0002a2000c1e1500 */
[----:B------:R-:W-:-:S02]  /*2120*/  LEA.HI.X.SX32 R3, R93, R121, 0x1, P0 ;  /* 0x000000795d037211 */ /* 0x000fc400000f0eff */
[-C--:B------:R-:W-:Y:S01]  /*2130*/  IADD3 R12, P0, R89, R120.reuse, RZ ;  /* 0x00000078590c7210 */ /* 0x080fe20007f1e0ff */
[C---:B------:R-:W-:Y:S02]  /*2140*/  IMAD R93, R0.reuse, 0x1c, RZ ;  /* 0x0000001c005d7824 */ /* 0x040fe400078e02ff */
[----:B------:R1:W2:Y:S01]  /*2150*/  LDG.E.U16 R8, desc[UR4][R2.64] ;  /* 0x0000000402087981 */ /* 0x0002a2000c1e1500 */
[----:B------:R-:W-:Y:S01]  /*2160*/  LEA.HI.X.SX32 R13, R13, R121, 0x1, P0 ;  /* 0x000000790d0d7211 */ /* 0x000fe200000f0eff */
[C---:B------:R-:W-:Y:S01]  /*2170*/  IMAD R69, R0.reuse, 0xb, RZ ;  /* 0x0000000b00457824 */ /* 0x040fe200078e02ff */
[-C--:B0-----:R-:W-:Y:S01]  /*2180*/  IADD3 R6, P2, R71, R120.reuse, RZ ;  /* 0x0000007847067210 */ /* 0x081fe20007f5e0ff */
[----:B------:R-:W-:Y:S01]  /*2190*/  IMAD R71, R0, 0x2c, RZ ;  /* 0x0000002c00477824 */ /* 0x000fe200078e02ff */
[-C--:B-1----:R-:W-:Y:S02]  /*21a0*/  IADD3 R10, P1, R93, R120.reuse, RZ ;  /* 0x000000785d0a7210 */ /* 0x082fe40007f3e0ff */
[----:B------:R-:W-:-:S04]  /*21b0*/  IADD3 R2, P0, R91, R120, RZ ;  /* 0x000000785b027210 */ /* 0x000fc80007f1e0ff */
[-C--:B------:R-:W-:Y:S02]  /*21c0*/  LEA.HI.X.SX32 R3, R69, R121.reuse, 0x1, P0 ;  /* 0x0000007945037211 */ /* 0x080fe400000f0eff */
[-C--:B------:R-:W-:Y:S01]  /*21d0*/  LEA.HI.X.SX32 R11, R89, R121.reuse, 0x1, P1 ;  /* 0x00000079590b7211 */ /* 0x080fe200008f0eff */
[----:B------:R-:W-:Y:S01]  /*21e0*/  STL [R1+0x70], R92 ;  /* 0x0000705c01007387 */ /* 0x000fe20000100800 */
[----:B------:R-:W-:-:S03]  /*21f0*/  LEA.HI.X.SX32 R7, R93, R121, 0x1, P2 ;  /* 0x000000795d077211 */ /* 0x000fc600010f0eff */
[----:B------:R0:W2:Y:S04]  /*2200*/  LDG.E.U16 R161, desc[UR4][R2.64] ;  /* 0x0000000402a17981 */ /* 0x0000a8000c1e1500 */
[----:B------:R1:W-:Y:S04]  /*2210*/  STL [R1+0x64], R88 ;  /* 0x0000645801007387 */ /* 0x0003e80000100800 */
[----:B------:R1:W-:Y:S01]  /*2220*/  STL [R1+0x58], R48 ;  /* 0x0000583001007387 */ /* 0x0003e20000100800 */
[----:B0-----:R-:W-:-:S03]  /*2230*/  IADD3 R2, P0, R71, R120, RZ ;  /* 0x0000007847027210 */ /* 0x001fc60007f1e0ff */
[----:B------:R0:W-:Y:S01]  /*2240*/  STL [R1+0x4c], R22 ;  /* 0x00004c1601007387 */ /* 0x0001e20000100800 */
[----:B------:R-:W-:-:S03]  /*2250*/  LEA.HI.X.SX32 R3, R91, R121, 0x1, P0 ;  /* 0x000000795b037211 */ /* 0x000fc600000f0eff */
[----:B-1----:R1:W2:Y:S04]  /*2260*/  LDG.E.U16 R88, desc[UR4][R12.64] ;  /* 0x000000040c587981 */ /* 0x0022a8000c1e1500 */
[----:B------:R1:W2:Y:S04]  /*2270*/  LDG.E.U16 R48, desc[UR4][R10.64] ;  /* 0x000000040a307981 */ /* 0x0002a8000c1e1500 */
[----:B0-----:R0:W2:Y:S01]  /*2280*/  LDG.E.U16 R22, desc[UR4][R6.64] ;  /* 0x0000000406167981 */ /* 0x0010a2000c1e1500 */
[----:B-1----:R-:W-:Y:S01]  /*2290*/  IADD3 R12, P2, R45, R120, RZ ;  /* 0x000000782d0c7210 */ /* 0x002fe20007f5e0ff */
[----:B------:R-:W-:-:S02]  /*22a0*/  IMAD R69, R0, 0x1e, RZ ;  /* 0x0000001e00457824 */ /* 0x000fc400078e02ff */
[----:B------:R1:W2:Y:S01]  /*22b0*/  LDG.E.U16 R91, desc[UR4][R2.64] ;  /* 0x00000004025b7981 */ /* 0x0002a2000c1e1500 */
[C---:B------:R-:W-:Y:S01]  /*22c0*/  IMAD R89, R0.reuse, 0x3c, RZ ;  /* 0x0000003c00597824 */ /* 0x040fe200078e02ff */
[-C--:B------:R-:W-:Y:S02]  /*22d0*/  LEA.HI.X.SX32 R13, R71, R121.reuse, 0x1, P2 ;  /* 0x00000079470d7211 */ /* 0x080fe400010f0eff */
[----:B------:R-:W-:Y:S02]  /*22e0*/  LEA R45, R0, -R0, 0x4 ;  /* 0x80000000002d7211 */ /* 0x000fe400078e20ff */
[-C--:B------:R-:W-:Y:S01]  /*22f0*/  IADD3 R10, P0, R69, R120.reuse, RZ ;  /* 0x00000078450a7210 */ /* 0x080fe20007f1e0ff */
[----:B------:R1:W2:Y:S01]  /*2300*/  LDG.E.U16 R93, desc[UR4][R12.64] ;  /* 0x000000040c5d7981 */ /* 0x0002a2000c1e1500 */
[----:B0-----:R-:W-:Y:S02]  /*2310*/  IADD3 R6, P1, R89, R120, RZ ;  /* 0x0000007859067210 */ /* 0x001fe40007f3e0ff */
[----:B------:R-:W-:-:S02]  /*2320*/  LEA.HI.X.SX32 R11, R45, R121, 0x1, P0 ;  /* 0x000000792d0b7211 */ /* 0x000fc400000f0eff */
[----:B------:R-:W-:-:S03]  /*2330*/  LEA.HI.X.SX32 R7, R69, R121, 0x1, P1 ;  /* 0x0000007945077211 */ /* 0x000fc600008f0eff */
[----:B------:R-:W2:Y:S04]  /*2340*/  LDG.E.U16 R92, desc[UR4][R10.64] ;  /* 0x000000040a5c7981 */ /* 0x000ea8000c1e1500 */
[----:B---3--:R-:W-:Y:S04]  /*2350*/  STL [R1+0x44], R90 ;  /* 0x0000445a01007387 */ /* 0x008fe80000100800 */
[----:B----4-:R0:W-:Y:S04]  /*2360*/  STL [R1+0x10c], R72 ;  /* 0x00010c4801007387 */ /* 0x0101e80000100800 */
[----:B0-----:R0:W3:Y:S01]  /*2370*/  LDG.E.U16 R72, desc[UR4][R6.64] ;  /* 0x0000000406487981 */ /* 0x0010e2000c1e1500 */
[C---:B------:R-:W-:Y:S01]  /*2380*/  IMAD R69, R0.reuse, 0x26, RZ ;  /* 0x0000002600457824 */ /* 0x040fe200078e02ff */
[----:B-1----:R-:W-:Y:S01]  /*2390*/  IADD3 R2, P2, R61, R120, RZ ;  /* 0x000000783d027210 */ /* 0x002fe20007f5e0ff */
[----:B------:R-:W-:-:S02]  /*23a0*/  IMAD R45, R0, 0x13, RZ ;  /* 0x00000013002d7824 */ /* 0x000fc400078e02ff */
[C---:B------:R-:W-:Y:S01]  /*23b0*/  IMAD R61, R0.reuse, 0x98, RZ ;  /* 0x00000098003d7824 */ /* 0x040fe200078e02ff */
[-C--:B------:R-:W-:Y:S01]  /*23c0*/  LEA.HI.X.SX32 R3, R89, R121.reuse, 0x1, P2 ;  /* 0x0000007959037211 */ /* 0x080fe200010f0eff */
[C---:B------:R-:W-:Y:S01]  /*23d0*/  IMAD R71, R0.reuse, 0x2e, RZ ;  /* 0x0000002e00477824 */ /* 0x040fe200078e02ff */
[-C--:B------:R-:W-:Y:S01]  /*23e0*/  IADD3 R12, P0, R69, R120.reuse, RZ ;  /* 0x00000078450c7210 */ /* 0x080fe20007f1e0ff */
[----:B--2---:R1:W-:Y:S01]  /*23f0*/  STL [R1+0x104], R8 ;  /* 0x0001040801007387 */ /* 0x0043e20000100800 */
[C---:B------:R-:W-:Y:S02]  /*2400*/  IMAD R89, R0.reuse, 0x4c, RZ ;  /* 0x0000004c00597824 */ /* 0x040fe400078e02ff */
[----:B------:R-:W-:Y:S01]  /*2410*/  LEA.HI.X.SX32 R13, R45, R121, 0x1, P0 ;  /* 0x000000792d0d7211 */ /* 0x000fe200000f0eff */
[----:B------:R-:W-:Y:S01]  /*2420*/  IMAD R45, R0, 0x17, RZ ;  /* 0x00000017002d7824 */ /* 0x000fe200078e02ff */
[-C--:B0-----:R-:W-:Y:S01]  /*2430*/  IADD3 R6, P2, R61, R120.reuse, RZ ;  /* 0x000000783d067210 */ /* 0x081fe20007f5e0ff */
[----:B-1----:R0:W2:Y:S01]  /*2440*/  LDG.E.U16 R8, desc[UR4][R2.64] ;  /* 0x0000000402087981 */ /* 0x0020a2000c1e1500 */
[----:B------:R-:W-:-:S02]  /*2450*/  IADD3 R10, P1, R89, R120, RZ ;  /* 0x00000078590a7210 */ /* 0x000fc40007f3e0ff */
[----:B------:R-:W-:Y:S01]  /*2460*/  LEA.HI.X.SX32 R7, R89, R121, 0x1, P2 ;  /* 0x0000007959077211 */ /* 0x000fe200010f0eff */
[----:B------:R-:W-:Y:S01]  /*2470*/  IMAD R89, R0, 0x5c, RZ ;  /* 0x0000005c00597824 */ /* 0x000fe200078e02ff */
[----:B------:R1:W4:Y:S01]  /*2480*/  LDG.E.U16 R159, desc[UR4][R12.64] ;  /* 0x000000040c9f7981 */ /* 0x000322000c1e1500 */
[----:B0-----:R-:W-:-:S04]  /*2490*/  IADD3 R2, P0, R71, R120, RZ ;  /* 0x0000007847027210 */ /* 0x001fc80007f1e0ff */
[-C--:B------:R-:W-:Y:S01]  /*24a0*/  LEA.HI.X.SX32 R3, R45, R121.reuse, 0x1, P0 ;  /* 0x000000792d037211 */ /* 0x080fe200000f0eff */
[----:B------:R0:W-:Y:S04]  /*24b0*/  STL [R1+0x108], R88 ;  /* 0x0001085801007387 */ /* 0x0001e80000100800 */
[----:B------:R1:W-:Y:S04]  /*24c0*/  STL [R1+0xfc], R48 ;  /* 0x0000fc3001007387 */ /* 0x0003e80000100800 */
[----:B------:R1:W-:Y:S01]  /*24d0*/  STL [R1+0xe4], R22 ;  /* 0x0000e41601007387 */ /* 0x0003e20000100800 */
[----:B------:R-:W-:Y:S01]  /*24e0*/  LEA.HI.X.SX32 R11, R69, R121, 0x1, P1 ;  /* 0x00000079450b7211 */ /* 0x000fe200008f0eff */
[----:B------:R-:W-:-:S02]  /*24f0*/  IMAD R45, R0, 0xd8, RZ ;  /* 0x000000d8002d7824 */ /* 0x000fc400078e02ff */
[----:B0-----:R-:W4:Y:S01]  /*2500*/  LDG.E.U16 R88, desc[UR4][R6.64] ;  /* 0x0000000406587981 */ /* 0x001f22000c1e1500 */
[----:B-1----:R-:W-:-:S03]  /*2510*/  IMAD R48, R0, 0xb8, RZ ;  /* 0x000000b800307824 */ /* 0x002fc600078e02ff */
[----:B------:R0:W4:Y:S02]  /*2520*/  LDG.E.U16 R22, desc[UR4][R2.64] ;  /* 0x0000000402167981 */ /* 0x000124000c1e1500 */
[----:B------:R-:W-:Y:S02]  /*2530*/  IADD3 R12, P2, R48, R120, RZ ;  /* 0x00000078300c7210 */ /* 0x000fe40007f5e0ff */
[----:B------:R1:W-:Y:S01]  /*2540*/  STL [R1+0xec], R91 ;  /* 0x0000ec5b01007387 */ /* 0x0003e20000100800 */
[----:B------:R-:W-:-:S03]  /*2550*/  IMAD R69, R0, 0x36, RZ ;  /* 0x0000003600457824 */ /* 0x000fc600078e02ff */
[----:B------:R-:W4:Y:S01]  /*2560*/  LDG.E.U16 R90, desc[UR4][R10.64] ;  /* 0x000000040a5a7981 */ /* 0x000f22000c1e1500 */
[----:B0-----:R-:W-:Y:S01]  /*2570*/  IADD3 R2, P0, R89, R120, RZ ;  /* 0x0000007859027210 */ /* 0x001fe20007f1e0ff */
[----:B-1----:R-:W-:-:S03]  /*2580*/  IMAD R91, R0, 0x6c, RZ ;  /* 0x0000006c005b7824 */ /* 0x002fc600078e02ff */
[-C--:B------:R-:W-:Y:S01]  /*2590*/  LEA.HI.X.SX32 R3, R71, R121.reuse, 0x1, P0 ;  /* 0x0000007947037211 */ /* 0x080fe200000f0eff */
[----:B------:R0:W-:Y:S01]  /*25a0*/  STL [R1+0xc4], R93 ;  /* 0x0000c45d01007387 */ /* 0x0001e20000100800 */
[-C--:B------:R-:W-:Y:S02]  /*25b0*/  LEA.HI.X.SX32 R13, R89, R121.reuse, 0x1, P2 ;  /* 0x00000079590d7211 */ /* 0x080fe400010f0eff */
[-C--:B------:R-:W-:Y:S01]  /*25c0*/  IADD3 R6, P1, R91, R120.reuse, RZ ;  /* 0x000000785b067210 */ /* 0x080fe20007f3e0ff */
[----:B0-----:R0:W4:Y:S03]  /*25d0*/  LDG.E.U16 R93, desc[UR4][R2.64] ;  /* 0x00000004025d7981 */ /* 0x001126000c1e1500 */
[----:B------:R-:W-:Y:S01]  /*25e0*/  LEA.HI.X.SX32 R7, R69, R121, 0x1, P1 ;  /* 0x0000007945077211 */ /* 0x000fe200008f0eff */
[----:B------:R1:W-:Y:S04]  /*25f0*/  STL [R1+0xf8], R92 ;  /* 0x0000f85c01007387 */ /* 0x0003e80000100800 */
[----:B------:R2:W4:Y:S01]  /*2600*/  LDG.E.U16 R94, desc[UR4][R12.64] ;  /* 0x000000040c5e7981 */ /* 0x000522000c1e1500 */
[----:B0-----:R-:W-:-:S04]  /*2610*/  IADD3 R2, P2, R45, R120, RZ ;  /* 0x000000782d027210 */ /* 0x001fc80007f5e0ff */
[----:B------:R-:W-:Y:S01]  /*2620*/  LEA.HI.X.SX32 R3, R91, R121, 0x1, P2 ;  /* 0x000000795b037211 */ /* 0x000fe200010f0eff */
[----:B-1----:R-:W4:Y:S04]  /*2630*/  LDG.E.U16 R92, desc[UR4][R6.64] ;  /* 0x00000004065c7981 */ /* 0x002f28000c1e1500 */
[----:B---3--:R0:W-:Y:S04]  /*2640*/  STL [R1+0xdc], R72 ;  /* 0x0000dc4801007387 */ /* 0x0081e80000100800 */
[----:B0-----:R-:W3:Y:S01]  /*2650*/  LDG.E.U16 R72, desc[UR4][R2.64] ;  /* 0x0000000402487981 */ /* 0x001ee2000c1e1500 */
[C---:B------:R-:W-:Y:S01]  /*2660*/  IMAD R11, R0.reuse, 0x1b, RZ ;  /* 0x0000001b000b7824 */ /* 0x040fe200078e02ff */
[----:B------:R-:W-:Y:S01]  /*2670*/  IADD3 R10, P0, R69, R120, RZ ;  /* 0x00000078450a7210 */ /* 0x000fe20007f1e0ff */
[----:B------:R-:W-:-:S02]  /*2680*/  IMAD R71, R0, 0x3e, RZ ;  /* 0x0000003e00477824 */ /* 0x000fc400078e02ff */
[C---:B------:R-:W-:Y:S01]  /*2690*/  IMAD R91, R0.reuse, 0x7c, RZ ;  /* 0x0000007c005b7824 */ /* 0x040fe200078e02ff */
[-C--:B------:R-:W-:Y:S01]  /*26a0*/  LEA.HI.X.SX32 R11, R11, R121.reuse, 0x1, P0 ;  /* 0x000000790b0b7211 */ /* 0x080fe200000f0eff */
[----:B--2---:R0:W-:Y:S01]  /*26b0*/  STL [R1+0xa4], R8 ;  /* 0x0000a40801007387 */ /* 0x0041e20000100800 */
[C---:B------:R-:W-:Y:S01]  /*26c0*/  LEA R69, R0.reuse, -R0, 0x5 ;  /* 0x8000000000457211 */ /* 0x040fe200078e28ff */
[C---:B------:R-:W-:Y:S01]  /*26d0*/  IMAD R89, R0.reuse, 0x46, RZ ;  /* 0x0000004600597824 */ /* 0x040fe200078e02ff */
[-C--:B------:R-:W-:Y:S01]  /*26e0*/  IADD3 R12, P0, R71, R120.reuse, RZ ;  /* 0x00000078470c7210 */ /* 0x080fe20007f1e0ff */
[----:B------:R1:W2:Y:S01]  /*26f0*/  LDG.E.U16 R157, desc[UR4][R10.64] ;  /* 0x000000040a9d7981 */ /* 0x0002a2000c1e1500 */
[----:B0-----:R-:W-:Y:S02]  /*2700*/  IMAD R8, R0, 0xf8, RZ ;  /* 0x000000f800087824 */ /* 0x001fe400078e02ff */
[----:B------:R-:W-:Y:S02]  /*2710*/  LEA.HI.X.SX32 R13, R69, R121, 0x1, P0 ;  /* 0x00000079450d7211 */ /* 0x000fe400000f0eff */
[----:B-1----:R-:W-:-:S02]  /*2720*/  IADD3 R10, P1, R91, R120, RZ ;  /* 0x000000785b0a7210 */ /* 0x002fc40007f3e0ff */
[-C--:B------:R-:W-:Y:S01]  /*2730*/  IADD3 R6, P2, R8, R120.reuse, RZ ;  /* 0x0000007808067210 */ /* 0x080fe20007f5e0ff */
[C---:B------:R-:W-:Y:S01]  /*2740*/  IMAD R69, R0.reuse, 0x23, RZ ;  /* 0x0000002300457824 */ /* 0x040fe200078e02ff */
[-C--:B------:R-:W-:Y:S01]  /*2750*/  IADD3 R2, P0, R89, R120.reuse, RZ ;  /* 0x0000007859027210 */ /* 0x080fe20007f1e0ff */
[C---:B------:R-:W-:Y:S01]  /*2760*/  IMAD R95, R0.reuse, 0x8c, RZ ;  /* 0x0000008c005f7824 */ /* 0x040fe200078e02ff */
[-C--:B------:R-:W-:Y:S02]  /*2770*/  LEA.HI.X.SX32 R11, R71, R121.reuse, 0x1, P1 ;  /* 0x00000079470b7211 */ /* 0x080fe400008f0eff */
[-C--:B------:R-:W-:Y:S01]  /*2780*/  LEA.HI.X.SX32 R7, R91, R121.reuse, 0x1, P2 ;  /* 0x000000795b077211 */ /* 0x080fe200010f0eff */
[C---:B------:R-:W-:Y:S02]  /*2790*/  IMAD R91, R0.reuse, 0x4e, RZ ;  /* 0x0000004e005b7824 */ /* 0x040fe400078e02ff */
[C---:B------:R-:W-:Y:S01]  /*27a0*/  IMAD R223, R0.reuse, 0x9c, RZ ;  /* 0x0000009c00df7824 */ /* 0x040fe200078e02ff */
[----:B------:R-:W-:Y:S01]  /*27b0*/  LEA.HI.X.SX32 R3, R69, R121, 0x1, P0 ;  /* 0x0000007945037211 */ /* 0x000fe200000f0eff */
[C---:B------:R-:W-:Y:S01]  /*27c0*/  IMAD R69, R0.reuse, 0x27, RZ ;  /* 0x0000002700457824 */ /* 0x040fe200078e02ff */
[----:B----4-:R0:W-:Y:S04]  /*27d0*/  STL [R1+0xcc], R90 ;  /* 0x0000cc5a01007387 */ /* 0x0101e80000100800 */
[----:B------:R1:W-:Y:S04]  /*27e0*/  STL [R1+0x8c], R88 ;  /* 0x00008c5801007387 */ /* 0x0003e80000100800 */
[----:B------:R4:W-:Y:S04]  /*27f0*/  STL [R1+0xe8], R22 ;  /* 0x0000e81601007387 */ /* 0x0009e80000100800 */
[----:B0-----:R0:W2:Y:S04]  /*2800*/  LDG.E.U16 R90, desc[UR4][R12.64] ;  /* 0x000000040c5a7981 */ /* 0x0010a8000c1e1500 */
[----:B-1----:R1:W2:Y:S04]  /*2810*/  LDG.E.U16 R88, desc[UR4][R10.64] ;  /* 0x000000040a587981 */ /* 0x0022a8000c1e1500 */
[----:B----4-:R4:W2:Y:S01]  /*2820*/  LDG.E.U16 R22, desc[UR4][R6.64] ;  /* 0x0000000406167981 */ /* 0x0108a2000c1e1500 */
[----:B0-----:R-:W-:Y:S01]  /*2830*/  IADD3 R12, P1, R95, R120, RZ ;  /* 0x000000785f0c7210 */ /* 0x001fe20007f3e0ff */
[----:B------:R-:W-:-:S02]  /*2840*/  IMAD R71, R0, 0x2b, RZ ;  /* 0x0000002b00477824 */ /* 0x000fc400078e02ff */
[----:B------:R0:W2:Y:S01]  /*2850*/  LDG.E.U16 R155, desc[UR4][R2.64] ;  /* 0x00000004029b7981 */ /* 0x0000a2000c1e1500 */
[-C--:B-1----:R-:W-:Y:S02]  /*2860*/  IADD3 R10, P0, R91, R120.reuse, RZ ;  /* 0x000000785b0a7210 */ /* 0x082fe40007f1e0ff */
[-C--:B------:R-:W-:Y:S02]  /*2870*/  LEA.HI.X.SX32 R13, R89, R121.reuse, 0x1, P1 ;  /* 0x00000079590d7211 */ /* 0x080fe400008f0eff */
[----:B----4-:R-:W-:Y:S02]  /*2880*/  IADD3 R6, P2, R223, R120, RZ ;  /* 0x00000078df067210 */ /* 0x010fe40007f5e0ff */
[-C--:B------:R-:W-:Y:S01]  /*2890*/  LEA.HI.X.SX32 R11, R69, R121.reuse, 0x1, P0 ;  /* 0x00000079450b7211 */ /* 0x080fe200000f0eff */
[----:B------:R-:W-:Y:S01]  /*28a0*/  STL [R1+0xbc], R93 ;  /* 0x0000bc5d01007387 */ /* 0x000fe20000100800 */
[----:B------:R-:W-:-:S03]  /*28b0*/  LEA.HI.X.SX32 R7, R91, R121, 0x1, P2 ;  /* 0x000000795b077211 */ /* 0x000fc600010f0eff */
[----:B------:R1:W-:Y:S04]  /*28c0*/  STL [R1+0x74], R94 ;  /* 0x0000745e01007387 */ /* 0x0003e80000100800 */
[----:B------:R-:W-:Y:S04]  /*28d0*/  STL [R1+0xac], R92 ;  /* 0x0000ac5c01007387 */ /* 0x000fe80000100800 */
[----:B------:R4:W2:Y:S04]  /*28e0*/  LDG.E.U16 R96, desc[UR4][R12.64] ;  /* 0x000000040c607981 */ /* 0x0008a8000c1e1500 */
[----:B-1----:R-:W2:Y:S04]  /*28f0*/  LDG.E.U16 R94, desc[UR4][R10.64] ;  /* 0x000000040a5e7981 */ /* 0x002ea8000c1e1500 */
[----:B---3--:R1:W-:Y:S04]  /*2900*/  STL [R1+0x5c], R72 ;  /* 0x00005c4801007387 */ /* 0x0083e80000100800 */
[----:B-1----:R1:W3:Y:S01]  /*2910*/  LDG.E.U16 R72, desc[UR4][R6.64] ;  /* 0x0000000406487981 */ /* 0x0022e2000c1e1500 */
[----:B------:R-:W-:-:S02]  /*2920*/  IMAD R93, R0, 0x56, RZ ;  /* 0x00000056005d7824 */ /* 0x000fc400078e02ff */
[----:B------:R-:W-:-:S03]  /*2930*/  IMAD R224, R0, 0xac, RZ ;  /* 0x000000ac00e07824 */ /* 0x000fc600078e02ff */
[-C--:B0-----:R-:W-:Y:S01]  /*2940*/  IADD3 R2, P1, R93, R120.reuse, RZ ;  /* 0x000000785d027210 */ /* 0x081fe20007f3e0ff */
[C---:B------:R-:W-:Y:S02]  /*2950*/  IMAD R227, R0.reuse, 0xbc, RZ ;  /* 0x000000bc00e37824 */ /* 0x040fe400078e02ff */
[----:B------:R-:W-:Y:S01]  /*2960*/  IMAD R91, R0, 0x66, RZ ;  /* 0x00000066005b7824 */ /* 0x000fe200078e02ff */
[-C--:B------:R-:W-:Y:S02]  /*2970*/  LEA.HI.X.SX32 R3, R71, R121.reuse, 0x1, P1 ;  /* 0x0000007947037211 */ /* 0x080fe400008f0eff */
[-C--:B----4-:R-:W-:Y:S01]  /*2980*/  IADD3 R12, P1, R224, R120.reuse, RZ ;  /* 0x00000078e00c7210 */ /* 0x090fe20007f3e0ff */
[C---:B------:R-:W-:Y:S01]  /*2990*/  IMAD R89, R0.reuse, 0x5e, RZ ;  /* 0x0000005e00597824 */ /* 0x040fe200078e02ff */
[-C--:B-1----:R-:W-:Y:S01]  /*29a0*/  IADD3 R6, P2, R227, R120.reuse, RZ ;  /* 0x00000078e3067210 */ /* 0x082fe20007f5e0ff */
[----:B------:R0:W4:Y:S01]  /*29b0*/  LDG.E.U16 R151, desc[UR4][R2.64] ;  /* 0x0000000402977981 */ /* 0x000122000c1e1500 */
[-C--:B------:R-:W-:Y:S01]  /*29c0*/  LEA.HI.X.SX32 R13, R93, R121.reuse, 0x1, P1 ;  /* 0x000000795d0d7211 */ /* 0x080fe200008f0eff */
[C---:B------:R-:W-:Y:S01]  /*29d0*/  IMAD R71, R0.reuse, 0x33, RZ ;  /* 0x0000003300477824 */ /* 0x040fe200078e02ff */
[CC--:B------:R-:W-:Y:S01]  /*29e0*/  IADD3 R10, P0, R89.reuse, R120.reuse, RZ ;  /* 0x00000078590a7210 */ /* 0x0c0fe20007f1e0ff */
[C---:B------:R-:W-:Y:S01]  /*29f0*/  IMAD R69, R0.reuse, 0x2f, RZ ;  /* 0x0000002f00457824 */ /* 0x040fe200078e02ff */
[----:B------:R-:W-:Y:S01]  /*2a00*/  LEA.HI.X.SX32 R7, R89, R121, 0x1, P2 ;  /* 0x0000007959077211 */ /* 0x000fe200010f0eff */
[C---:B------:R-:W-:Y:S01]  /*2a10*/  IMAD R226, R0.reuse, 0xcc, RZ ;  /* 0x000000cc00e27824 */ /* 0x040fe200078e02ff */
[----:B------:R1:W4:Y:S01]  /*2a20*/  LDG.E.U16 R92, desc[UR4][R12.64] ;  /* 0x000000040c5c7981 */ /* 0x000322000c1e1500 */
[----:B0-----:R-:W-:Y:S01]  /*2a30*/  IADD3 R2, P1, R91, R120, RZ ;  /* 0x000000785b027210 */ /* 0x001fe20007f3e0ff */
[----:B------:R-:W-:-:S03]  /*2a40*/  IMAD R229, R0, 0xdc, RZ ;  /* 0x000000dc00e57824 */ /* 0x000fc600078e02ff */
[-C--:B------:R-:W-:Y:S01]  /*2a50*/  LEA.HI.X.SX32 R3, R71, R121.reuse, 0x1, P1 ;  /* 0x0000007947037211 */ /* 0x080fe200008f0eff */
[----:B------:R-:W-:Y:S01]  /*2a60*/  IMAD R89, R0, 0x6e, RZ ;  /* 0x0000006e00597824 */ /* 0x000fe200078e02ff */
[-C--:B------:R-:W-:Y:S02]  /*2a70*/  LEA.HI.X.SX32 R11, R69, R121.reuse, 0x1, P0 ;  /* 0x00000079450b7211 */ /* 0x080fe400000f0eff */
[----:B-1----:R-:W-:Y:S01]  /*2a80*/  IADD3 R12, P1, R226, R120, RZ ;  /* 0x00000078e20c7210 */ /* 0x002fe20007f3e0ff */
[----:B------:R0:W4:Y:S01]  /*2a90*/  LDG.E.U16 R145, desc[UR4][R2.64] ;  /* 0x0000000402917981 */ /* 0x000122000c1e1500 */
[----:B------:R-:W-:Y:S02]  /*2aa0*/  IMAD R69, R0, 0x37, RZ ;  /* 0x0000003700457824 */ /* 0x000fe400078e02ff */
[----:B------:R-:W-:Y:S01]  /*2ab0*/  LEA.HI.X.SX32 R13, R91, R121, 0x1, P1 ;  /* 0x000000795b0d7211 */ /* 0x000fe200008f0eff */
[----:B--2---:R1:W-:Y:S01]  /*2ac0*/  STL [R1+0xd8], R90 ;  /* 0x0000d85a01007387 */ /* 0x0043e20000100800 */
[----:B0-----:R-:W-:Y:S01]  /*2ad0*/  SHF.L.U32 R2, R70, 0x1, RZ ;  /* 0x0000000146027819 */ /* 0x001fe200000006ff */
[----:B------:R-:W-:Y:S01]  /*2ae0*/  IMAD R236, R0, 0x76, RZ ;  /* 0x0000007600ec7824 */ /* 0x000fe200078e02ff */
[----:B------:R-:W0:Y:S01]  /*2af0*/  LDC R91, c[0x0][0x248] ;  /* 0x00009200ff5b7b82 */ /* 0x000e220000000800 */
[----:B------:R2:W-:Y:S04]  /*2b00*/  STL [R1+0x9c], R88 ;  /* 0x00009c5801007387 */ /* 0x0005e80000100800 */
[----:B------:R2:W-:Y:S04]  /*2b10*/  STL [R1+0x48], R22 ;  /* 0x0000481601007387 */ /* 0x0005e80000100800 */
[----:B-1----:R1:W4:Y:S04]  /*2b20*/  LDG.E.U16 R90, desc[UR4][R10.64] ;  /* 0x000000040a5a7981 */ /* 0x002328000c1e1500 */
[----:B--2---:R2:W4:Y:S01]  /*2b30*/  LDG.E.U16 R88, desc[UR4][R6.64] ;  /* 0x0000000406587981 */ /* 0x004522000c1e1500 */
[----:B------:R-:W-:-:S02]  /*2b40*/  LOP3.LUT R22, R70, 0xc0, RZ, 0xc0, !PT ;  /* 0x000000c046167812 */ /* 0x000fc400078ec0ff */
[----:B------:R-:W-:Y:S02]  /*2b50*/  LOP3.LUT R70, R2, 0x7e, RZ, 0xc0, !PT ;  /* 0x0000007e02467812 */ /* 0x000fe400078ec0ff */
[-C--:B-1----:R-:W-:Y:S02]  /*2b60*/  IADD3 R10, P0, R89, R120.reuse, RZ ;  /* 0x00000078590a7210 */ /* 0x082fe40007f1e0ff */
[----:B--2---:R-:W-:-:S04]  /*2b70*/  IADD3 R6, P2, R229, R120, RZ ;  /* 0x00000078e5067210 */ /* 0x004fc80007f5e0ff */
[-C--:B------:R-:W-:Y:S01]  /*2b80*/  LEA.HI.X.SX32 R7, R89, R121.reuse, 0x1, P2 ;  /* 0x0000007959077211 */ /* 0x080fe200010f0eff */
[----:B------:R-:W-:Y:S01]  /*2b90*/  STL [R1+0x90], R96 ;  /* 0x0000906001007387 */ /* 0x000fe20000100800 */
[----:B------:R-:W-:-:S03]  /*2ba0*/  LEA.HI.X.SX32 R11, R69, R121, 0x1, P0 ;  /* 0x00000079450b7211 */ /* 0x000fc600000f0eff */
[----:B------:R1:W-:Y:S04]  /*2bb0*/  STL [R1+0xc8], R94 ;  /* 0x0000c85e01007387 */ /* 0x0003e80000100800 */
[----:B------:R2:W4:Y:S01]  /*2bc0*/  LDG.E.U16 R69, desc[UR4][R6.64] ;  /* 0x0000000406457981 */ /* 0x000522000c1e1500 */
[----:B------:R-:W-:Y:S01]  /*2bd0*/  IMAD R71, R0, 0x3b, RZ ;  /* 0x0000003b00477824 */ /* 0x000fe200078e02ff */
[-C--:B------:R-:W-:Y:S01]  /*2be0*/  IADD3 R2, P1, R236, R120.reuse, RZ ;  /* 0x00000078ec027210 */ /* 0x080fe20007f3e0ff */
[----:B------:R-:W-:Y:S01]  /*2bf0*/  IMAD R197, R197, 0x138, RZ ;  /* 0x00000138c5c57824 */ /* 0x000fe200078e02ff */
[----:B------:R0:W4:Y:S01]  /*2c00*/  LDG.E.U16 R252, desc[UR4][R10.64] ;  /* 0x000000040afc7981 */ /* 0x000122000c1e1500 */
[----:B------:R-:W-:Y:S01]  /*2c10*/  IMAD R198, R198, 0x148, RZ ;  /* 0x00000148c6c67824 */ /* 0x000fe200078e02ff */
[----:B-1----:R-:W1:Y:S01]  /*2c20*/  LDC R94, c[0x0][0x248] ;  /* 0x00009200ff5e7b82 */ /* 0x002e620000000800 */
[----:B--2---:R-:W-:-:S04]  /*2c30*/  IADD3 R6, P0, R60, R120, RZ ;  /* 0x000000783c067210 */ /* 0x004fc80007f1e0ff */
[----:B------:R-:W-:-:S03]  /*2c40*/  LEA.HI.X.SX32 R7, R95, R121, 0x1, P0 ;  /* 0x000000795f077211 */ /* 0x000fc600000f0eff */
[----:B0-----:R-:W0:Y:S01]  /*2c50*/  LDC R11, c[0x0][0x248] ;  /* 0x00009200ff0b7b82 */ /* 0x001e220000000800 */
[----:B------:R-:W-:-:S04]  /*2c60*/  IADD3 R14, P0, R14, R120, RZ ;  /* 0x000000780e0e7210 */ /* 0x000fc80007f1e0ff */
[----:B------:R-:W-:-:S03]  /*2c70*/  LEA.HI.X.SX32 R15, R15, R121, 0x1, P0 ;  /* 0x000000790f0f7211 */ /* 0x000fc600000f0eff */
[----:B------:R-:W2:Y:S02]  /*2c80*/  LDC R10, c[0x0][0x248] ;  /* 0x00009200ff0a7b82 */ /* 0x000ea40000000800 */
[----:B------:R-:W4:Y:S01]  /*2c90*/  LDG.E.U16 R14, desc[UR4][R14.64] ;  /* 0x000000040e0e7981 */ /* 0x000f22000c1e1500 */
[----:B------:R-:W-:Y:S02]  /*2ca0*/  IMAD R218, R218, 0x158, RZ ;  /* 0x00000158dada7824 */ /* 0x000fe400078e02ff */
[----:B------:R-:W-:Y:S02]  /*2cb0*/  IMAD R216, R216, 0x168, RZ ;  /* 0x00000168d8d87824 */ /* 0x000fe400078e02ff */
[----:B------:R-:W-:Y:S01]  /*2cc0*/  IMAD R217, R217, 0x178, RZ ;  /* 0x00000178d9d97824 */ /* 0x000fe200078e02ff */
[----:B------:R-:W1:Y:S01]  /*2cd0*/  LDC R96, c[0x0][0x248] ;  /* 0x00009200ff607b82 */ /* 0x000e620000000800 */
[----:B---3--:R3:W-:Y:S01]  /*2ce0*/  STL [R1+0x84], R72 ;  /* 0x0000844801007387 */ /* 0x0087e20000100800 */
[----:B------:R-:W-:Y:S01]  /*2cf0*/  LEA.HI.X.SX32 R3, R71, R121, 0x1, P1 ;  /* 0x0000007947037211 */ /* 0x000fe200008f0eff */
[----:B0-----:R-:W-:-:S05]  /*2d00*/  IMAD R11, R11, 0x270, RZ ;  /* 0x000002700b0b7824 */ /* 0x001fca00078e02ff */
[----:B------:R-:W0:Y:S01]  /*2d10*/  LDC R60, c[0x0][0x248] ;  /* 0x00009200ff3c7b82 */ /* 0x000e220000000800 */
[----:B---3--:R3:W4:Y:S07]  /*2d20*/  LDG.E.U16 R72, desc[UR4][R12.64] ;  /* 0x000000040c487981 */ /* 0x00872e000c1e1500 */
[----:B------:R-:W1:Y:S01]  /*2d30*/  LDC R71, c[0x0][0x248] ;  /* 0x00009200ff477b82 */ /* 0x000e620000000800 */
[----:B------:R-:W-:Y:S02]  /*2d40*/  IMAD R215, R215, 0x188, RZ ;  /* 0x00000188d7d77824 */ /* 0x000fe400078e02ff */
[----:B------:R-:W-:-:S02]  /*2d50*/  IMAD R213, R213, 0x198, RZ ;  /* 0x00000198d5d57824 */ /* 0x000fc400078e02ff */
[----:B------:R-:W-:Y:S02]  /*2d60*/  IMAD R214, R214, 0x1a8, RZ ;  /* 0x000001a8d6d67824 */ /* 0x000fe400078e02ff */
[----:B------:R-:W-:Y:S01]  /*2d70*/  IMAD R212, R212, 0x1b8, RZ ;  /* 0x000001b8d4d47824 */ /* 0x000fe200078e02ff */
[----:B------:R-:W1:Y:S01]  /*2d80*/  LDC R95, c[0x0][0x248] ;  /* 0x00009200ff5f7b82 */ /* 0x000e620000000800 */
[----:B---3--:R-:W-:Y:S02]  /*2d90*/  LEA R12, R22, R70, 0x9 ;  /* 0x00000046160c7211 */ /* 0x008fe400078e48ff */
[----:B------:R3:W4:Y:S02]  /*2da0*/  LDG.E.U16 R22, desc[UR4][R2.64] ;  /* 0x0000000402167981 */ /* 0x000724000c1e1500 */
[----:B------:R-:W-:-:S03]  /*2db0*/  IADD3 R130, R12, R241, RZ ;  /* 0x000000f10c827210 */ /* 0x000fc60007ffe0ff */
[----:B------:R-:W2:Y:S02]  /*2dc0*/  LDC R13, c[0x0][0x248] ;  /* 0x00009200ff0d7b82 */ /* 0x000ea40000000800 */
[----:B------:R3:W-:Y:S01]  /*2dd0*/  STS.U16 [R130+0x4400], R27 ;  /* 0x0044001b82007388 */ /* 0x0007e20000000400 */
[----:B0-----:R-:W-:-:S05]  /*2de0*/  IMAD R89, R60, 0x310, RZ ;  /* 0x000003103c597824 */ /* 0x001fca00078e02ff */
[----:B------:R-:W0:Y:S01]  /*2df0*/  LDC R70, c[0x0][0x248] ;  /* 0x00009200ff467b82 */ /* 0x000e220000000800 */
[----:B---3--:R3:W4:Y:S01]  /*2e00*/  LDG.E.U16 R27, desc[UR4][R6.64] ;  /* 0x00000004061b7981 */ /* 0x008722000c1e1500 */
[----:B------:R-:W-:-:S03]  /*2e10*/  IADD3 R2, P1, R50, R120, RZ ;  /* 0x0000007832027210 */ /* 0x000fc60007f3e0ff */
[----:B------:R1:W-:Y:S01]  /*2e20*/  STS.U16 [R130+0x20400], R26 ;  /* 0x0204001a82007388 */ /* 0x0003e20000000400 */
[----:B------:R-:W-:Y:S02]  /*2e30*/  LEA.HI.X.SX32 R3, R46, R121, 0x1, P1 ;  /* 0x000000792e037211 */ /* 0x000fe400008f0eff */
[----:B------:R-:W0:Y:S08]  /*2e40*/  LDC R50, c[0x0][0x248] ;  /* 0x00009200ff327b82 */ /* 0x000e300000000800 */
[----:B------:R-:W0:Y:S01]  /*2e50*/  LDC R46, c[0x0][0x248] ;  /* 0x00009200ff2e7b82 */ /* 0x000e220000000800 */
[----:B--2---:R-:W-:-:S02]  /*2e60*/  IMAD R13, R13, 0x130, RZ ;  /* 0x000001300d0d7824 */ /* 0x004fc400078e02ff */
[----:B---3--:R-:W-:-:S05]  /*2e70*/  IMAD R7, R10, 0x260, RZ ;  /* 0x000002600a077824 */ /* 0x008fca00078e02ff */
[----:B-1----:R-:W1:Y:S01]  /*2e80*/  LDC R26, c[0x0][0x248] ;  /* 0x00009200ff1a7b82 */ /* 0x002e620000000800 */
[-C--:B------:R-:W-:Y:S01]  /*2e90*/  IADD3 R10, P1, R13, R120.reuse, RZ ;  /* 0x000000780d0a7210 */ /* 0x080fe20007f3e0ff */
[----:B------:R2:W-:Y:S01]  /*2ea0*/  STS.U16 [R130+0x20c00], R17 ;  /* 0x020c001182007388 */ /* 0x0005e20000000400 */
[----:B------:R-:W-:-:S03]  /*2eb0*/  IADD3 R6, P0, R7, R120, RZ ;  /* 0x0000007807067210 */ /* 0x000fc60007f1e0ff */
[----:B--2---:R2:W3:Y:S04]  /*2ec0*/  LDG.E.U16 R17, desc[UR4][R2.64] ;  /* 0x0000000402117981 */ /* 0x0044e8000c1e1500 */
[----:B------:R2:W-:Y:S02]  /*2ed0*/  STS.U16 [R130+0x20000], R47 ;  /* 0x0200002f82007388 */ /* 0x0005e40000000400 */
[----:B--2---:R-:W-:Y:S02]  /*2ee0*/  IADD3 R2, P2, R11, R120, RZ ;  /* 0x000000780b027210 */ /* 0x004fe40007f5e0ff */
[-C--:B------:R-:W-:Y:S01]  /*2ef0*/  LEA.HI.X.SX32 R11, R61, R121.reuse, 0x1, P1 ;  /* 0x000000793d0b7211 */ /* 0x080fe200008f0eff */
[----:B------:R-:W2:Y:S04]  /*2f00*/  LDC R47, c[0x0][0x248] ;  /* 0x00009200ff2f7b82 */ /* 0x000ea80000000800 */
[----:B------:R1:W3:Y:S01]  /*2f10*/  LDG.E.U16 R15, desc[UR4][R10.64] ;  /* 0x000000040a0f7981 */ /* 0x0002e2000c1e1500 */
[-C--:B------:R-:W-:Y:S01]  /*2f20*/  LEA.HI.X.SX32 R7, R13, R121.reuse, 0x1, P0 ;  /* 0x000000790d077211 */ /* 0x080fe200000f0eff */
[----:B0-----:R-:W-:Y:S01]  /*2f30*/  IMAD R13, R46, 0x140, RZ ;  /* 0x000001402e0d7824 */ /* 0x001fe200078e02ff */
[----:B------:R-:W-:Y:S01]  /*2f40*/  LEA.HI.X.SX32 R3, R197, R121, 0x1, P2 ;  /* 0x00000079c5037211 */ /* 0x000fe200010f0eff */
[----:B------:R-:W-:Y:S01]  /*2f50*/  STS.U16 [R130+0x1000], R52 ;  /* 0x0010003482007388 */ /* 0x000fe20000000400 */
[----:B------:R-:W0:Y:S03]  /*2f60*/  LDC R61, c[0x0][0x248] ;  /* 0x00009200ff3d7b82 */ /* 0x000e260000000800 */
[----:B------:R1:W-:Y:S04]  /*2f70*/  STS.U16 [R130+0x20800], R43 ;  /* 0x0208002b82007388 */ /* 0x0003e80000000400 */
[----:B------:R1:W-:Y:S02]  /*2f80*/  STS.U16 [R130+0x21400], R18 ;  /* 0x0214001282007388 */ /* 0x0003e40000000400 */
[----:B-1----:R-:W1:Y:S02]  /*2f90*/  LDC R10, c[0x0][0x248] ;  /* 0x00009200ff0a7b82 */ /* 0x002e640000000800 */
[----:B------:R4:W-:Y:S01]  /*2fa0*/  STS.U16 [R130+0x2000], R54 ;  /* 0x0020003682007388 */ /* 0x0009e20000000400 */
[----:B------:R-:W-:-:S03]  /*2fb0*/  IMAD R43, R26, 0x150, RZ ;  /* 0x000001501a2b7824 */ /* 0x000fc600078e02ff */
[----:B------:R4:W3:Y:S02]  /*2fc0*/  LDG.E.U16 R11, desc[UR4][R2.64] ;  /* 0x00000004020b7981 */ /* 0x0008e4000c1e1500 */
[----:B------:R-:W0:Y:S01]  /*2fd0*/  LDC R52, c[0x0][0x248] ;  /* 0x00009200ff347b82 */ /* 0x000e220000000800 */
[----:B------:R-:W-:Y:S01]  /*2fe0*/  IADD3 R18, P0, R13, R120, RZ ;  /* 0x000000780d127210 */ /* 0x000fe20007f1e0ff */
[----:B------:R2:W-:Y:S03]  /*2ff0*/  STS.U16 [R130], R51 ;  /* 0x0000003382007388 */ /* 0x0005e60000000400 */
[----:B------:R-:W-:-:S03]  /*3000*/  LEA.HI.X.SX32 R19, R19, R121, 0x1, P0 ;  /* 0x0000007913137211 */ /* 0x000fc600000f0eff */
[----:B----4-:R-:W4:Y:S01]  /*3010*/  LDC R54, c[0x0][0x248] ;  /* 0x00009200ff367b82 */ /* 0x010f220000000800 */
[----:B------:R-:W-:Y:S01]  /*3020*/  IADD3 R2, P0, R43, R120, RZ ;  /* 0x000000782b027210 */ /* 0x000fe20007f1e0ff */
[----:B------:R-:W-:Y:S04]  /*3030*/  STL [R1+0xd5c], R252 ;  /* 0x000d5cfc01007387 */ /* 0x000fe80000100800 */
[----:B------:R-:W-:Y:S02]  /*3040*/  STL [R1+0x78], R92 ;  /* 0x0000785c01007387 */ /* 0x000fe40000100800 */
[----:B--2---:R-:W2:Y:S01]  /*3050*/  LDC R51, c[0x0][0x248] ;  /* 0x00009200ff337b82 */ /* 0x004ea20000000800 */
[----:B------:R-:W-:Y:S01]  /*3060*/  LEA.HI.X.SX32 R3, R4, R121, 0x1, P0 ;  /* 0x0000007904037211 */ /* 0x000fe200000f0eff */
[----:B------:R1:W-:Y:S04]  /*3070*/  STL [R1+0xb8], R90 ;  /* 0x0000b85a01007387 */ /* 0x0003e80000100800 */
[----:B------:R-:W-:Y:S04]  /*3080*/  STL [R1+0x6c], R88 ;  /* 0x00006c5801007387 */ /* 0x000fe80000100800 */
[----:B------:R1:W-:Y:S01]  /*3090*/  STS.U16 [R130+0x800], R53 ;  /* 0x0008003582007388 */ /* 0x0003e20000000400 */
[----:B------:R-:W-:Y:S01]  /*30a0*/  IMAD R47, R47, 0x280, RZ ;  /* 0x000002802f2f7824 */ /* 0x000fe200078e02ff */
[----:B-1----:R-:W1:Y:S02]  /*30b0*/  LDC R90, c[0x0][0x248] ;  /* 0x00009200ff5a7b82 */ /* 0x002e640000000800 */
[----:B------:R0:W3:Y:S06]  /*30c0*/  LDG.E.U16 R4, desc[UR4][R2.64] ;  /* 0x0000000402047981 */ /* 0x0000ec000c1e1500 */
[----:B------:R-:W1:Y:S01]  /*30d0*/  LDC R53, c[0x0][0x248] ;  /* 0x00009200ff357b82 */ /* 0x000e620000000800 */
[----:B------:R0:W-:Y:S02]  /*30e0*/  STS.U16 [R130+0x21000], R25 ;  /* 0x0210001982007388 */ /* 0x0001e40000000400 */
[----:B0-----:R-:W-:-:S02]  /*30f0*/  IMAD R3, R10, 0x2c0, RZ ;  /* 0x000002c00a037824 */ /* 0x001fc400078e02ff */
[----:B------:R0:W-:Y:S03]  /*3100*/  STS.U16 [R130+0x4000], R55 ;  /* 0x0040003782007388 */ /* 0x0001e60000000400 */
[----:B------:R-:W1:Y:S01]  /*3110*/  LDC R10, c[0x0][0x248] ;  /* 0x00009200ff0a7b82 */ /* 0x000e620000000800 */
[----:B------:R0:W3:Y:S07]  /*3120*/  LDG.E.U16 R25, desc[UR4][R6.64] ;  /* 0x0000000406197981 */ /* 0x0000ee000c1e1500 */
[----:B0-----:R-:W0:Y:S01]  /*3130*/  LDC R55, c[0x0][0x248] ;  /* 0x00009200ff377b82 */ /* 0x001e220000000800 */
[----:B------:R2:W-:Y:S01]  /*3140*/  STS.U16 [R130+0x400], R59 ;  /* 0x0004003b82007388 */ /* 0x0005e20000000400 */
[----:B------:R-:W-:Y:S01]  /*3150*/  IADD3 R6, P1, R47, R120, RZ ;  /* 0x000000782f067210 */ /* 0x000fe20007f3e0ff */
[----:B------:R-:W-:-:S05]  /*3160*/  IMAD R47, R52, 0x2a0, RZ ;  /* 0x000002a0342f7824 */ /* 0x000fca00078e02ff */
[----:B------:R-:W0:Y:S01]  /*3170*/  LDC R52, c[0x0][0x248] ;  /* 0x00009200ff347b82 */ /* 0x000e220000000800 */
[----:B------:R-:W-:Y:S01]  /*3180*/  LEA.HI.X.SX32 R7, R13, R121, 0x1, P1 ;  /* 0x000000790d077211 */ /* 0x000fe200008f0eff */
[----:B--2---:R4:W2:Y:S01]  /*3190*/  LDG.E.U16 R59, desc[UR4][R18.64] ;  /* 0x00000004123b7981 */ /* 0x0048a2000c1e1500 */
[----:B------:R-:W-:Y:S01]  /*31a0*/  IADD3 R46, P1, R47, R120, RZ ;  /* 0x000000782f2e7210 */ /* 0x000fe20007f3e0ff */
[----:B------:R-:W-:Y:S02]  /*31b0*/  IMAD R51, R51, 0x160, RZ ;  /* 0x0000016033337824 */ /* 0x000fe400078e02ff */
[----:B------:R-:W2:Y:S02]  /*31c0*/  LDG.E.U16 R13, desc[UR4][R6.64] ;  /* 0x00000004060d7981 */ /* 0x000ea4000c1e1500 */
[----:B------:R-:W3:Y:S01]  /*31d0*/  LDC R88, c[0x0][0x248] ;  /* 0x00009200ff587b82 */ /* 0x000ee20000000800 */
[----:B----4-:R-:W-:-:S07]  /*31e0*/  IMAD R19, R54, 0x2b0, RZ ;  /* 0x000002b036137824 */ /* 0x010fce00078e02ff */
[----:B------:R-:W4:Y:S01]  /*31f0*/  LDC R54, c[0x0][0x248] ;  /* 0x00009200ff367b82 */ /* 0x000f220000000800 */
[-C--:B------:R-:W-:Y:S02]  /*3200*/  LEA.HI.X.SX32 R47, R43, R121.reuse, 0x1, P1 ;  /* 0x000000792b2f7211 */ /* 0x080fe400008f0eff */
[-C--:B------:R-:W-:Y:S01]  /*3210*/  IADD3 R2, P1, R3, R120.reuse, RZ ;  /* 0x0000007803027210 */ /* 0x080fe20007f3e0ff */
[----:B-1----:R-:W-:Y:S01]  /*3220*/  IMAD R53, R53, 0x170, RZ ;  /* 0x0000017035357824 */ /* 0x002fe200078e02ff */
[C---:B------:R-:W-:Y:S02]  /*3230*/  IADD3 R18, P0, R51.reuse, R120, RZ ;  /* 0x0000007833127210 */ /* 0x040fe40007f1e0ff */
[----:B------:R-:W-:Y:S01]  /*3240*/  LEA.HI.X.SX32 R3, R51, R121, 0x1, P1 ;  /* 0x0000007933037211 */ /* 0x000fe200008f0eff */
[----:B0-----:R-:W-:-:S04]  /*3250*/  IMAD R55, R55, 0x2e0, RZ ;  /* 0x000002e037377824 */ /* 0x001fc800078e02ff */
[----:B------:R0:W2:Y:S02]  /*3260*/  LDG.E.U16 R43, desc[UR4][R2.64] ;  /* 0x00000004022b7981 */ /* 0x0000a4000c1e1500 */
[----:B0-----:R-:W-:Y:S02]  /*3270*/  IMAD R3, R52, 0x2f0, RZ ;  /* 0x000002f034037824 */ /* 0x001fe400078e02ff */
[----:B------:R-:W-:Y:S02]  /*3280*/  IMAD R61, R61, 0x320, RZ ;  /* 0x000003203d3d7824 */ /* 0x000fe400078e02ff */
[----:B------:R-:W-:Y:S02]  /*3290*/  IMAD R71, R71, 0x340, RZ ;  /* 0x0000034047477824 */ /* 0x000fe400078e02ff */
[----:B------:R-:W-:Y:S01]  /*32a0*/  IMAD R93, R90, 0x380, RZ ;  /* 0x000003805a5d7824 */ /* 0x000fe200078e02ff */
[----:B------:R0:W-:Y:S04]  /*32b0*/  STL [R1+0x60], R72 ;  /* 0x0000604801007387 */ /* 0x0001e80000100800 */
[----:B------:R1:W-:Y:S01]  /*32c0*/  STL [R1+0x54], R69 ;  /* 0x0000544501007387 */ /* 0x0003e20000100800 */
[----:B0-----:R-:W0:Y:S08]  /*32d0*/  LDC R72, c[0x0][0x248] ;  /* 0x00009200ff487b82 */ /* 0x001e300000000800 */
[----:B-1----:R-:W1:Y:S01]  /*32e0*/  LDC R69, c[0x0][0x248] ;  /* 0x00009200ff457b82 */ /* 0x002e620000000800 */
[----:B------:R4:W-:Y:S02]  /*32f0*/  STL [R1+0x38], R27 ;  /* 0x0000381b01007387 */ /* 0x0009e40000100800 */
[----:B----4-:R-:W-:-:S05]  /*3300*/  IMAD R27, R50, 0x290, RZ ;  /* 0x00000290321b7824 */ /* 0x010fca00078e02ff */
[----:B------:R-:W4:Y:S01]  /*3310*/  LDC R50, c[0x0][0x248] ;  /* 0x00009200ff327b82 */ /* 0x000f220000000800 */
[----:B------:R-:W-:-:S04]  /*3320*/  IADD3 R26, P2, R27, R120, RZ ;  /* 0x000000781b1a7210 */ /* 0x000fc80007f5e0ff */
[-C--:B------:R-:W-:Y:S02]  /*3330*/  LEA.HI.X.SX32 R27, R198, R121.reuse, 0x1, P2 ;  /* 0x00000079c61b7211 */ /* 0x080fe400010f0eff */
[----:B------:R-:W-:Y:S01]  /*3340*/  IADD3 R6, P2, R19, R120, RZ ;  /* 0x0000007813067210 */ /* 0x000fe20007f5e0ff */
[----:B------:R0:W-:Y:S03]  /*3350*/  STL [R1+0x34], R14 ;  /* 0x0000340e01007387 */ /* 0x0001e60000100800 */
[-C--:B------:R-:W-:Y:S01]  /*3360*/  LEA.HI.X.SX32 R7, R218, R121.reuse, 0x1, P2 ;  /* 0x00000079da077211 */ /* 0x080fe200010f0eff */
[----:B------:R-:W2:Y:S01]  /*3370*/  LDG.E.U16 R26, desc[UR4][R26.64] ;  /* 0x000000041a1a7981 */ /* 0x000ea2000c1e1500 */
[----:B------:R-:W-:-:S03]  /*3380*/  LEA.HI.X.SX32 R19, R20, R121, 0x1, P0 ;  /* 0x0000007914137211 */ /* 0x000fc600000f0eff */
[----:B------:R1:W2:Y:S01]  /*3390*/  LDG.E.U16 R6, desc[UR4][R6.64] ;  /* 0x0000000406067981 */ /* 0x0002a2000c1e1500 */
[----:B0-----:R-:W0:Y:S03]  /*33a0*/  LDC R14, c[0x0][0x248] ;  /* 0x00009200ff0e7b82 */ /* 0x001e260000000800 */
[----:B------:R-:W2:Y:S01]  /*33b0*/  LDG.E.U16 R20, desc[UR4][R18.64] ;  /* 0x0000000412147981 */ /* 0x000ea2000c1e1500 */
[----:B----4-:R-:W-:Y:S01]  /*33c0*/  IMAD R51, R50, 0x2d0, RZ ;  /* 0x000002d032337824 */ /* 0x010fe200078e02ff */
[-C--:B------:R-:W-:Y:S02]  /*33d0*/  IADD3 R50, P0, R53, R120.reuse, RZ ;  /* 0x0000007835327210 */ /* 0x080fe40007f1e0ff */
[----:B------:R4:W2:Y:S01]  /*33e0*/  LDG.E.U16 R27, desc[UR4][R46.64] ;  /* 0x000000042e1b7981 */ /* 0x0008a2000c1e1500 */
[----:B-1----:R-:W-:Y:S01]  /*33f0*/  IMAD R7, R10, 0x180, RZ ;  /* 0x000001800a077824 */ /* 0x002fe200078e02ff */
[----:B----4-:R-:W-:-:S02]  /*3400*/  IADD3 R46, P1, R51, R120, RZ ;  /* 0x00000078332e7210 */ /* 0x010fc40007f3e0ff */
[-C--:B------:R-:W-:Y:S02]  /*3410*/  LEA.HI.X.SX32 R51, R48, R121.reuse, 0x1, P0 ;  /* 0x0000007930337211 */ /* 0x080fe400000f0eff */
[-C--:B------:R-:W-:Y:S02]  /*3420*/  IADD3 R48, P0, R7, R120.reuse, RZ ;  /* 0x0000007807307210 */ /* 0x080fe40007f1e0ff */
[-C--:B------:R-:W-:Y:S02]  /*3430*/  LEA.HI.X.SX32 R47, R216, R121.reuse, 0x1, P1 ;  /* 0x00000079d82f7211 */ /* 0x080fe400008f0eff */
[----:B------:R-:W-:Y:S01]  /*3440*/  IADD3 R18, P1, R55, R120, RZ ;  /* 0x0000007837127210 */ /* 0x000fe20007f3e0ff */
[----:B------:R-:W-:Y:S01]  /*3450*/  IMAD R55, R54, 0x300, RZ ;  /* 0x0000030036377824 */ /* 0x000fe200078e02ff */
[-C--:B------:R-:W-:Y:S01]  /*3460*/  LEA.HI.X.SX32 R49, R49, R121.reuse, 0x1, P0 ;  /* 0x0000007931317211 */ /* 0x080fe200000f0eff */
[----:B------:R-:W4:Y:S01]  /*3470*/  LDG.E.U16 R46, desc[UR4][R46.64] ;  /* 0x000000042e2e7981 */ /* 0x000f22000c1e1500 */
[----:B------:R-:W-:-:S02]  /*3480*/  LEA.HI.X.SX32 R19, R53, R121, 0x1, P1 ;  /* 0x0000007935137211 */ /* 0x000fc400008f0eff */
[-C--:B------:R-:W-:Y:S01]  /*3490*/  IADD3 R2, P2, R3, R120.reuse, RZ ;  /* 0x0000007803027210 */ /* 0x080fe20007f5e0ff */
[----:B------:R1:W4:Y:S03]  /*34a0*/  LDG.E.U16 R47, desc[UR4][R50.64] ;  /* 0x00000004322f7981 */ /* 0x000326000c1e1500 */
[----:B------:R-:W-:Y:S01]  /*34b0*/  LEA.HI.X.SX32 R3, R217, R121, 0x1, P2 ;  /* 0x00000079d9037211 */ /* 0x000fe200010f0eff */
[----:B0-----:R-:W-:Y:S01]  /*34c0*/  IMAD R53, R14, 0x190, RZ ;  /* 0x000001900e357824 */ /* 0x001fe200078e02ff */
[----:B------:R-:W4:Y:S04]  /*34d0*/  LDG.E.U16 R18, desc[UR4][R18.64] ;  /* 0x0000000412127981 */ /* 0x000f28000c1e1500 */
[----:B------:R0:W4:Y:S01]  /*34e0*/  LDG.E.U16 R51, desc[UR4][R48.64] ;  /* 0x0000000430337981 */ /* 0x000122000c1e1500 */
[----:B-1----:R-:W1:Y:S01]  /*34f0*/  LDC R50, c[0x0][0x248] ;  /* 0x00009200ff327b82 */ /* 0x002e620000000800 */
[----:B------:R-:W-:-:S02]  /*3500*/  IADD3 R60, P2, R89, R120, RZ ;  /* 0x00000078593c7210 */ /* 0x000fc40007f5e0ff */
[----:B------:R3:W4:Y:S05]  /*3510*/  LDG.E.U16 R2, desc[UR4][R2.64] ;  /* 0x0000000402027981 */ /* 0x00072a000c1e1500 */
[----:B------:R-:W1:Y:S01]  /*3520*/  LDC R89, c[0x0][0x248] ;  /* 0x00009200ff597b82 */ /* 0x000e620000000800 */
[----:B0-----:R-:W-:-:S04]  /*3530*/  IADD3 R48, P1, R55, R120, RZ ;  /* 0x0000007837307210 */ /* 0x001fc80007f3e0ff */
[----:B------:R-:W-:-:S03]  /*3540*/  LEA.HI.X.SX32 R49, R7, R121, 0x1, P1 ;  /* 0x0000007907317211 */ /* 0x000fc600008f0eff */
[----:B------:R-:W0:Y:S01]  /*3550*/  LDC R7, c[0x0][0x248] ;  /* 0x00009200ff077b82 */ /* 0x000e220000000800 */
[-C--:B------:R-:W-:Y:S01]  /*3560*/  IADD3 R54, P0, R53, R120.reuse, RZ ;  /* 0x0000007835367210 */ /* 0x080fe20007f1e0ff */
[----:B------:R-:W-:Y:S01]  /*3570*/  IMAD R19, R70, 0x330, RZ ;  /* 0x0000033046137824 */ /* 0x000fe200078e02ff */
[----:B------:R-:W-:Y:S01]  /*3580*/  IADD3 R52, P1, R61, R120, RZ ;  /* 0x000000783d347210 */ /* 0x000fe20007f3e0ff */
[----:B---3--:R-:W-:Y:S01]  /*3590*/  IMAD R3, R69, 0x1a0, RZ ;  /* 0x000001a045037824 */ /* 0x008fe200078e02ff */
[-C--:B------:R-:W-:Y:S01]  /*35a0*/  LEA.HI.X.SX32 R55, R16, R121.reuse, 0x1, P0 ;  /* 0x0000007910377211 */ /* 0x080fe200000f0eff */
[----:B------:R-:W3:Y:S01]  /*35b0*/  LDG.E.U16 R49, desc[UR4][R48.64] ;  /* 0x0000000430317981 */ /* 0x000ee2000c1e1500 */
[----:B------:R-:W-:-:S03]  /*35c0*/  LEA.HI.X.SX32 R61, R215, R121, 0x1, P2 ;  /* 0x00000079d73d7211 */ /* 0x000fc600010f0eff */
[----:B------:R1:W3:Y:S01]  /*35d0*/  LDG.E.U16 R14, desc[UR4][R54.64] ;  /* 0x00000004360e7981 */ /* 0x0002e2000c1e1500 */
[----:B------:R-:W-:Y:S01]  /*35e0*/  LEA.HI.X.SX32 R53, R53, R121, 0x1, P1 ;  /* 0x0000007935357211 */ /* 0x000fe200008f0eff */
[----:B-1----:R-:W-:Y:S01]  /*35f0*/  IMAD R69, R50, 0x1c0, RZ ;  /* 0x000001c032457824 */ /* 0x002fe200078e02ff */
[-C--:B------:R-:W-:Y:S01]  /*3600*/  IADD3 R70, P1, R19, R120.reuse, RZ ;  /* 0x0000007813467210 */ /* 0x080fe20007f3e0ff */
[----:B------:R1:W3:Y:S01]  /*3610*/  LDG.E.U16 R16, desc[UR4][R60.64] ;  /* 0x000000043c107981 */ /* 0x0002e2000c1e1500 */
[----:B------:R-:W0:Y:S01]  /*3620*/  LDC R50, c[0x0][0x248] ;  /* 0x00009200ff327b82 */ /* 0x000e220000000800 */
[----:B------:R-:W-:Y:S02]  /*3630*/  IMAD R89, R89, 0x370, RZ ;  /* 0x0000037059597824 */ /* 0x000fe400078e02ff */
[----:B------:R0:W3:Y:S01]  /*3640*/  LDG.E.U16 R10, desc[UR4][R52.64] ;  /* 0x00000004340a7981 */ /* 0x0000e2000c1e1500 */
[-C--:B------:R-:W-:Y:S02]  /*3650*/  IADD3 R54, P2, R71, R120.reuse, RZ ;  /* 0x0000007847367210 */ /* 0x080fe40007f5e0ff */
[----:B-1----:R-:W-:-:S02]  /*3660*/  IADD3 R60, P0, R3, R120, RZ ;  /* 0x00000078033c7210 */ /* 0x002fc40007f1e0ff */
[-C--:B------:R-:W-:Y:S01]  /*3670*/  LEA.HI.X.SX32 R55, R3, R121.reuse, 0x1, P2 ;  /* 0x0000007903377211 */ /* 0x080fe200010f0eff */
[----:B0-----:R-:W-:Y:S01]  /*3680*/  IMAD R3, R7, 0x1b0, RZ ;  /* 0x000001b007037824 */ /* 0x001fe200078e02ff */
[-C--:B------:R-:W-:Y:S01]  /*3690*/  LEA.HI.X.SX32 R71, R213, R121.reuse, 0x1, P1 ;  /* 0x00000079d5477211 */ /* 0x080fe200008f0eff */
[----:B------:R-:W-:Y:S01]  /*36a0*/  IMAD R53, R72, 0x350, RZ ;  /* 0x0000035048357824 */ /* 0x000fe200078e02ff */
[----:B------:R-:W-:Y:S01]  /*36b0*/  LEA.HI.X.SX32 R61, R65, R121, 0x1, P0 ;  /* 0x00000079413d7211 */ /* 0x000fe200000f0eff */
[----:B------:R-:W0:Y:S01]  /*36c0*/  LDC R72, c[0x0][0x248] ;  /* 0x00009200ff487b82 */ /* 0x000e220000000800 */
[----:B------:R-:W-:Y:S01]  /*36d0*/  IMAD R7, R88, 0x360, RZ ;  /* 0x0000036058077824 */ /* 0x000fe200078e02ff */
[-C--:B------:R-:W-:Y:S01]  /*36e0*/  IADD3 R88, P0, R3, R120.reuse, RZ ;  /* 0x0000007803587210 */ /* 0x080fe20007f1e0ff */
[----:B------:R1:W3:Y:S04]  /*36f0*/  LDG.E.U16 R19, desc[UR4][R70.64] ;  /* 0x0000000446137981 */ /* 0x0002e8000c1e1500 */
[----:B------:R1:W3:Y:S04]  /*3700*/  LDG.E.U16 R65, desc[UR4][R60.64] ;  /* 0x000000043c417981 */ /* 0x0002e8000c1e1500 */
[----:B------:R1:W3:Y:S02]  /*3710*/  LDG.E.U16 R48, desc[UR4][R54.64] ;  /* 0x0000000436307981 */ /* 0x0002e4000c1e1500 */
[----:B-1----:R-:W-:-:S02]  /*3720*/  IADD3 R70, P2, R89, R120, RZ ;  /* 0x0000007859467210 */ /* 0x002fc40007f5e0ff */
[-C--:B------:R-:W-:Y:S02]  /*3730*/  LEA.HI.X.SX32 R89, R45, R121.reuse, 0x1, P0 ;  /* 0x000000792d597211 */ /* 0x080fe400000f0eff */
[-C--:B------:R-:W-:Y:S02]  /*3740*/  IADD3 R60, P0, R69, R120.reuse, RZ ;  /* 0x00000078453c7210 */ /* 0x080fe40007f1e0ff */
[----:B------:R-:W-:Y:S01]  /*3750*/  IADD3 R52, P1, R53, R120, RZ ;  /* 0x0000007835347210 */ /* 0x000fe20007f3e0ff */
[----:B------:R-:W-:Y:S01]  /*3760*/  IMAD R91, R91, 0x390, RZ ;  /* 0x000003905b5b7824 */ /* 0x000fe200078e02ff */
[-C--:B------:R-:W-:Y:S01]  /*3770*/  LEA.HI.X.SX32 R61, R66, R121.reuse, 0x1, P0 ;  /* 0x00000079423d7211 */ /* 0x080fe200000f0eff */
[----:B------:R-:W-:Y:S01]  /*3780*/  IMAD R211, R211, 0x1c8, RZ ;  /* 0x000001c8d3d37824 */ /* 0x000fe200078e02ff */
[----:B------:R-:W1:Y:S01]  /*3790*/  LDC R66, c[0x0][0x248] ;  /* 0x00009200ff427b82 */ /* 0x000e620000000800 */
[-C--:B------:R-:W-:Y:S01]  /*37a0*/  LEA.HI.X.SX32 R53, R214, R121.reuse, 0x1, P1 ;  /* 0x00000079d6357211 */ /* 0x080fe200008f0eff */
[----:B------:R-:W3:Y:S01]  /*37b0*/  LDG.E.U16 R45, desc[UR4][R88.64] ;  /* 0x00000004582d7981 */ /* 0x000ee2000c1e1500 */
[----:B------:R-:W-:-:S02]  /*37c0*/  LEA.HI.X.SX32 R71, R212, R121, 0x1, P2 ;  /* 0x00000079d4477211 */ /* 0x000fc400010f0eff */
[-C--:B------:R-:W-:Y:S01]  /*37d0*/  IADD3 R54, P1, R7, R120.reuse, RZ ;  /* 0x0000007807367210 */ /* 0x080fe20007f3e0ff */
[----:B------:R-:W3:Y:S03]  /*37e0*/  LDG.E.U16 R52, desc[UR4][R52.64] ;  /* 0x0000000434347981 */ /* 0x000ee6000c1e1500 */
[-C--:B------:R-:W-:Y:S01]  /*37f0*/  LEA.HI.X.SX32 R55, R3, R121.reuse, 0x1, P1 ;  /* 0x0000007903377211 */ /* 0x080fe200008f0eff */
[----:B------:R0:W3:Y:S01]  /*3800*/  LDG.E.U16 R7, desc[UR4][R70.64] ;  /* 0x0000000446077981 */ /* 0x0000e2000c1e1500 */
[----:B------:R-:W-:Y:S01]  /*3810*/  IADD3 R92, P1, R93, R120, RZ ;  /* 0x000000785d5c7210 */ /* 0x000fe20007f3e0ff */
[----:B0-----:R-:W-:Y:S02]  /*3820*/  IMAD R3, R72, 0x1d0, RZ ;  /* 0x000001d048037824 */ /* 0x001fe400078e02ff */
[----:B------:R-:W0:Y:S01]  /*3830*/  LDC R72, c[0x0][0x248] ;  /* 0x00009200ff487b82 */ /* 0x000e220000000800 */
[----:B------:R-:W-:Y:S01]  /*3840*/  LEA.HI.X.SX32 R93, R69, R121, 0x1, P1 ;  /* 0x00000079455d7211 */ /* 0x000fe200008f0eff */
[----:B------:R1:W3:Y:S01]  /*3850*/  LDG.E.U16 R54, desc[UR4][R54.64] ;  /* 0x0000000436367981 */ /* 0x0002e2000c1e1500 */
[----:B------:R-:W-:-:S03]  /*3860*/  IMAD R71, R50, 0x3a0, RZ ;  /* 0x000003a032477824 */ /* 0x000fc600078e02ff */
[----:B------:R1:W3:Y:S02]  /*3870*/  LDG.E.U16 R60, desc[UR4][R60.64] ;  /* 0x000000043c3c7981 */ /* 0x0002e4000c1e1500 */
[----:B------:R-:W0:Y:S01]  /*3880*/  LDC R69, c[0x0][0x248] ;  /* 0x00009200ff457b82 */ /* 0x000e220000000800 */
[-C--:B------:R-:W-:Y:S01]  /*3890*/  IADD3 R70, P1, R71, R120.reuse, RZ ;  /* 0x0000007847467210 */ /* 0x080fe20007f3e0ff */
[----:B-1----:R-:W-:Y:S01]  /*38a0*/  IMAD R55, R94, 0x3b0, RZ ;  /* 0x000003b05e377824 */ /* 0x002fe200078e02ff */
[-C--:B------:R-:W-:Y:S01]  /*38b0*/  IADD3 R90, P2, R91, R120.reuse, RZ ;  /* 0x000000785b5a7210 */ /* 0x080fe20007f5e0ff */
[----:B------:R-:W-:Y:S01]  /*38c0*/  IMAD R220, R220, 0x1d8, RZ ;  /* 0x000001d8dcdc7824 */ /* 0x000fe200078e02ff */
[CC--:B------:R-:W-:Y:S01]  /*38d0*/  LEA.HI.X.SX32 R71, R3.reuse, R121.reuse, 0x1, P1 ;  /* 0x0000007903477211 */ /* 0x0c0fe200008f0eff */
[----:B------:R1:W3:Y:S01]  /*38e0*/  LDG.E.U16 R50, desc[UR4][R92.64] ;  /* 0x000000045c327981 */ /* 0x0002e2000c1e1500 */
[-C--:B------:R-:W-:Y:S01]  /*38f0*/  IADD3 R88, P0, R3, R120.reuse, RZ ;  /* 0x0000007803587210 */ /* 0x080fe20007f1e0ff */
[----:B------:R-:W-:Y:S01]  /*3900*/  IMAD R61, R66, 0x1e0, RZ ;  /* 0x000001e0423d7824 */ /* 0x000fe200078e02ff */
[----:B------:R-:W2:Y:S01]  /*3910*/  LDC R94, c[0x0][0x248] ;  /* 0x00009200ff5e7b82 */ /* 0x000ea20000000800 */
[----:B------:R1:W3:Y:S01]  /*3920*/  LDG.E.U16 R53, desc[UR4][R70.64] ;  /* 0x0000000446357981 */ /* 0x0002e2000c1e1500 */
[-C--:B------:R-:W-:Y:S01]  /*3930*/  LEA.HI.X.SX32 R91, R211, R121.reuse, 0x1, P2 ;  /* 0x00000079d35b7211 */ /* 0x080fe200010f0eff */
[----:B------:R-:W-:Y:S01]  /*3940*/  IMAD R95, R95, 0x1f0, RZ ;  /* 0x000001f05f5f7824 */ /* 0x000fe200078e02ff */
[-C--:B------:R-:W-:Y:S01]  /*3950*/  LEA.HI.X.SX32 R89, R56, R121.reuse, 0x1, P0 ;  /* 0x0000007938597211 */ /* 0x080fe200000f0eff */
[----:B-1----:R-:W-:Y:S01]  /*3960*/  IMAD R93, R96, 0x3c0, RZ ;  /* 0x000003c0605d7824 */ /* 0x002fe200078e02ff */
[-C--:B------:R-:W-:Y:S01]  /*3970*/  IADD3 R70, P1, R55, R120.reuse, RZ ;  /* 0x0000007837467210 */ /* 0x080fe20007f3e0ff */
[----:B------:R1:W3:Y:S01]  /*3980*/  LDG.E.U16 R3, desc[UR4][R90.64] ;  /* 0x000000045a037981 */ /* 0x0002e2000c1e1500 */
[-C--:B------:R-:W-:Y:S01]  /*3990*/  IADD3 R92, P0, R61, R120.reuse, RZ ;  /* 0x000000783d5c7210 */ /* 0x080fe20007f1e0ff */
[----:B------:R-:W-:Y:S01]  /*39a0*/  IMAD R97, R97, 0x3d0, RZ ;  /* 0x000003d061617824 */ /* 0x000fe200078e02ff */
[----:B------:R-:W-:Y:S01]  /*39b0*/  LEA.HI.X.SX32 R71, R220, R121, 0x1, P1 ;  /* 0x00000079dc477211 */ /* 0x000fe200008f0eff */
[----:B------:R1:W3:Y:S01]  /*39c0*/  LDG.E.U16 R56, desc[UR4][R88.64] ;  /* 0x0000000458387981 */ /* 0x0002e2000c1e1500 */
[----:B------:R-:W2:Y:S03]  /*39d0*/  LDC R96, c[0x0][0x248] ;  /* 0x00009200ff607b82 */ /* 0x000ea60000000800 */
[----:B------:R0:W3:Y:S01]  /*39e0*/  LDG.E.U16 R55, desc[UR4][R70.64] ;  /* 0x0000000446377981 */ /* 0x0000e2000c1e1500 */
[----:B-1----:R-:W-:-:S02]  /*39f0*/  IADD3 R90, P1, R93, R120, RZ ;  /* 0x000000785d5a7210 */ /* 0x002fc40007f3e0ff */
[----:B------:R-:W-:Y:S02]  /*3a00*/  LEA.HI.X.SX32 R93, R58, R121, 0x1, P0 ;  /* 0x000000793a5d7211 */ /* 0x000fe400000f0eff */
[----:B------:R-:W-:-:S03]  /*3a10*/  IADD3 R88, P2, R97, R120, RZ ;  /* 0x0000007861587210 */ /* 0x000fc60007f5e0ff */
[----:B------:R1:W3:Y:S01]  /*3a20*/  LDG.E.U16 R119, desc[UR4][R92.64] ;  /* 0x000000045c777981 */ /* 0x0002e2000c1e1500 */
[----:B0-----:R-:W-:Y:S01]  /*3a30*/  IADD3 R70, P0, R95, R120, RZ ;  /* 0x000000785f467210 */ /* 0x001fe20007f1e0ff */
[----:B------:R-:W-:Y:S01]  /*3a40*/  IMAD R97, R72, 0x3e0, RZ ;  /* 0x000003e048617824 */ /* 0x000fe200078e02ff */
[-C--:B------:R-:W-:Y:S01]  /*3a50*/  LEA.HI.X.SX32 R91, R61, R121.reuse, 0x1, P1 ;  /* 0x000000793d5b7211 */ /* 0x080fe200008f0eff */
[----:B------:R-:W-:Y:S01]  /*3a60*/  IMAD R210, R210, 0x1e8, RZ ;  /* 0x000001e8d2d27824 */ /* 0x000fe200078e02ff */
[----:B------:R-:W-:Y:S01]  /*3a70*/  LEA.HI.X.SX32 R71, R8, R121, 0x1, P0 ;  /* 0x0000007908477211 */ /* 0x000fe200000f0eff */
[----:B------:R-:W-:Y:S01]  /*3a80*/  IMAD R99, R98, 0x3f0, RZ ;  /* 0x000003f062637824 */ /* 0x000fe200078e02ff */
[----:B------:R-:W0:Y:S01]  /*3a90*/  LDC R72, c[0x0][0x248] ;  /* 0x00009200ff487b82 */ /* 0x000e220000000800 */
[----:B------:R1:W3:Y:S02]  /*3aa0*/  LDG.E.U16 R61, desc[UR4][R90.64] ;  /* 0x000000045a3d7981 */ /* 0x0002e4000c1e1500 */
[----:B-1----:R-:W-:-:S02]  /*3ab0*/  IMAD R93, R69, 0x202, RZ ;  /* 0x00000202455d7824 */ /* 0x002fc400078e02ff */
[----:B------:R1:W3:Y:S01]  /*3ac0*/  LDG.E.U16 R58, desc[UR4][R70.64] ;  /* 0x00000004463a7981 */ /* 0x0002e2000c1e1500 */
[-C--:B------:R-:W-:Y:S01]  /*3ad0*/  LEA.HI.X.SX32 R89, R210, R121.reuse, 0x1, P2 ;  /* 0x00000079d2597211 */ /* 0x080fe200010f0eff */
[----:B------:R-:W-:Y:S01]  /*3ae0*/  IMAD R219, R219, 0x1f8, RZ ;  /* 0x000001f8dbdb7824 */ /* 0x000fe200078e02ff */
[----:B------:R-:W0:Y:S01]  /*3af0*/  LDC R98, c[0x0][0x248] ;  /* 0x00009200ff627b82 */ /* 0x000e220000000800 */
[-C--:B------:R-:W-:Y:S02]  /*3b00*/  IADD3 R90, P1, R97, R120.reuse, RZ ;  /* 0x00000078615a7210 */ /* 0x080fe40007f3e0ff */
[----:B------:R1:W3:Y:S02]  /*3b10*/  LDG.E.U16 R8, desc[UR4][R88.64] ;  /* 0x0000000458087981 */ /* 0x0002e4000c1e1500 */
[----:B-1----:R-:W-:Y:S01]  /*3b20*/  IADD3 R70, P0, R93, R120, RZ ;  /* 0x000000785d467210 */ /* 0x002fe20007f1e0ff */
[----:B------:R-:W-:Y:S02]  /*3b30*/  IMAD R107, R100, 0x212, RZ ;  /* 0x00000212646b7824 */ /* 0x000fe400078e02ff */
[----:B------:R-:W1:Y:S01]  /*3b40*/  LDC R93, c[0x0][0x248] ;  /* 0x00009200ff5d7b82 */ /* 0x000e620000000800 */
[----:B------:R-:W-:-:S02]  /*3b50*/  LEA.HI.X.SX32 R91, R95, R121, 0x1, P1 ;  /* 0x000000795f5b7211 */ /* 0x000fc400008f0eff */
[----:B------:R-:W-:Y:S02]  /*3b60*/  LEA R69, R0, R0, 0x8 ;  /* 0x0000000000457211 */ /* 0x000fe400078e40ff */
[-C--:B------:R-:W-:Y:S01]  /*3b70*/  IADD3 R88, P2, R99, R120.reuse, RZ ;  /* 0x0000007863587210 */ /* 0x080fe20007f5e0ff */
[----:B------:R0:W3:Y:S02]  /*3b80*/  LDG.E.U16 R66, desc[UR4][R90.64] ;  /* 0x000000045a427981 */ /* 0x0000e4000c1e1500 */
[----:B------:R-:W2:Y:S01]  /*3b90*/  LDC R95, c[0x0][0x248] ;  /* 0x00009200ff5f7b82 */ /* 0x000ea20000000800 */
[-C--:B------:R-:W-:Y:S01]  /*3ba0*/  LEA.HI.X.SX32 R89, R219, R121.reuse, 0x1, P2 ;  /* 0x00000079db597211 */ /* 0x080fe200010f0eff */
[----:B------:R-:W-:Y:S01]  /*3bb0*/  IMAD R101, R101, 0x222, RZ ;  /* 0x0000022265657824 */ /* 0x000fe200078e02ff */
[----:B------:R-:W-:Y:S02]  /*3bc0*/  LEA.HI.X.SX32 R71, R69, R121, 0x1, P0 ;  /* 0x0000007945477211 */ /* 0x000fe400000f0eff */
[----:B------:R-:W-:-:S03]  /*3bd0*/  IADD3 R92, P0, R107, R120, RZ ;  /* 0x000000786b5c7210 */ /* 0x000fc60007f1e0ff */
[----:B------:R-:W2:Y:S01]  /*3be0*/  LDC R97, c[0x0][0x248] ;  /* 0x00009200ff617b82 */ /* 0x000ea20000000800 */
[----:B0-----:R-:W-:Y:S01]  /*3bf0*/  IMAD R91, R0, 0x109, RZ ;  /* 0x00000109005b7824 */ /* 0x001fe200078e02ff */
[----:B------:R2:W3:Y:S01]  /*3c00*/  LDG.E.U16 R69, desc[UR4][R88.64] ;  /* 0x0000000458457981 */ /* 0x0004e2000c1e1500 */
[----:B------:R-:W-:-:S05]  /*3c10*/  IMAD R107, R102, 0x232, RZ ;  /* 0x00000232666b7824 */ /* 0x000fca00078e02ff */
[----:B------:R-:W0:Y:S01]  /*3c20*/  LDC R99, c[0x0][0x248] ;  /* 0x00009200ff637b82 */ /* 0x000e220000000800 */
[----:B------:R2:W3:Y:S01]  /*3c30*/  LDG.E.U16 R118, desc[UR4][R70.64] ;  /* 0x0000000446767981 */ /* 0x0004e2000c1e1500 */
[----:B-1----:R-:W-:Y:S01]  /*3c40*/  IMAD R109, R93, 0x242, RZ ;  /* 0x000002425d6d7824 */ /* 0x002fe200078e02ff */
[----:B------:R-:W-:Y:S01]  /*3c50*/  IADD3 R90, P1, R101, R120, RZ ;  /* 0x00000078655a7210 */ /* 0x000fe20007f3e0ff */
[----:B--2---:R-:W-:Y:S01]  /*3c60*/  IMAD R89, R94, 0x111, RZ ;  /* 0x000001115e597824 */ /* 0x004fe200078e02ff */
[----:B------:R-:W-:-:S03]  /*3c70*/  LEA.HI.X.SX32 R93, R91, R121, 0x1, P0 ;  /* 0x000000795b5d7211 */ /* 0x000fc600000f0eff */
[----:B------:R-:W1:Y:S01]  /*3c80*/  LDC R100, c[0x0][0x248] ;  /* 0x00009200ff647b82 */ /* 0x000e620000000800 */
[----:B------:R-:W-:Y:S01]  /*3c90*/  IADD3 R88, P0, R107, R120, RZ ;  /* 0x000000786b587210 */ /* 0x000fe20007f1e0ff */
[----:B------:R-:W-:Y:S02]  /*3ca0*/  IMAD R95, R95, 0x121, RZ ;  /* 0x000001215f5f7824 */ /* 0x000fe400078e02ff */
[----:B------:R-:W-:-:S04]  /*3cb0*/  IMAD R71, R96, 0x119, RZ ;  /* 0x0000011960477824 */ /* 0x000fc800078e02ff */
[----:B------:R-:W2:Y:S01]  /*3cc0*/  LDC R102, c[0x0][0x248] ;  /* 0x00009200ff667b82 */ /* 0x000ea20000000800 */
[-C--:B------:R-:W-:Y:S01]  /*3cd0*/  LEA.HI.X.SX32 R91, R89, R121.reuse, 0x1, P1 ;  /* 0x00000079595b7211 */ /* 0x080fe200008f0eff */
[----:B------:R-:W-:Y:S01]  /*3ce0*/  IMAD R103, R103, 0x252, RZ ;  /* 0x0000025267677824 */ /* 0x000fe200078e02ff */
[----:B------:R-:W-:Y:S01]  /*3cf0*/  LEA.HI.X.SX32 R89, R71, R121, 0x1, P0 ;  /* 0x0000007947597211 */ /* 0x000fe200000f0eff */
[----:B------:R0:W3:Y:S01]  /*3d00*/  LDG.E.U16 R117, desc[UR4][R92.64] ;  /* 0x000000045c757981 */ /* 0x0000e2000c1e1500 */
[----:B------:R-:W-:-:S03]  /*3d10*/  IADD3 R70, P2, R109, R120, RZ ;  /* 0x000000786d467210 */ /* 0x000fc60007f5e0ff */
[----:B------:R-:W4:Y:S01]  /*3d20*/  LDC R101, c[0x0][0x248] ;  /* 0x00009200ff657b82 */ /* 0x000f220000000800 */
[----:B------:R-:W-:Y:S01]  /*3d30*/  LEA.HI.X.SX32 R71, R95, R121, 0x1, P2 ;  /* 0x000000795f477211 */ /* 0x000fe200010f0eff */
[----:B------:R0:W3:Y:S01]  /*3d40*/  LDG.E.U16 R115, desc[UR4][R88.64] ;  /* 0x0000000458737981 */ /* 0x0000e2000c1e1500 */
[----:B------:R-:W-:-:S03]  /*3d50*/  IMAD R105, R105, 0x272, RZ ;  /* 0x0000027269697824 */ /* 0x000fc600078e02ff */
[----:B------:R0:W3:Y:S02]  /*3d60*/  LDG.E.U16 R116, desc[UR4][R90.64] ;  /* 0x000000045a747981 */ /* 0x0000e4000c1e1500 */
[----:B------:R-:W4:Y:S01]  /*3d70*/  LDC R96, c[0x0][0x248] ;  /* 0x00009200ff607b82 */ /* 0x000f220000000800 */
[----:B0-----:R-:W-:Y:S01]  /*3d80*/  IMAD R93, R97, 0x129, RZ ;  /* 0x00000129615d7824 */ /* 0x001fe200078e02ff */
[----:B------:R0:W3:Y:S01]  /*3d90*/  LDG.E.U16 R114, desc[UR4][R70.64] ;  /* 0x0000000446727981 */ /* 0x0000e2000c1e1500 */
[----:B------:R-:W-:-:S05]  /*3da0*/  IMAD R89, R104, 0x262, RZ ;  /* 0x0000026268597824 */ /* 0x000fca00078e02ff */
[----:B------:R-:W4:Y:S01]  /*3db0*/  LDC R95, c[0x0][0x248] ;  /* 0x00009200ff5f7b82 */ /* 0x000f220000000800 */
[----:B------:R-:W-:Y:S01]  /*3dc0*/  IMAD R91, R98, 0x131, RZ ;  /* 0x00000131625b7824 */ /* 0x000fe200078e02ff */
[-C--:B------:R-:W-:Y:S01]  /*3dd0*/  IADD3 R90, P1, R89, R120.reuse, RZ ;  /* 0x00000078595a7210 */ /* 0x080fe20007f3e0ff */
[----:B0-----:R-:W-:Y:S01]  /*3de0*/  IMAD R71, R99, 0x139, RZ ;  /* 0x0000013963477824 */ /* 0x001fe200078e02ff */
[-C--:B------:R-:W-:Y:S01]  /*3df0*/  IADD3 R92, P0, R103, R120.reuse, RZ ;  /* 0x00000078675c7210 */ /* 0x080fe20007f1e0ff */
[----:B------:R-:W-:Y:S01]  /*3e00*/  IMAD R99, R72, 0x282, RZ ;  /* 0x0000028248637824 */ /* 0x000fe200078e02ff */
[-C--:B------:R-:W-:Y:S02]  /*3e10*/  LEA.HI.X.SX32 R91, R91, R121.reuse, 0x1, P1 ;  /* 0x000000795b5b7211 */ /* 0x080fe400008f0eff */
[----:B------:R-:W0:Y:S01]  /*3e20*/  LDC R94, c[0x0][0x248] ;  /* 0x00009200ff5e7b82 */ /* 0x000e220000000800 */
[-C--:B------:R-:W-:Y:S01]  /*3e30*/  IADD3 R88, P2, R105, R120.reuse, RZ ;  /* 0x0000007869587210 */ /* 0x080fe20007f5e0ff */
[----:B-1----:R-:W-:Y:S01]  /*3e40*/  IMAD R97, R100, 0x141, RZ ;  /* 0x0000014164617824 */ /* 0x002fe200078e02ff */
[-C--:B------:R-:W-:Y:S01]  /*3e50*/  LEA.HI.X.SX32 R93, R93, R121.reuse, 0x1, P0 ;  /* 0x000000795d5d7211 */ /* 0x080fe200000f0eff */
[----:B------:R1:W3:Y:S01]  /*3e60*/  LDG.E.U16 R112, desc[UR4][R90.64] ;  /* 0x000000045a707981 */ /* 0x0002e2000c1e1500 */
[-C--:B------:R-:W-:Y:S01]  /*3e70*/  IADD3 R70, P0, R99, R120.reuse, RZ ;  /* 0x0000007863467210 */ /* 0x080fe20007f1e0ff */
[----:B--2---:R-:W-:Y:S01]  /*3e80*/  IMAD R99, R102, 0x292, RZ ;  /* 0x0000029266637824 */ /* 0x004fe200078e02ff */
[-C--:B------:R-:W-:Y:S01]  /*3e90*/  LEA.HI.X.SX32 R89, R71, R121.reuse, 0x1, P2 ;  /* 0x0000007947597211 */ /* 0x080fe200010f0eff */
[----:B------:R2:W3:Y:S01]  /*3ea0*/  LDG.E.U16 R113, desc[UR4][R92.64] ;  /* 0x000000045c717981 */ /* 0x0004e2000c1e1500 */
[----:B------:R-:W-:Y:S01]  /*3eb0*/  LEA.HI.X.SX32 R71, R97, R121, 0x1, P0 ;  /* 0x0000007961477211 */ /* 0x000fe200000f0eff */
[----:B------:R-:W0:Y:S02]  /*3ec0*/  LDC R105, c[0x0][0x248] ;  /* 0x00009200ff697b82 */ /* 0x000e240000000800 */
[----:B------:R2:W3:Y:S01]  /*3ed0*/  LDG.E.U16 R111, desc[UR4][R88.64] ;  /* 0x00000004586f7981 */ /* 0x0004e2000c1e1500 */
[----:B-1----:R-:W-:Y:S01]  /*3ee0*/  IMAD R91, R106, 0x2a2, RZ ;  /* 0x000002a26a5b7824 */ /* 0x002fe200078e02ff */
[-C--:B------:R-:W-:Y:S01]  /*3ef0*/  IADD3 R90, P0, R99, R120.reuse, RZ ;  /* 0x00000078635a7210 */ /* 0x080fe20007f1e0ff */
[----:B----4-:R-:W-:Y:S01]  /*3f00*/  IMAD R95, R95, 0x151, RZ ;  /* 0x000001515f5f7824 */ /* 0x010fe200078e02ff */
[----:B------:R1:W4:Y:S01]  /*3f10*/  LDG.E.U16 R110, desc[UR4][R70.64] ;  /* 0x00000004466e7981 */ /* 0x000322000c1e1500 */
[----:B--2---:R-:W-:Y:S01]  /*3f20*/  IMAD R93, R101, 0x149, RZ ;  /* 0x00000149655d7824 */ /* 0x004fe200078e02ff */
[----:B------:R-:W2:Y:S01]  /*3f30*/  LDC R98, c[0x0][0x248] ;  /* 0x00009200ff627b82 */ /* 0x000ea20000000800 */
[----:B------:R-:W-:-:S03]  /*3f40*/  IADD3 R88, P1, R91, R120, RZ ;  /* 0x000000785b587210 */ /* 0x000fc60007f3e0ff */
[----:B------:R-:W-:-:S04]  /*3f50*/  LEA.HI.X.SX32 R91, R93, R121, 0x1, P0 ;  /* 0x000000795d5b7211 */ /* 0x000fc800000f0eff */
[----:B------:R-:W2:Y:S01]  /*3f60*/  LDC R93, c[0x0][0x248] ;  /* 0x00009200ff5d7b82 */ /* 0x000ea20000000800 */
[----:B------:R-:W-:Y:S01]  /*3f70*/  IMAD R89, R96, 0x2b2, RZ ;  /* 0x000002b260597824 */ /* 0x000fe200078e02ff */
[----:B------:R-:W4:Y:S06]  /*3f80*/  LDG.E.U16 R109, desc[UR4][R90.64] ;  /* 0x000000045a6d7981 */ /* 0x000f2c000c1e1500 */
[----:B------:R-:W2:Y:S01]  /*3f90*/  LDC R103, c[0x0][0x248] ;  /* 0x00009200ff677b82 */ /* 0x000ea20000000800 */
[----:B-1----:R-:W-:-:S07]  /*3fa0*/  IADD3 R70, P2, R89, R120, RZ ;  /* 0x0000007859467210 */ /* 0x002fce0007f5e0ff */
[----:B------:R-:W1:Y:S01]  /*3fb0*/  LDC R104, c[0x0][0x248] ;  /* 0x00009200ff687b82 */ /* 0x000e620000000800 */
[----:B------:R-:W-:-:S07]  /*3fc0*/  LEA.HI.X.SX32 R89, R95, R121, 0x1, P1 ;  /* 0x000000795f597211 */ /* 0x000fce00008f0eff */
[----:B------:R-:W1:Y:S01]  /*3fd0*/  LDC R72, c[0x0][0x248] ;  /* 0x00009200ff487b82 */ /* 0x000e620000000800 */
[----:B0-----:R-:W-:Y:S01]  /*3fe0*/  IMAD R71, R94, 0x159, RZ ;  /* 0x000001595e477824 */ /* 0x001fe200078e02ff */
[----:B------:R-:W4:Y:S06]  /*3ff0*/  LDG.E.U16 R108, desc[UR4][R88.64] ;  /* 0x00000004586c7981 */ /* 0x000f2c000c1e1500 */
[----:B------:R-:W0:Y:S08]  /*4000*/  LDC R96, c[0x0][0x248] ;  /* 0x00009200ff607b82 */ /* 0x000e300000000800 */
[----:B------:R-:W0:Y:S01]  /*4010*/  LDC R97, c[0x0][0x248] ;  /* 0x00009200ff617b82 */ /* 0x000e220000000800 */
[----:B------:R-:W-:Y:S01]  /*4020*/  LEA.HI.X.SX32 R71, R71, R121, 0x1, P2 ;  /* 0x0000007947477211 */ /* 0x000fe200010f0eff */
[----:B------:R-:W-:-:S04]  /*4030*/  IMAD R105, R105, 0x2c2, RZ ;  /* 0x000002c269697824 */ /* 0x000fc800078e02ff */
[----:B------:R2:W4:Y:S02]  /*4040*/  LDG.E.U16 R107, desc[UR4][R70.64] ;  /* 0x00000004466b7981 */ /* 0x000524000c1e1500 */
[----:B------:R-:W0:Y:S08]  /*4050*/  LDC R101, c[0x0][0x248] ;  /* 0x00009200ff657b82 */ /* 0x000e300000000800 */
[----:B------:R-:W0:Y:S08]  /*4060*/  LDC R95, c[0x0][0x248] ;  /* 0x00009200ff5f7b82 */ /* 0x000e300000000800 */
[----:B------:R-:W0:Y:S01]  /*4070*/  LDC R102, c[0x0][0x248] ;  /* 0x00009200ff667b82 */ /* 0x000e220000000800 */
[----:B--2---:R-:W-:-:S07]  /*4080*/  IMAD R71, R98, 0x2d2, RZ ;  /* 0x000002d262477824 */ /* 0x004fce00078e02ff */
[----:B------:R-:W2:Y:S01]  /*4090*/  LDC R94, c[0x0][0x248] ;  /* 0x00009200ff5e7b82 */ /* 0x000ea20000000800 */
[----:B------:R-:W-:Y:S01]  /*40a0*/  IADD3 R92, P0, R105, R120, RZ ;  /* 0x00000078695c7210 */ /* 0x000fe20007f1e0ff */
[----:B------:R-:W-:-:S06]  /*40b0*/  IMAD R105, R93, 0x2f2, RZ ;  /* 0x000002f25d697824 */ /* 0x000fcc00078e02ff */
[----:B------:R-:W2:Y:S01]  /*40c0*/  LDC R100, c[0x0][0x248] ;  /* 0x00009200ff647b82 */ /* 0x000ea20000000800 */
[----:B------:R-:W-:Y:S01]  /*40d0*/  IMAD R91, R103, 0x161, RZ ;  /* 0x00000161675b7824 */ /* 0x000fe200078e02ff */
[----:B------:R-:W-:Y:S01]  /*40e0*/  IADD3 R90, P1, R71, R120, RZ ;  /* 0x00000078475a7210 */ /* 0x000fe20007f3e0ff */
[----:B-1----:R-:W-:-:S05]  /*40f0*/  IMAD R89, R104, 0x169, RZ ;  /* 0x0000016968597824 */ /* 0x002fca00078e02ff */
[----:B------:R-:W1:Y:S01]  /*4100*/  LDC R99, c[0x0][0x248] ;  /* 0x00009200ff637b82 */ /* 0x000e620000000800 */
[----:B------:R-:W-:Y:S01]  /*4110*/  IMAD R103, R72, 0x2e2, RZ ;  /* 0x000002e248677824 */ /* 0x000fe200078e02ff */
[----:B------:R-:W-:Y:S01]  /*4120*/  IADD3 R70, P2, R105, R120, RZ ;  /* 0x0000007869467210 */ /* 0x000fe20007f5e0ff */
[----:B0-----:R-:W-:-:S05]  /*4130*/  IMAD R71, R96, 0x179, RZ ;  /* 0x0000017960477824 */ /* 0x001fca00078e02ff */
[----:B------:R-:W0:Y:S01]  /*4140*/  LDC R98, c[0x0][0x248] ;  /* 0x00009200ff627b82 */ /* 0x000e220000000800 */
[-C--:B------:R-:W-:Y:S01]  /*4150*/  LEA.HI.X.SX32 R93, R91, R121.reuse, 0x1, P0 ;  /* 0x000000795b5d7211 */ /* 0x080fe200000f0eff */
[----:B------:R-:W-:Y:S01]  /*4160*/  IMAD R97, R97, 0x171, RZ ;  /* 0x0000017161617824 */ /* 0x000fe200078e02ff */
[-C--:B------:R-:W-:Y:S01]  /*4170*/  LEA.HI.X.SX32 R91, R89, R121.reuse, 0x1, P1 ;  /* 0x00000079595b7211 */ /* 0x080fe200008f0eff */
[----:B------:R-:W-:Y:S01]  /*4180*/  IMAD R101, R101, 0x302, RZ ;  /* 0x0000030265657824 */ /* 0x000fe200078e02ff */
[----:B------:R-:W-:Y:S01]  /*4190*/  IADD3 R88, P0, R103, R120, RZ ;  /* 0x0000007867587210 */ /* 0x000fe20007f1e0ff */
[----:B------:R-:W-:Y:S01]  /*41a0*/  IMAD R95, R95, 0x312, RZ ;  /* 0x000003125f5f7824 */ /* 0x000fe200078e02ff */
[-C--:B------:R-:W-:Y:S01]  /*41b0*/  LEA.HI.X.SX32 R71, R71, R121.reuse, 0x1, P2 ;  /* 0x0000007947477211 */ /* 0x080fe200010f0eff */
[----:B------:R-:W0:Y:S01]  /*41c0*/  LDC R72, c[0x0][0x248] ;  /* 0x00009200ff487b82 */ /* 0x000e220000000800 */
[----:B------:R2:W4:Y:S01]  /*41d0*/  LDG.E.U16 R106, desc[UR4][R92.64] ;  /* 0x000000045c6a7981 */ /* 0x000522000c1e1500 */
[----:B------:R-:W-:-:S03]  /*41e0*/  LEA.HI.X.SX32 R89, R97, R121, 0x1, P0 ;  /* 0x0000007961597211 */ /* 0x000fc600000f0eff */
[----:B------:R2:W4:Y:S03]  /*41f0*/  LDG.E.U16 R105, desc[UR4][R90.64] ;  /* 0x000000045a697981 */ /* 0x000526000c1e1500 */
[----:B------:R-:W0:Y:S01]  /*4200*/  LDC R97, c[0x0][0x248] ;  /* 0x00009200ff617b82 */ /* 0x000e220000000800 */
[----:B------:R2:W4:Y:S02]  /*4210*/  LDG.E.U16 R103, desc[UR4][R70.64] ;  /* 0x0000000446677981 */ /* 0x000524000c1e1500 */
[----:B--2---:R-:W-:Y:S01]  /*4220*/  IMAD R93, R124, 0x181, RZ ;  /* 0x000001817c5d7824 */ /* 0x004fe200078e02ff */
[-C--:B------:R-:W-:Y:S01]  /*4230*/  IADD3 R92, P0, R101, R120.reuse, RZ ;  /* 0x00000078655c7210 */ /* 0x080fe20007f1e0ff */
[----:B------:R2:W4:Y:S01]  /*4240*/  LDG.E.U16 R104, desc[UR4][R88.64] ;  /* 0x0000000458687981 */ /* 0x000522000c1e1500 */
[----:B------:R-:W-:Y:S01]  /*4250*/  IMAD R91, R102, 0x189, RZ ;  /* 0x00000189665b7824 */ /* 0x000fe200078e02ff */
[-C--:B------:R-:W-:Y:S01]  /*4260*/  IADD3 R90, P1, R95, R120.reuse, RZ ;  /* 0x000000785f5a7210 */ /* 0x080fe20007f3e0ff */
[----:B------:R-:W0:Y:S01]  /*4270*/  LDC R96, c[0x0][0x248] ;  /* 0x00009200ff607b82 */ /* 0x000e220000000800 */
[----:B------:R-:W-:Y:S01]  /*4280*/  IMAD R71, R94, 0x332, RZ ;  /* 0x000003325e477824 */ /* 0x000fe200078e02ff */
[-C--:B------:R-:W-:Y:S01]  /*4290*/  LEA.HI.X.SX32 R93, R93, R121.reuse, 0x1, P0 ;  /* 0x000000795d5d7211 */ /* 0x080fe200000f0eff */
[----:B------:R-:W-:Y:S01]  /*42a0*/  IMAD R125, R125, 0x199, RZ ;  /* 0x000001997d7d7824 */ /* 0x000fe200078e02ff */
[-C--:B------:R-:W-:Y:S01]  /*42b0*/  LEA.HI.X.SX32 R91, R91, R121.reuse, 0x1, P1 ;  /* 0x000000795b5b7211 */ /* 0x080fe200008f0eff */
[----:B--2---:R-:W-:Y:S01]  /*42c0*/  IMAD R89, R100, 0x322, RZ ;  /* 0x0000032264597824 */ /* 0x004fe200078e02ff */
[-C--:B------:R-:W-:Y:S01]  /*42d0*/  IADD3 R70, P0, R71, R120.reuse, RZ ;  /* 0x0000007847467210 */ /* 0x080fe20007f1e0ff */
[----:B------:R-:W-:Y:S01]  /*42e0*/  IMAD R123, R123, 0x342, RZ ;  /* 0x000003427b7b7824 */ /* 0x000fe200078e02ff */
[----:B------:R0:W2:Y:S01]  /*42f0*/  LDG.E.U16 R102, desc[UR4][R92.64] ;  /* 0x000000045c667981 */ /* 0x0000a2000c1e1500 */
[----:B-1----:R-:W-:Y:S01]  /*4300*/  IMAD R99, R99, 0x191, RZ ;  /* 0x0000019163637824 */ /* 0x002fe200078e02ff */
[----:B------:R-:W-:Y:S01]  /*4310*/  IADD3 R88, P2, R89, R120, RZ ;  /* 0x0000007859587210 */ /* 0x000fe20007f5e0ff */
[----:B------:R-:W1:Y:S01]  /*4320*/  LDC R95, c[0x0][0x248] ;  /* 0x00009200ff5f7b82 */ /* 0x000e620000000800 */
[-C--:B------:R-:W-:Y:S01]  /*4330*/  LEA.HI.X.SX32 R71, R125, R121.reuse, 0x1, P0 ;  /* 0x000000797d477211 */ /* 0x080fe200000f0eff */
[----:B------:R0:W2:Y:S01]  /*4340*/  LDG.E.U16 R101, desc[UR4][R90.64] ;  /* 0x000000045a657981 */ /* 0x0000a2000c1e1500 */
[----:B------:R-:W-:Y:S01]  /*4350*/  LEA.HI.X.SX32 R89, R99, R121, 0x1, P2 ;  /* 0x0000007963597211 */ /* 0x000fe200010f0eff */
[----:B0-----:R-:W-:-:S04]  /*4360*/  IMAD R93, R98, 0x1a1, RZ ;  /* 0x000001a1625d7824 */ /* 0x001fc800078e02ff */
[----:B------:R-:W0:Y:S01]  /*4370*/  LDC R94, c[0x0][0x248] ;  /* 0x00009200ff5e7b82 */ /* 0x000e220000000800 */
[----:B------:R-:W-:Y:S01]  /*4380*/  IMAD R125, R122, 0x352, RZ ;  /* 0x000003527a7d7824 */ /* 0x000fe200078e02ff */
[----:B------:R1:W2:Y:S01]  /*4390*/  LDG.E.U16 R99, desc[UR4][R70.64] ;  /* 0x0000000446637981 */ /* 0x0002a2000c1e1500 */
[----:B------:R-:W-:-:S03]  /*43a0*/  IADD3 R90, P0, R123, R120, RZ ;  /* 0x000000787b5a7210 */ /* 0x000fc60007f1e0ff */
[----:B------:R1:W2:Y:S02]  /*43b0*/  LDG.E.U16 R100, desc[UR4][R88.64] ;  /* 0x0000000458647981 */ /* 0x0002a4000c1e1500 */
[----:B------:R-:W0:Y:S01]  /*43c0*/  LDC R92, c[0x0][0x248] ;  /* 0x00009200ff5c7b82 */ /* 0x000e220000000800 */
[----:B------:R-:W-:Y:S01]  /*43d0*/  LEA.HI.X.SX32 R91, R93, R121, 0x1, P0 ;  /* 0x000000795d5b7211 */ /* 0x000fe200000f0eff */
[----:B-1----:R-:W-:Y:S02]  /*43e0*/  IMAD R71, R72, 0x1b1, RZ ;  /* 0x000001b148477824 */ /* 0x002fe400078e02ff */
[----:B------:R-:W-:Y:S02]  /*43f0*/  IMAD R97, R97, 0x362, RZ ;  /* 0x0000036261617824 */ /* 0x000fe400078e02ff */
[----:B------:R0:W2:Y:S02]  /*4400*/  LDG.E.U16 R98, desc[UR4][R90.64] ;  /* 0x000000045a627981 */ /* 0x0000a4000c1e1500 */
[----:B------:R-:W1:Y:S01]  /*4410*/  LDC R93, c[0x0][0x248] ;  /* 0x00009200ff5d7b82 */ /* 0x000e620000000800 */
[----:B------:R-:W-:-:S07]  /*4420*/  IADD3 R88, P1, R125, R120, RZ ;  /* 0x000000787d587210 */ /* 0x000fce0007f3e0ff */
[----:B------:R-:W1:Y:S01]  /*4430*/  LDC R72, c[0x0][0x248] ;  /* 0x00009200ff487b82 */ /* 0x000e620000000800 */
[----:B------:R-:W-:-:S07]  /*4440*/  IMAD R89, R96, 0x1a9, RZ ;  /* 0x000001a960597824 */ /* 0x000fce00078e02ff */
[----:B------:R-:W1:Y:S01]  /*4450*/  LDC R125, c[0x0][0x248] ;  /* 0x00009200ff7d7b82 */ /* 0x000e620000000800 */
[----:B------:R-:W-:-:S07]  /*4460*/  IADD3 R70, P2, R97, R120, RZ ;  /* 0x0000007861467210 */ /* 0x000fce0007f5e0ff */
[----:B------:R-:W1:Y:S01]  /*4470*/  LDC R124, c[0x0][0x248] ;  /* 0x00009200ff7c7b82 */ /* 0x000e620000000800 */
[----:B------:R-:W-:-:S07]  /*4480*/  LEA.HI.X.SX32 R89, R89, R121, 0x1, P1 ;  /* 0x0000007959597211 */ /* 0x000fce00008f0eff */
[----:B------:R-:W3:Y:S01]  /*4490*/  LDC R122, c[0x0][0x248] ;  /* 0x00009200ff7a7b82 */ /* 0x000ee20000000800 */
[----:B------:R-:W-:Y:S01]  /*44a0*/  LEA.HI.X.SX32 R71, R71, R121, 0x1, P2 ;  /* 0x0000007947477211 */ /* 0x000fe200010f0eff */
[----:B------:R-:W-:Y:S01]  /*44b0*/  IMAD R95, R95, 0x372, RZ ;  /* 0x000003725f5f7824 */ /* 0x000fe200078e02ff */
[----:B------:R1:W2:Y:S01]  /*44c0*/  LDG.E.U16 R97, desc[UR4][R88.64] ;  /* 0x0000000458617981 */ /* 0x0002a2000c1e1500 */
[----:B------:R-:W-:-:S04]  /*44d0*/  IMAD R133, R133, 0x382, RZ ;  /* 0x0000038285857824 */ /* 0x000fc800078e02ff */
[----:B------:R-:W3:Y:S01]  /*44e0*/  LDC R123, c[0x0][0x248] ;  /* 0x00009200ff7b7b82 */ /* 0x000ee20000000800 */
[----:B------:R1:W2:Y:S01]  /*44f0*/  LDG.E.U16 R96, desc[UR4][R70.64] ;  /* 0x0000000446607981 */ /* 0x0002a2000c1e1500 */
[----:B0-----:R-:W-:Y:S02]  /*4500*/  IMAD R91, R94, 0x1b9, RZ ;  /* 0x000001b95e5b7824 */ /* 0x001fe400078e02ff */
[----:B------:R-:W-:Y:S02]  /*4510*/  IMAD R135, R134, 0x392, RZ ;  /* 0x0000039286877824 */ /* 0x000fe400078e02ff */
[----:B-1----:R-:W-:Y:S01]  /*4520*/  IMAD R89, R92, 0x1c9, RZ ;  /* 0x000001c95c597824 */ /* 0x002fe200078e02ff */
[-C--:B------:R-:W-:Y:S01]  /*4530*/  IADD3 R92, P0, R95, R120.reuse, RZ ;  /* 0x000000785f5c7210 */ /* 0x080fe20007f1e0ff */
[----:B------:R-:W-:Y:S01]  /*4540*/  IMAD R95, R93, 0x3a2, RZ ;  /* 0x000003a25d5f7824 */ /* 0x000fe200078e02ff */
[-C--:B------:R-:W-:Y:S01]  /*4550*/  IADD3 R90, P1, R133, R120.reuse, RZ ;  /* 0x00000078855a7210 */ /* 0x080fe20007f3e0ff */
[----:B------:R-:W-:Y:S01]  /*4560*/  IMAD R71, R132, 0x1c1, RZ ;  /* 0x000001c184477824 */ /* 0x000fe200078e02ff */
[-C--:B------:R-:W-:Y:S01]  /*4570*/  IADD3 R88, P2, R135, R120.reuse, RZ ;  /* 0x0000007887587210 */ /* 0x080fe20007f5e0ff */
[----:B------:R-:W-:Y:S01]  /*4580*/  IMAD R133, R72, 0x1d1, RZ ;  /* 0x000001d148857824 */ /* 0x000fe200078e02ff */
[-C--:B------:R-:W-:Y:S01]  /*4590*/  LEA.HI.X.SX32 R93, R91, R121.reuse, 0x1, P0 ;  /* 0x000000795b5d7211 */ /* 0x080fe200000f0eff */
[----:B------:R-:W0:Y:S01]  /*45a0*/  LDC R72, c[0x0][0x248] ;  /* 0x00009200ff487b82 */ /* 0x000e220000000800 */
[----:B------:R-:W-:Y:S01]  /*45b0*/  LEA.HI.X.SX32 R91, R71, R121, 0x1, P1 ;  /* 0x00000079475b7211 */ /* 0x000fe200008f0eff */
[----:B------:R-:W-:Y:S01]  /*45c0*/  IMAD R135, R125, 0x3b2, RZ ;  /* 0x000003b27d877824 */ /* 0x000fe200078e02ff */
[----:B------:R-:W-:-:S02]  /*45d0*/  IADD3 R70, P0, R95, R120, RZ ;  /* 0x000000785f467210 */ /* 0x000fc40007f1e0ff */
[-C--:B------:R-:W-:Y:S01]  /*45e0*/  LEA.HI.X.SX32 R89, R89, R121.reuse, 0x1, P2 ;  /* 0x0000007959597211 */ /* 0x080fe200010f0eff */
[----:B------:R1:W2:Y:S01]  /*45f0*/  LDG.E.U16 R94, desc[UR4][R90.64] ;  /* 0x000000045a5e7981 */ /* 0x0002a2000c1e1500 */
[-C--:B------:R-:W-:Y:S01]  /*4600*/  LEA.HI.X.SX32 R71, R133, R121.reuse, 0x1, P0 ;  /* 0x0000007985477211 */ /* 0x080fe200000f0eff */
[----:B------:R-:W-:Y:S02]  /*4610*/  IMAD R129, R129, 0x3d2, RZ ;  /* 0x000003d281817824 */ /* 0x000fe400078e02ff */
[----:B------:R-:W-:Y:S01]  /*4620*/  IMAD R133, R124, 0x1d9, RZ ;  /* 0x000001d97c857824 */ /* 0x000fe200078e02ff */
[----:B------:R-:W2:Y:S01]  /*4630*/  LDG.E.U16 R95, desc[UR4][R92.64] ;  /* 0x000000045c5f7981 */ /* 0x000ea2000c1e1500 */
[----:B------:R-:W-:Y:S01]  /*4640*/  IMAD R127, R127, 0x3c2, RZ ;  /* 0x000003c27f7f7824 */ /* 0x000fe200078e02ff */
[-C--:B-1----:R-:W-:Y:S01]  /*4650*/  IADD3 R90, P0, R135, R120.reuse, RZ ;  /* 0x00000078875a7210 */ /* 0x082fe20007f1e0ff */
[----:B---3--:R-:W-:Y:S01]  /*4660*/  IMAD R135, R122, 0x3e2, RZ ;  /* 0x000003e27a877824 */ /* 0x008fe200078e02ff */
[----:B------:R1:W3:Y:S02]  /*4670*/  LDG.E.U16 R93, desc[UR4][R88.64] ;  /* 0x00000004585d7981 */ /* 0x0002e4000c1e1500 */
[----:B------:R-:W-:Y:S01]  /*4680*/  LEA.HI.X.SX32 R91, R133, R121, 0x1, P0 ;  /* 0x00000079855b7211 */ /* 0x000fe200000f0eff */
[----:B------:R-:W-:Y:S01]  /*4690*/  IMAD R125, R126, 0x1e1, RZ ;  /* 0x000001e17e7d7824 */ /* 0x000fe200078e02ff */
[----:B------:R1:W3:Y:S01]  /*46a0*/  LDG.E.U16 R92, desc[UR4][R70.64] ;  /* 0x00000004465c7981 */ /* 0x0002e2000c1e1500 */
[----:B------:R-:W-:-:S02]  /*46b0*/  IADD3 R122, P1, R127, R120, RZ ;  /* 0x000000787f7a7210 */ /* 0x000fc40007f3e0ff */
[----:B------:R-:W-:Y:S01]  /*46c0*/  SHF.L.U32 R146, R0, 0x1, RZ ;  /* 0x0000000100927819 */ /* 0x000fe200000006ff */
[----:B------:R-:W-:Y:S01]  /*46d0*/  IMAD R147, R147, 0x112, RZ ;  /* 0x0000011293937824 */ /* 0x000fe200078e02ff */
[----:B------:R-:W3:Y:S01]  /*46e0*/  LDG.E.U16 R91, desc[UR4][R90.64] ;  /* 0x000000045a5b7981 */ /* 0x000ee2000c1e1500 */
[----:B-1----:R-:W-:Y:S01]  /*46f0*/  IMAD R89, R128, 0x1e9, RZ ;  /* 0x000001e980597824 */ /* 0x002fe200078e02ff */
[-C--:B------:R-:W-:Y:S01]  /*4700*/  IADD3 R88, P2, R129, R120.reuse, RZ ;  /* 0x0000007881587210 */ /* 0x080fe20007f5e0ff */
[----:B------:R-:W-:Y:S01]  /*4710*/  IMAD R71, R123, 0x1f1, RZ ;  /* 0x000001f17b477824 */ /* 0x000fe200078e02ff */
[----:B------:R-:W-:Y:S02]  /*4720*/  IADD3 R70, P0, R135, R120, RZ ;  /* 0x0000007887467210 */ /* 0x000fe40007f1e0ff */
[-C--:B------:R-:W-:Y:S02]  /*4730*/  LEA.HI.X.SX32 R89, R89, R121.reuse, 0x1, P2 ;  /* 0x0000007959597211 */ /* 0x080fe400010f0eff */
[----:B------:R-:W-:-:S02]  /*4740*/  LEA.HI.X.SX32 R71, R71, R121, 0x1, P0 ;  /* 0x0000007947477211 */ /* 0x000fc400000f0eff */
[-C--:B------:R-:W-:Y:S01]  /*4750*/  LEA.HI.X.SX32 R123, R125, R121.reuse, 0x1, P1 ;  /* 0x000000797d7b7211 */ /* 0x080fe200008f0eff */
[----:B------:R-:W-:Y:S01]  /*4760*/  IMAD R150, R150, 0x122, RZ ;  /* 0x0000012296967824 */ /* 0x000fe200078e02ff */
[----:B------:R-:W3:Y:S01]  /*4770*/  LDG.E.U16 R89, desc[UR4][R88.64] ;  /* 0x0000000458597981 */ /* 0x000ee2000c1e1500 */
[-C--:B------:R-:W-:Y:S01]  /*4780*/  IADD3 R126, P0, R146, R120.reuse, RZ ;  /* 0x00000078927e7210 */ /* 0x080fe20007f1e0ff */
[----:B------:R-:W-:Y:S01]  /*4790*/  IMAD R152, R152, 0x132, RZ ;  /* 0x0000013298987824 */ /* 0x000fe200078e02ff */
[-C--:B------:R-:W-:Y:S01]  /*47a0*/  IADD3 R124, P1, R147, R120.reuse, RZ ;  /* 0x00000078937c7210 */ /* 0x080fe20007f3e0ff */
[----:B------:R1:W3:Y:S01]  /*47b0*/  LDG.E.U16 R90, desc[UR4][R122.64] ;  /* 0x000000047a5a7981 */ /* 0x0002e2000c1e1500 */
[----:B0-----:R-:W-:Y:S01]  /*47c0*/  LEA.HI.X.SX32 R127, R72, R121, 0x1, P0 ;  /* 0x00000079487f7211 */ /* 0x001fe200000f0eff */
[C---:B------:R-:W-:Y:S02]  /*47d0*/  IMAD R72, R0.reuse, 0x99, RZ ;  /* 0x0000009900487824 */ /* 0x040fe400078e02ff */
[----:B------:R0:W3:Y:S01]  /*47e0*/  LDG.E.U16 R88, desc[UR4][R70.64] ;  /* 0x0000000446587981 */ /* 0x0000e2000c1e1500 */
[----:B-1----:R-:W-:Y:S01]  /*47f0*/  IMAD R123, R0, 0x91, RZ ;  /* 0x00000091007b7824 */ /* 0x002fe200078e02ff */
[-C--:B------:R-:W-:Y:S01]  /*4800*/  IADD3 R122, P0, R152, R120.reuse, RZ ;  /* 0x00000078987a7210 */ /* 0x080fe20007f1e0ff */
[----:B------:R-:W-:Y:S01]  /*4810*/  IMAD R164, R164, 0x162, RZ ;  /* 0x00000162a4a47824 */ /* 0x000fe200078e02ff */
[----:B------:R1:W3:Y:S01]  /*4820*/  LDG.E.U16 R135, desc[UR4][R126.64] ;  /* 0x000000047e877981 */ /* 0x0002e2000c1e1500 */
[----:B0-----:R-:W-:Y:S01]  /*4830*/  IMAD R71, R0, 0x89, RZ ;  /* 0x0000008900477824 */ /* 0x001fe200078e02ff */
[----:B------:R-:W-:-:S04]  /*4840*/  IADD3 R70, P2, R150, R120, RZ ;  /* 0x0000007896467210 */ /* 0x000fc80007f5e0ff */
[-C--:B------:R-:W-:Y:S02]  /*4850*/  LEA.HI.X.SX32 R125, R71, R121.reuse, 0x1, P1 ;  /* 0x00000079477d7211 */ /* 0x080fe400008f0eff */
[-C--:B------:R-:W-:Y:S01]  /*4860*/  LEA.HI.X.SX32 R71, R123, R121.reuse, 0x1, P2 ;  /* 0x000000797b477211 */ /* 0x080fe200010f0eff */
[----:B-1----:R-:W-:Y:S01]  /*4870*/  IMAD R127, R0, 0xb1, RZ ;  /* 0x000000b1007f7824 */ /* 0x002fe200078e02ff */
[-C--:B------:R-:W-:Y:S01]  /*4880*/  LEA.HI.X.SX32 R123, R72, R121.reuse, 0x1, P0 ;  /* 0x00000079487b7211 */ /* 0x080fe200000f0eff */
[----:B------:R-:W-:Y:S01]  /*4890*/  IMAD R156, R156, 0x142, RZ ;  /* 0x000001429c9c7824 */ /* 0x000fe200078e02ff */
[----:B------:R-:W-:Y:S01]  /*48a0*/  IADD3 R126, P2, R164, R120, RZ ;  /* 0x00000078a47e7210 */ /* 0x000fe20007f5e0ff */
[----:B------:R-:W-:Y:S01]  /*48b0*/  IMAD R165, R165, 0x172, RZ ;  /* 0x00000172a5a57824 */ /* 0x000fe200078e02ff */
[----:B------:R-:W3:Y:S02]  /*48c0*/  LDG.E.U16 R71, desc[UR4][R70.64] ;  /* 0x0000000446477981 */ /* 0x000ee4000c1e1500 */
[----:B------:R-:W-:Y:S01]  /*48d0*/  LEA.HI.X.SX32 R127, R127, R121, 0x1, P2 ;  /* 0x000000797f7f7211 */ /* 0x000fe200010f0eff */
[----:B------:R-:W-:Y:S01]  /*48e0*/  IMAD R158, R158, 0x152, RZ ;  /* 0x000001529e9e7824 */ /* 0x000fe200078e02ff */
[----:B------:R0:W3:Y:S01]  /*48f0*/  LDG.E.U16 R72, desc[UR4][R124.64] ;  /* 0x000000047c487981 */ /* 0x0000e2000c1e1500 */
[----:B------:R-:W-:-:S02]  /*4900*/  IMAD R172, R172, 0x1a2, RZ ;  /* 0x000001a2acac7824 */ /* 0x000fc400078e02ff */
[----:B------:R-:W-:Y:S01]  /*4910*/  IMAD R129, R0, 0xb9, RZ ;  /* 0x000000b900817824 */ /* 0x000fe200078e02ff */
[----:B------:R-:W3:Y:S04]  /*4920*/  LDG.E.U16 R134, desc[UR4][R126.64] ;  /* 0x000000047e867981 */ /* 0x000ee8000c1e1500 */
[----:B------:R1:W3:Y:S01]  /*4930*/  LDG.E.U16 R70, desc[UR4][R122.64] ;  /* 0x000000047a467981 */ /* 0x0002e2000c1e1500 */
[----:B------:R-:W-:Y:S01]  /*4940*/  IMAD R168, R168, 0x182, RZ ;  /* 0x00000182a8a87824 */ /* 0x000fe200078e02ff */
[-C--:B0-----:R-:W-:Y:S01]  /*4950*/  IADD3 R124, P1, R158, R120.reuse, RZ ;  /* 0x000000789e7c7210 */ /* 0x081fe20007f3e0ff */
[C---:B------:R-:W-:Y:S02]  /*4960*/  IMAD R125, R0.reuse, 0xa9, RZ ;  /* 0x000000a9007d7824 */ /* 0x040fe400078e02ff */
[----:B-1----:R-:W-:Y:S01]  /*4970*/  IMAD R123, R0, 0xa1, RZ ;  /* 0x000000a1007b7824 */ /* 0x002fe200078e02ff */
[-C--:B------:R-:W-:Y:S01]  /*4980*/  IADD3 R122, P0, R156, R120.reuse, RZ ;  /* 0x000000789c7a7210 */ /* 0x080fe20007f1e0ff */
[----:B------:R-:W-:Y:S01]  /*4990*/  IMAD R127, R0, 0xd1, RZ ;  /* 0x000000d1007f7824 */ /* 0x000fe200078e02ff */
[----:B------:R-:W-:-:S02]  /*49a0*/  IADD3 R126, P2, R172, R120, RZ ;  /* 0x00000078ac7e7210 */ /* 0x000fc40007f5e0ff */
[-C--:B------:R-:W-:Y:S02]  /*49b0*/  LEA.HI.X.SX32 R123, R123, R121.reuse, 0x1, P0 ;  /* 0x000000797b7b7211 */ /* 0x080fe400000f0eff */
[----:B------:R-:W-:Y:S01]  /*49c0*/  IADD3 R128, P0, R165, R120, RZ ;  /* 0x00000078a5807210 */ /* 0x000fe20007f1e0ff */
[----:B------:R-:W-:Y:S01]  /*49d0*/  IMAD R173, R173, 0x1b2, RZ ;  /* 0x000001b2adad7824 */ /* 0x000fe200078e02ff */
[-C--:B------:R-:W-:Y:S01]  /*49e0*/  LEA.HI.X.SX32 R125, R125, R121.reuse, 0x1, P1 ;  /* 0x000000797d7d7211 */ /* 0x080fe200008f0eff */
[----:B------:R0:W3:Y:S01]  /*49f0*/  LDG.E.U16 R132, desc[UR4][R122.64] ;  /* 0x000000047a847981 */ /* 0x0000e2000c1e1500 */
[-C--:B------:R-:W-:Y:S02]  /*4a00*/  LEA.HI.X.SX32 R129, R129, R121.reuse, 0x1, P0 ;  /* 0x0000007981817211 */ /* 0x080fe400000f0eff */
[----:B------:R-:W-:Y:S01]  /*4a10*/  LEA.HI.X.SX32 R127, R127, R121, 0x1, P2 ;  /* 0x000000797f7f7211 */ /* 0x000fe200010f0eff */
[----:B------:R-:W-:Y:S01]  /*4a20*/  IMAD R169, R169, 0x192, RZ ;  /* 0x00000192a9a97824 */ /* 0x000fe200078e02ff */
[----:B------:R1:W3:Y:S01]  /*4a30*/  LDG.E.U16 R133, desc[UR4][R124.64] ;  /* 0x000000047c857981 */ /* 0x0002e2000c1e1500 */
[----:B------:R-:W-:-:S03]  /*4a40*/  IMAD R180, R180, 0x1e2, RZ ;  /* 0x000001e2b4b47824 */ /* 0x000fc600078e02ff */
[----:B------:R1:W3:Y:S01]  /*4a50*/  LDG.E.U16 R136, desc[UR4][R128.64] ;  /* 0x0000000480887981 */ /* 0x0002e2000c1e1500 */
[----:B0-----:R-:W-:Y:S01]  /*4a60*/  IMAD R123, R0, 0xc1, RZ ;  /* 0x000000c1007b7824 */ /* 0x001fe200078e02ff */
[-C--:B------:R-:W-:Y:S02]  /*4a70*/  IADD3 R122, P0, R168, R120.reuse, RZ ;  /* 0x00000078a87a7210 */ /* 0x080fe40007f1e0ff */
[----:B------:R0:W3:Y:S02]  /*4a80*/  LDG.E.U16 R139, desc[UR4][R126.64] ;  /* 0x000000047e8b7981 */ /* 0x0000e4000c1e1500 */
[----:B------:R-:W-:Y:S01]  /*4a90*/  LEA.HI.X.SX32 R123, R123, R121, 0x1, P0 ;  /* 0x000000797b7b7211 */ /* 0x000fe200000f0eff */
[C---:B-1----:R-:W-:Y:S01]  /*4aa0*/  IMAD R125, R0.reuse, 0xc9, RZ ;  /* 0x000000c9007d7824 */ /* 0x042fe200078e02ff */
[-C--:B------:R-:W-:Y:S01]  /*4ab0*/  IADD3 R124, P1, R169, R120.reuse, RZ ;  /* 0x00000078a97c7210 */ /* 0x080fe20007f3e0ff */
[C---:B------:R-:W-:Y:S01]  /*4ac0*/  IMAD R129, R0.reuse, 0xd9, RZ ;  /* 0x000000d900817824 */ /* 0x040fe200078e02ff */
[-C--:B------:R-:W-:Y:S01]  /*4ad0*/  IADD3 R128, P0, R173, R120.reuse, RZ ;  /* 0x00000078ad807210 */ /* 0x080fe20007f1e0ff */
[----:B------:R-:W-:Y:S01]  /*4ae0*/  IMAD R175, R175, 0x1c2, RZ ;  /* 0x000001c2afaf7824 */ /* 0x000fe200078e02ff */
[----:B------:R1:W3:Y:S01]  /*4af0*/  LDG.E.U16 R137, desc[UR4][R122.64] ;  /* 0x000000047a897981 */ /* 0x0002e2000c1e1500 */
[----:B0-----:R-:W-:Y:S01]  /*4b00*/  IMAD R127, R0, 0xf1, RZ ;  /* 0x000000f1007f7824 */ /* 0x001fe200078e02ff */
[----:B------:R-:W-:-:S02]  /*4b10*/  IADD3 R126, P2, R180, R120, RZ ;  /* 0x00000078b47e7210 */ /* 0x000fc40007f5e0ff */
[-C--:B------:R-:W-:Y:S01]  /*4b20*/  LEA.HI.X.SX32 R129, R129, R121.reuse, 0x1, P0 ;  /* 0x0000007981817211 */ /* 0x080fe200000f0eff */
[----:B------:R-:W-:Y:S01]  /*4b30*/  IMAD R179, R179, 0x1f2, RZ ;  /* 0x000001f2b3b37824 */ /* 0x000fe200078e02ff */
[-C--:B------:R-:W-:Y:S02]  /*4b40*/  LEA.HI.X.SX32 R125, R125, R121.reuse, 0x1, P1 ;  /* 0x000000797d7d7211 */ /* 0x080fe400008f0eff */
[-C--:B------:R-:W-:Y:S01]  /*4b50*/  LEA.HI.X.SX32 R127, R127, R121.reuse, 0x1, P2 ;  /* 0x000000797f7f7211 */ /* 0x080fe200010f0eff */
[----:B------:R-:W-:Y:S01]  /*4b60*/  IMAD R176, R176, 0x1d2, RZ ;  /* 0x000001d2b0b07824 */ /* 0x000fe200078e02ff */
[----:B-1----:R-:W-:Y:S01]  /*4b70*/  IADD3 R122, P0, R175, R120, RZ ;  /* 0x00000078af7a7210 */ /* 0x002fe20007f1e0ff */
[----:B------:R-:W-:Y:S01]  /*4b80*/  IMAD R123, R0, 0xe1, RZ ;  /* 0x000000e1007b7824 */ /* 0x000fe200078e02ff */
[----:B------:R0:W3:Y:S04]  /*4b90*/  LDG.E.U16 R140, desc[UR4][R128.64] ;  /* 0x00000004808c7981 */ /* 0x0000e8000c1e1500 */
[----:B------:R1:W3:Y:S01]  /*4ba0*/  LDG.E.U16 R138, desc[UR4][R124.64] ;  /* 0x000000047c8a7981 */ /* 0x0002e2000c1e1500 */
[----:B------:R-:W-:-:S03]  /*4bb0*/  LEA.HI.X.SX32 R123, R123, R121, 0x1, P0 ;  /* 0x000000797b7b7211 */ /* 0x000fc600000f0eff */
[----:B------:R1:W3:Y:S01]  /*4bc0*/  LDG.E.U16 R143, desc[UR4][R126.64] ;  /* 0x000000047e8f7981 */ /* 0x0002e2000c1e1500 */
[C---:B0-----:R-:W-:Y:S01]  /*4bd0*/  IMAD R129, R0.reuse, 0xf9, RZ ;  /* 0x000000f900817824 */ /* 0x041fe200078e02ff */
[-C--:B------:R-:W-:Y:S02]  /*4be0*/  IADD3 R128, P0, R179, R120.reuse, RZ ;  /* 0x00000078b3807210 */ /* 0x080fe40007f1e0ff */
[----:B------:R0:W3:Y:S01]  /*4bf0*/  LDG.E.U16 R141, desc[UR4][R122.64] ;  /* 0x000000047a8d7981 */ /* 0x0000e2000c1e1500 */
[----:B-1----:R-:W-:Y:S01]  /*4c00*/  IMAD R125, R0, 0xe9, RZ ;  /* 0x000000e9007d7824 */ /* 0x002fe200078e02ff */
[-C--:B------:R-:W-:Y:S01]  /*4c10*/  IADD3 R124, P1, R176, R120.reuse, RZ ;  /* 0x00000078b07c7210 */ /* 0x080fe20007f3e0ff */
[----:B------:R-:W-:Y:S02]  /*4c20*/  IMAD R126, R154, 0x204, RZ ;  /* 0x000002049a7e7824 */ /* 0x000fe400078e02ff */
[----:B------:R-:W1:Y:S01]  /*4c30*/  LDC R154, c[0x0][0x248] ;  /* 0x00009200ff9a7b82 */ /* 0x000e620000000800 */
[-C--:B------:R-:W-:Y:S01]  /*4c40*/  LEA.HI.X.SX32 R129, R129, R121.reuse, 0x1, P0 ;  /* 0x0000007981817211 */ /* 0x080fe200000f0eff */
[----:B0-----:R-:W-:Y:S01]  /*4c50*/  IMAD R122, R149, 0x3f2, RZ ;  /* 0x000003f2957a7824 */ /* 0x001fe200078e02ff */
[-C--:B------:R-:W-:Y:S01]  /*4c60*/  LEA.HI.X.SX32 R125, R125, R121.reuse, 0x1, P1 ;  /* 0x000000797d7d7211 */ /* 0x080fe200008f0eff */
[----:B------:R-:W-:Y:S01]  /*4c70*/  IMAD R123, R160, 0x1f9, RZ ;  /* 0x000001f9a07b7824 */ /* 0x000fe200078e02ff */
[-C--:B------:R-:W-:Y:S01]  /*4c80*/  IADD3 R126, P1, R126, R120.reuse, RZ ;  /* 0x000000787e7e7210 */ /* 0x080fe20007f3e0ff */
[----:B------:R0:W3:Y:S01]  /*4c90*/  LDG.E.U16 R144, desc[UR4][R128.64] ;  /* 0x0000000480907981 */ /* 0x0000e2000c1e1500 */
[----:B------:R-:W-:Y:S01]  /*4ca0*/  IADD3 R122, P2, R122, R120, RZ ;  /* 0x000000787a7a7210 */ /* 0x000fe20007f5e0ff */
[----:B------:R-:W4:Y:S02]  /*4cb0*/  LDC R160, c[0x0][0x248] ;  /* 0x00009200ffa07b82 */ /* 0x000f240000000800 */
[----:B------:R0:W3:Y:S01]  /*4cc0*/  LDG.E.U16 R142, desc[UR4][R124.64] ;  /* 0x000000047c8e7981 */ /* 0x0000e2000c1e1500 */
[-C--:B------:R-:W-:Y:S01]  /*4cd0*/  LEA.HI.X.SX32 R127, R148, R121.reuse, 0x1, P1 ;  /* 0x00000079947f7211 */ /* 0x080fe200008f0eff */
[----:B0-----:R-:W-:Y:S01]  /*4ce0*/  IMAD R128, R167, 0x224, RZ ;  /* 0x00000224a7807824 */ /* 0x001fe200078e02ff */
[----:B------:R-:W-:-:S03]  /*4cf0*/  LEA.HI.X.SX32 R123, R123, R121, 0x1, P2 ;  /* 0x000000797b7b7211 */ /* 0x000fc600010f0eff */
[----:B------:R-:W0:Y:S01]  /*4d00*/  LDC R167, c[0x0][0x248] ;  /* 0x00009200ffa77b82 */ /* 0x000e220000000800 */
[----:B------:R1:W3:Y:S01]  /*4d10*/  LDG.E.U16 R148, desc[UR4][R126.64] ;  /* 0x000000047e947981 */ /* 0x0002e2000c1e1500 */
[-C--:B------:R-:W-:Y:S02]  /*4d20*/  LEA R124, P0, R170, R120.reuse, 0x2 ;  /* 0x00000078aa7c7211 */ /* 0x080fe400078010ff */
[----:B------:R-:W-:Y:S02]  /*4d30*/  IADD3 R128, P2, R128, R120, RZ ;  /* 0x0000007880807210 */ /* 0x000fe40007f5e0ff */
[-C--:B------:R-:W-:Y:S02]  /*4d40*/  LEA.HI.X.SX32 R125, R146, R121.reuse, 0x1, P0 ;  /* 0x00000079927d7211 */ /* 0x080fe400000f0eff */
[----:B------:R1:W3:Y:S01]  /*4d50*/  LDG.E.U16 R146, desc[UR4][R122.64] ;  /* 0x000000047a927981 */ /* 0x0002e2000c1e1500 */
[----:B------:R-:W-:Y:S01]  /*4d60*/  LEA.HI.X.SX32 R129, R147, R121, 0x1, P2 ;  /* 0x0000007993817211 */ /* 0x000fe200010f0eff */
[----:B------:R-:W-:Y:S01]  /*4d70*/  IMAD R208, R208, 0x11a, RZ ;  /* 0x0000011ad0d07824 */ /* 0x000fe200078e02ff */
[----:B------:R-:W0:Y:S01]  /*4d80*/  LDC R170, c[0x0][0x248] ;  /* 0x00009200ffaa7b82 */ /* 0x000e220000000800 */
[----:B-1----:R-:W-:Y:S01]  /*4d90*/  IMAD R126, R162, 0x254, RZ ;  /* 0x00000254a27e7824 */ /* 0x002fe200078e02ff */
[----:B------:R1:W3:Y:S04]  /*4da0*/  LDG.E.U16 R147, desc[UR4][R124.64] ;  /* 0x000000047c937981 */ /* 0x0002e8000c1e1500 */
[----:B------:R1:W3:Y:S01]  /*4db0*/  LDG.E.U16 R149, desc[UR4][R128.64] ;  /* 0x0000000480957981 */ /* 0x0002e2000c1e1500 */
[----:B------:R-:W-:Y:S01]  /*4dc0*/  IMAD R122, R153, 0x234, RZ ;  /* 0x00000234997a7824 */ /* 0x000fe200078e02ff */
[----:B------:R-:W0:Y:S01]  /*4dd0*/  LDC R162, c[0x0][0x248] ;  /* 0x00009200ffa27b82 */ /* 0x000e220000000800 */
[----:B-1----:R-:W-:-:S03]  /*4de0*/  IMAD R124, R166, 0x244, RZ ;  /* 0x00000244a67c7824 */ /* 0x002fc600078e02ff */
[-C--:B------:R-:W-:Y:S01]  /*4df0*/  IADD3 R122, P0, R122, R120.reuse, RZ ;  /* 0x000000787a7a7210 */ /* 0x080fe20007f1e0ff */
[----:B------:R-:W-:Y:S01]  /*4e00*/  IMAD R128, R154, 0x264, RZ ;  /* 0x000002649a807824 */ /* 0x000fe200078e02ff */
[-C--:B------:R-:W-:Y:S02]  /*4e10*/  IADD3 R124, P1, R124, R120.reuse, RZ ;  /* 0x000000787c7c7210 */ /* 0x080fe40007f3e0ff */
[----:B------:R-:W1:Y:S01]  /*4e20*/  LDC R166, c[0x0][0x248] ;  /* 0x00009200ffa67b82 */ /* 0x000e620000000800 */
[-C--:B------:R-:W-:Y:S02]  /*4e30*/  LEA.HI.X.SX32 R123, R208, R121.reuse, 0x1, P0 ;  /* 0x00000079d07b7211 */ /* 0x080fe400000f0eff */
[-C--:B------:R-:W-:Y:S02]  /*4e40*/  IADD3 R128, P0, R128, R120.reuse, RZ ;  /* 0x0000007880807210 */ /* 0x080fe40007f1e0ff */
[-C--:B------:R-:W-:Y:S01]  /*4e50*/  LEA.HI.X.SX32 R125, R150, R121.reuse, 0x1, P1 ;  /* 0x00000079967d7211 */ /* 0x080fe200008f0eff */
[----:B------:R-:W-:Y:S01]  /*4e60*/  IMAD R209, R209, 0x12a, RZ ;  /* 0x0000012ad1d17824 */ /* 0x000fe200078e02ff */
[----:B------:R-:W-:Y:S01]  /*4e70*/  LEA.HI.X.SX32 R129, R152, R121, 0x1, P0 ;  /* 0x0000007998817211 */ /* 0x000fe200000f0eff */
[----:B------:R4:W3:Y:S01]  /*4e80*/  LDG.E.U16 R150, desc[UR4][R122.64] ;  /* 0x000000047a967981 */ /* 0x0008e2000c1e1500 */
[----:B------:R-:W-:-:S03]  /*4e90*/  IADD3 R126, P2, R126, R120, RZ ;  /* 0x000000787e7e7210 */ /* 0x000fc60007f5e0ff */
[----:B------:R0:W3:Y:S01]  /*4ea0*/  LDG.E.U16 R152, desc[UR4][R124.64] ;  /* 0x000000047c987981 */ /* 0x0000e2000c1e1500 */
[----:B------:R-:W-:Y:S01]  /*4eb0*/  LEA.HI.X.SX32 R127, R209, R121, 0x1, P2 ;  /* 0x00000079d17f7211 */ /* 0x000fe200010f0eff */
[----:B------:R-:W-:Y:S02]  /*4ec0*/  IMAD R206, R206, 0x13a, RZ ;  /* 0x0000013acece7824 */ /* 0x000fe400078e02ff */
[----:B------:R0:W3:Y:S01]  /*4ed0*/  LDG.E.U16 R154, desc[UR4][R128.64] ;  /* 0x00000004809a7981 */ /* 0x0000e2000c1e1500 */
[----:B----4-:R-:W-:-:S03]  /*4ee0*/  IMAD R122, R160, 0x274, RZ ;  /* 0x00000274a07a7824 */ /* 0x010fc600078e02ff */
[----:B------:R4:W3:Y:S01]  /*4ef0*/  LDG.E.U16 R153, desc[UR4][R126.64] ;  /* 0x000000047e997981 */ /* 0x0008e2000c1e1500 */
[----:B0-----:R-:W-:Y:S02]  /*4f00*/  IMAD R124, R167, 0x284, RZ ;  /* 0x00000284a77c7824 */ /* 0x001fe400078e02ff */
[----:B------:R-:W0:Y:S01]  /*4f10*/  LDC R167, c[0x0][0x248] ;  /* 0x00009200ffa77b82 */ /* 0x000e220000000800 */
[-C--:B------:R-:W-:Y:S01]  /*4f20*/  IADD3 R122, P0, R122, R120.reuse, RZ ;  /* 0x000000787a7a7210 */ /* 0x080fe20007f1e0ff */
[----:B------:R-:W-:Y:S01]  /*4f30*/  IMAD R128, R162, 0x2a4, RZ ;  /* 0x000002a4a2807824 */ /* 0x000fe200078e02ff */
[-C--:B------:R-:W-:Y:S01]  /*4f40*/  IADD3 R124, P1, R124, R120.reuse, RZ ;  /* 0x000000787c7c7210 */ /* 0x080fe20007f3e0ff */
[----:B----4-:R-:W-:Y:S01]  /*4f50*/  IMAD R126, R171, 0x294, RZ ;  /* 0x00000294ab7e7824 */ /* 0x010fe200078e02ff */
[-C--:B------:R-:W-:Y:S01]  /*4f60*/  LEA.HI.X.SX32 R123, R206, R121.reuse, 0x1, P0 ;  /* 0x00000079ce7b7211 */ /* 0x080fe200000f0eff */
[----:B------:R-:W-:Y:S01]  /*4f70*/  IMAD R207, R207, 0x14a, RZ ;  /* 0x0000014acfcf7824 */ /* 0x000fe200078e02ff */
[----:B------:R-:W-:Y:S01]  /*4f80*/  IADD3 R128, P0, R128, R120, RZ ;  /* 0x0000007880807210 */ /* 0x000fe20007f1e0ff */
[----:B------:R-:W4:Y:S01]  /*4f90*/  LDC R171, c[0x0][0x248] ;  /* 0x00009200ffab7b82 */ /* 0x000f220000000800 */
[----:B------:R-:W-:-:S02]  /*4fa0*/  LEA.HI.X.SX32 R125, R156, R121, 0x1, P1 ;  /* 0x000000799c7d7211 */ /* 0x000fc400008f0eff */
[----:B------:R-:W-:Y:S01]  /*4fb0*/  IADD3 R126, P2, R126, R120, RZ ;  /* 0x000000787e7e7210 */ /* 0x000fe20007f5e0ff */
[----:B------:R1:W3:Y:S01]  /*4fc0*/  LDG.E.U16 R156, desc[UR4][R122.64] ;  /* 0x000000047a9c7981 */ /* 0x0002e2000c1e1500 */
[-C--:B------:R-:W-:Y:S02]  /*4fd0*/  LEA.HI.X.SX32 R129, R158, R121.reuse, 0x1, P0 ;  /* 0x000000799e817211 */ /* 0x080fe400000f0eff */
[----:B------:R-:W-:Y:S01]  /*4fe0*/  LEA.HI.X.SX32 R127, R207, R121, 0x1, P2 ;  /* 0x00000079cf7f7211 */ /* 0x000fe200010f0eff */
[----:B------:R1:W3:Y:S01]  /*4ff0*/  LDG.E.U16 R158, desc[UR4][R124.64] ;  /* 0x000000047c9e7981 */ /* 0x0002e2000c1e1500 */
[----:B------:R-:W-:-:S03]  /*5000*/  IMAD R248, R248, 0x15a, RZ ;  /* 0x0000015af8f87824 */ /* 0x000fc600078e02ff */
[----:B------:R0:W3:Y:S01]  /*5010*/  LDG.E.U16 R160, desc[UR4][R126.64] ;  /* 0x000000047ea07981 */ /* 0x0000e2000c1e1500 */
[----:B-1----:R-:W-:-:S03]  /*5020*/  IMAD R122, R166, 0x2b4, RZ ;  /* 0x000002b4a67a7824 */ /* 0x002fc600078e02ff */
[----:B------:R1:W3:Y:S01]  /*5030*/  LDG.E.U16 R162, desc[UR4][R128.64] ;  /* 0x0000000480a27981 */ /* 0x0002e2000c1e1500 */
[----:B------:R-:W-:Y:S02]  /*5040*/  IMAD R124, R170, 0x2c4, RZ ;  /* 0x000002c4aa7c7824 */ /* 0x000fe400078e02ff */
[----:B------:R-:W2:Y:S01]  /*5050*/  LDC R170, c[0x0][0x248] ;  /* 0x00009200ffaa7b82 */ /* 0x000ea20000000800 */
[-C--:B------:R-:W-:Y:S01]  /*5060*/  IADD3 R122, P0, R122, R120.reuse, RZ ;  /* 0x000000787a7a7210 */ /* 0x080fe20007f1e0ff */
[----:B0-----:R-:W-:Y:S01]  /*5070*/  IMAD R126, R174, 0x2d4, RZ ;  /* 0x000002d4ae7e7824 */ /* 0x001fe200078e02ff */
[-C--:B------:R-:W-:Y:S01]  /*5080*/  IADD3 R124, P1, R124, R120.reuse, RZ ;  /* 0x000000787c7c7210 */ /* 0x080fe20007f3e0ff */
[----:B-1----:R-:W-:Y:S01]  /*5090*/  IMAD R128, R167, 0x2e4, RZ ;  /* 0x000002e4a7807824 */ /* 0x002fe200078e02ff */
[----:B------:R-:W-:Y:S01]  /*50a0*/  LEA.HI.X.SX32 R123, R248, R121, 0x1, P0 ;  /* 0x00000079f87b7211 */ /* 0x000fe200000f0eff */
[----:B------:R-:W-:Y:S01]  /*50b0*/  IMAD R246, R246, 0x16a, RZ ;  /* 0x0000016af6f67824 */ /* 0x000fe200078e02ff */
[-C--:B------:R-:W-:Y:S01]  /*50c0*/  IADD3 R126, P2, R126, R120.reuse, RZ ;  /* 0x000000787e7e7210 */ /* 0x080fe20007f5e0ff */
[----:B------:R-:W0:Y:S01]  /*50d0*/  LDC R174, c[0x0][0x248] ;  /* 0x00009200ffae7b82 */ /* 0x000e220000000800 */
[----:B------:R-:W-:-:S02]  /*50e0*/  IADD3 R128, P0, R128, R120, RZ ;  /* 0x0000007880807210 */ /* 0x000fc40007f1e0ff */
[-C--:B------:R-:W-:Y:S02]  /*50f0*/  LEA.HI.X.SX32 R125, R164, R121.reuse, 0x1, P1 ;  /* 0x00000079a47d7211 */ /* 0x080fe400008f0eff */
[-C--:B------:R-:W-:Y:S01]  /*5100*/  LEA.HI.X.SX32 R127, R246, R121.reuse, 0x1, P2 ;  /* 0x00000079f67f7211 */ /* 0x080fe200010f0eff */
[----:B------:R4:W3:Y:S01]  /*5110*/  LDG.E.U16 R164, desc[UR4][R122.64] ;  /* 0x000000047aa47981 */ /* 0x0008e2000c1e1500 */
[----:B------:R-:W-:-:S03]  /*5120*/  LEA.HI.X.SX32 R129, R165, R121, 0x1, P0 ;  /* 0x00000079a5817211 */ /* 0x000fc600000f0eff */
[----:B------:R1:W3:Y:S04]  /*5130*/  LDG.E.U16 R165, desc[UR4][R124.64] ;  /* 0x000000047ca57981 */ /* 0x0002e8000c1e1500 */
[----:B------:R1:W3:Y:S01]  /*5140*/  LDG.E.U16 R166, desc[UR4][R126.64] ;  /* 0x000000047ea67981 */ /* 0x0002e2000c1e1500 */
[----:B----4-:R-:W-:-:S03]  /*5150*/  IMAD R122, R171, 0x2f4, RZ ;  /* 0x000002f4ab7a7824 */ /* 0x010fc600078e02ff */
[----:B------:R2:W4:Y:S01]  /*5160*/  LDG.E.U16 R167, desc[UR4][R128.64] ;  /* 0x0000000480a77981 */ /* 0x000522000c1e1500 */
[----:B-1----:R-:W-:Y:S02]  /*5170*/  IMAD R124, R177, 0x304, RZ ;  /* 0x00000304b17c7824 */ /* 0x002fe400078e02ff */
[----:B------:R-:W1:Y:S01]  /*5180*/  LDC R177, c[0x0][0x248] ;  /* 0x00009200ffb17b82 */ /* 0x000e620000000800 */
[----:B------:R-:W-:Y:S01]  /*5190*/  IMAD R126, R178, 0x314, RZ ;  /* 0x00000314b27e7824 */ /* 0x000fe200078e02ff */
[-C--:B------:R-:W-:Y:S01]  /*51a0*/  IADD3 R122, P0, R122, R120.reuse, RZ ;  /* 0x000000787a7a7210 */ /* 0x080fe20007f1e0ff */
[----:B------:R-:W-:Y:S01]  /*51b0*/  IMAD R244, R244, 0x17a, RZ ;  /* 0x0000017af4f47824 */ /* 0x000fe200078e02ff */
[-C--:B------:R-:W-:Y:S01]  /*51c0*/  IADD3 R124, P1, R124, R120.reuse, RZ ;  /* 0x000000787c7c7210 */ /* 0x080fe20007f3e0ff */
[----:B------:R-:W-:Y:S01]  /*51d0*/  IMAD R242, R242, 0x18a, RZ ;  /* 0x0000018af2f27824 */ /* 0x000fe200078e02ff */
[----:B------:R-:W-:Y:S01]  /*51e0*/  IADD3 R126, P2, R126, R120, RZ ;  /* 0x000000787e7e7210 */ /* 0x000fe20007f5e0ff */
[----:B--2---:R-:W-:Y:S01]  /*51f0*/  IMAD R128, R170, 0x324, RZ ;  /* 0x00000324aa807824 */ /* 0x004fe200078e02ff */
[----:B------:R-:W2:Y:S01]  /*5200*/  LDC R178, c[0x0][0x248] ;  /* 0x00009200ffb27b82 */ /* 0x000ea20000000800 */
[----:B------:R-:W-:-:S02]  /*5210*/  LEA.HI.X.SX32 R123, R244, R121, 0x1, P0 ;  /* 0x00000079f47b7211 */ /* 0x000fc400000f0eff */
[-C--:B------:R-:W-:Y:S02]  /*5220*/  LEA.HI.X.SX32 R125, R168, R121.reuse, 0x1, P1 ;  /* 0x00000079a87d7211 */ /* 0x080fe400008f0eff */
[----:B------:R-:W-:Y:S01]  /*5230*/  IADD3 R128, P0, R128, R120, RZ ;  /* 0x0000007880807210 */ /* 0x000fe20007f1e0ff */
[----:B------:R0:W4:Y:S01]  /*5240*/  LDG.E.U16 R168, desc[UR4][R122.64] ;  /* 0x000000047aa87981 */ /* 0x000122000c1e1500 */
[-C--:B------:R-:W-:Y:S02]  /*5250*/  LEA.HI.X.SX32 R127, R242, R121.reuse, 0x1, P2 ;  /* 0x00000079f27f7211 */ /* 0x080fe400010f0eff */
[----:B------:R-:W-:Y:S02]  /*5260*/  LEA.HI.X.SX32 R129, R169, R121, 0x1, P0 ;  /* 0x00000079a9817211 */ /* 0x000fe400000f0eff */
[----:B------:R0:W4:Y:S04]  /*5270*/  LDG.E.U16 R169, desc[UR4][R124.64] ;  /* 0x000000047ca97981 */ /* 0x000128000c1e1500 */
[----:B------:R0:W4:Y:S02]  /*5280*/  LDG.E.U16 R170, desc[UR4][R126.64] ;  /* 0x000000047eaa7981 */ /* 0x000124000c1e1500 */
[----:B0-----:R-:W-:-:S02]  /*5290*/  IMAD R122, R174, 0x334, RZ ;  /* 0x00000334ae7a7824 */ /* 0x001fc400078e02ff */
[----:B------:R-:W-:Y:S01]  /*52a0*/  IMAD R205, R205, 0x1aa, RZ ;  /* 0x000001aacdcd7824 */ /* 0x000fe200078e02ff */
[----:B------:R1:W4:Y:S01]  /*52b0*/  LDG.E.U16 R171, desc[UR4][R128.64] ;  /* 0x0000000480ab7981 */ /* 0x000322000c1e1500 */
[----:B------:R-:W-:Y:S02]  /*52c0*/  IMAD R124, R181, 0x344, RZ ;  /* 0x00000344b57c7824 */ /* 0x000fe400078e02ff */
[----:B------:R-:W0:Y:S01]  /*52d0*/  LDC R181, c[0x0][0x248] ;  /* 0x00009200ffb57b82 */ /* 0x000e220000000800 */
[----:B------:R-:W-:Y:S01]  /*52e0*/  IMAD R126, R200, 0x354, RZ ;  /* 0x00000354c87e7824 */ /* 0x000fe200078e02ff */
[-C--:B------:R-:W-:Y:S01]  /*52f0*/  IADD3 R122, P0, R122, R120.reuse, RZ ;  /* 0x000000787a7a7210 */ /* 0x080fe20007f1e0ff */
[----:B------:R-:W-:Y:S01]  /*5300*/  IMAD R204, R204, 0x19a, RZ ;  /* 0x0000019acccc7824 */ /* 0x000fe200078e02ff */
[-C--:B------:R-:W-:Y:S01]  /*5310*/  IADD3 R124, P1, R124, R120.reuse, RZ ;  /* 0x000000787c7c7210 */ /* 0x080fe20007f3e0ff */
[----:B-1----:R-:W-:Y:S01]  /*5320*/  IMAD R128, R177, 0x364, RZ ;  /* 0x00000364b1807824 */ /* 0x002fe200078e02ff */
[----:B------:R-:W-:-:S02]  /*5330*/  IADD3 R126, P2, R126, R120, RZ ;  /* 0x000000787e7e7210 */ /* 0x000fc40007f5e0ff */
[----:B------:R-:W1:Y:S01]  /*5340*/  LDC R177, c[0x0][0x248] ;  /* 0x00009200ffb17b82 */ /* 0x000e620000000800 */
[-C--:B------:R-:W-:Y:S02]  /*5350*/  LEA.HI.X.SX32 R123, R204, R121.reuse, 0x1, P0 ;  /* 0x00000079cc7b7211 */ /* 0x080fe400000f0eff */
[-C--:B------:R-:W-:Y:S02]  /*5360*/  LEA.HI.X.SX32 R127, R205, R121.reuse, 0x1, P2 ;  /* 0x00000079cd7f7211 */ /* 0x080fe400010f0eff */
[----:B------:R-:W-:Y:S02]  /*5370*/  IADD3 R128, P0, R128, R120, RZ ;  /* 0x0000007880807210 */ /* 0x000fe40007f1e0ff */
[-C--:B------:R-:W-:Y:S01]  /*5380*/  LEA.HI.X.SX32 R125, R172, R121.reuse, 0x1, P1 ;  /* 0x00000079ac7d7211 */ /* 0x080fe200008f0eff */
[----:B------:R2:W4:Y:S01]  /*5390*/  LDG.E.U16 R174, desc[UR4][R126.64] ;  /* 0x000000047eae7981 */ /* 0x000522000c1e1500 */
[----:B------:R-:W-:Y:S01]  /*53a0*/  LEA.HI.X.SX32 R129, R173, R121, 0x1, P0 ;  /* 0x00000079ad817211 */ /* 0x000fe200000f0eff */
[----:B------:R-:W-:Y:S01]  /*53b0*/  IMAD R202, R202, 0x1ba, RZ ;  /* 0x000001bacaca7824 */ /* 0x000fe200078e02ff */
[----:B------:R-:W1:Y:S01]  /*53c0*/  LDC R200, c[0x0][0x248] ;  /* 0x00009200ffc87b82 */ /* 0x000e620000000800 */
[----:B------:R2:W4:Y:S04]  /*53d0*/  LDG.E.U16 R173, desc[UR4][R124.64] ;  /* 0x000000047cad7981 */ /* 0x000528000c1e1500 */
[----:B------:R0:W4:Y:S01]  /*53e0*/  LDG.E.U16 R172, desc[UR4][R122.64] ;  /* 0x000000047aac7981 */ /* 0x000122000c1e1500 */
[----:B--2---:R-:W-:-:S02]  /*53f0*/  IMAD R126, R178, 0x374, RZ ;  /* 0x00000374b27e7824 */ /* 0x004fc400078e02ff */
[----:B------:R-:W2:Y:S01]  /*5400*/  LDC R178, c[0x0][0x248] ;  /* 0x00009200ffb27b82 */ /* 0x000ea20000000800 */
[----:B------:R-:W4:Y:S01]  /*5410*/  LDG.E.U16 R128, desc[UR4][R128.64] ;  /* 0x0000000480807981 */ /* 0x000f22000c1e1500 */
[----:B------:R-:W-:Y:S01]  /*5420*/  IMAD R124, R199, 0x384, RZ ;  /* 0x00000384c77c7824 */ /* 0x000fe200078e02ff */
[----:B------:R-:W-:Y:S01]  /*5430*/  IADD3 R126, P0, R126, R120, RZ ;  /* 0x000000787e7e7210 */ /* 0x000fe20007f1e0ff */
[----:B0-----:R-:W-:-:S03]  /*5440*/  IMAD R122, R203, 0x394, RZ ;  /* 0x00000394cb7a7824 */ /* 0x001fc600078e02ff */
[-C--:B------:R-:W-:Y:S01]  /*5450*/  IADD3 R124, P1, R124, R120.reuse, RZ ;  /* 0x000000787c7c7210 */ /* 0x080fe20007f3e0ff */
[----:B------:R-:W-:Y:S01]  /*5460*/  IMAD R123, R181, 0x3a4, RZ ;  /* 0x000003a4b57b7824 */ /* 0x000fe200078e02ff */
[-C--:B------:R-:W-:Y:S01]  /*5470*/  LEA.HI.X.SX32 R127, R202, R121.reuse, 0x1, P0 ;  /* 0x00000079ca7f7211 */ /* 0x080fe200000f0eff */
[----:B------:R-:W-:Y:S01]  /*5480*/  IMAD R203, R222, 0x1ca, RZ ;  /* 0x000001cadecb7824 */ /* 0x000fe200078e02ff */
[----:B------:R-:W-:Y:S01]  /*5490*/  LEA.HI.X.SX32 R125, R175, R121, 0x1, P1 ;  /* 0x00000079af7d7211 */ /* 0x000fe200008f0eff */
[----:B------:R-:W0:Y:S01]  /*54a0*/  LDC R181, c[0x0][0x248] ;  /* 0x00009200ffb57b82 */ /* 0x000e220000000800 */
[-C--:B------:R-:W-:Y:S01]  /*54b0*/  IADD3 R122, P0, R122, R120.reuse, RZ ;  /* 0x000000787a7a7210 */ /* 0x080fe20007f1e0ff */
[----:B------:R1:W4:Y:S04]  /*54c0*/  LDG.E.U16 R129, desc[UR4][R126.64] ;  /* 0x000000047e817981 */ /* 0x000328000c1e1500 */
[----:B------:R1:W4:Y:S02]  /*54d0*/  LDG.E.U16 R175, desc[UR4][R124.64] ;  /* 0x000000047caf7981 */ /* 0x000324000c1e1500 */
[----:B------:R-:W0:Y:S01]  /*54e0*/  LDC R222, c[0x0][0x248] ;  /* 0x00009200ffde7b82 */ /* 0x000e220000000800 */
[----:B-1----:R-:W-:-:S02]  /*54f0*/  IADD3 R126, P1, R123, R120, RZ ;  /* 0x000000787b7e7210 */ /* 0x002fc40007f3e0ff */
[-C--:B------:R-:W-:Y:S01]  /*5500*/  LEA.HI.X.SX32 R123, R203, R121.reuse, 0x1, P0 ;  /* 0x00000079cb7b7211 */ /* 0x080fe200000f0eff */
[----:B------:R-:W-:Y:S01]  /*5510*/  IMAD R124, R177, 0x3b4, RZ ;  /* 0x000003b4b17c7824 */ /* 0x000fe200078e02ff */
[----:B------:R-:W-:Y:S01]  /*5520*/  LEA.HI.X.SX32 R127, R176, R121, 0x1, P1 ;  /* 0x00000079b07f7211 */ /* 0x000fe200008f0eff */
[----:B------:R-:W-:Y:S02]  /*5530*/  IMAD R201, R201, 0x1da, RZ ;  /* 0x000001dac9c97824 */ /* 0x000fe400078e02ff */
[----:B------:R1:W4:Y:S01]  /*5540*/  LDG.E.U16 R176, desc[UR4][R122.64] ;  /* 0x000000047ab07981 */ /* 0x000322000c1e1500 */
[----:B------:R-:W0:Y:S03]  /*5550*/  LDC R199, c[0x0][0x248] ;  /* 0x00009200ffc77b82 */ /* 0x000e260000000800 */
[----:B------:R2:W4:Y:S01]  /*5560*/  LDG.E.U16 R177, desc[UR4][R126.64] ;  /* 0x000000047eb17981 */ /* 0x000522000c1e1500 */
[----:B-1----:R-:W-:Y:S01]  /*5570*/  IADD3 R122, P0, R124, R120, RZ ;  /* 0x000000787c7a7210 */ /* 0x002fe20007f1e0ff */
[----:B------:R-:W-:-:S03]  /*5580*/  IMAD R124, R230, 0x3c4, RZ ;  /* 0x000003c4e67c7824 */ /* 0x000fc600078e02ff */
[----:B------:R-:W-:Y:S01]  /*5590*/  LEA.HI.X.SX32 R123, R201, R121, 0x1, P0 ;  /* 0x00000079c97b7211 */ /* 0x000fe200000f0eff */
[----:B--2---:R-:W-:-:S04]  /*55a0*/  IMAD R126, R178, 0x3e4, RZ ;  /* 0x000003e4b27e7824 */ /* 0x004fc800078e02ff */
[----:B------:R1:W2:Y:S01]  /*55b0*/  LDG.E.U16 R178, desc[UR4][R122.64] ;  /* 0x000000047ab27981 */ /* 0x0002a2000c1e1500 */
[-C--:B------:R-:W-:Y:S01]  /*55c0*/  IADD3 R126, P2, R126, R120.reuse, RZ ;  /* 0x000000787e7e7210 */ /* 0x080fe20007f5e0ff */
[----:B0-----:R-:W-:Y:S01]  /*55d0*/  IMAD R181, R181, 0x214, RZ ;  /* 0x00000214b5b57824 */ /* 0x001fe200078e02ff */
[----:B-1----:R-:W-:-:S04]  /*55e0*/  IADD3 R122, P0, R124, R120, RZ ;  /* 0x000000787c7a7210 */ /* 0x002fc80007f1e0ff */
[-C--:B------:R-:W-:Y:S02]  /*55f0*/  LEA.HI.X.SX32 R123, R180, R121.reuse, 0x1, P0 ;  /* 0x00000079b47b7211 */ /* 0x080fe400000f0eff */
[----:B------:R-:W-:Y:S01]  /*5600*/  LEA.HI.X.SX32 R127, R179, R121, 0x1, P2 ;  /* 0x00000079b37f7211 */ /* 0x000fe200010f0eff */
[----:B------:R-:W-:Y:S02]  /*5610*/  IMAD R222, R222, 0x114, RZ ;  /* 0x00000114dede7824 */ /* 0x000fe400078e02ff */
[----:B------:R0:W2:Y:S01]  /*5620*/  LDG.E.U16 R179, desc[UR4][R122.64] ;  /* 0x000000047ab37981 */ /* 0x0000a2000c1e1500 */
[----:B------:R-:W-:Y:S02]  /*5630*/  IMAD R230, R234, 0x124, RZ ;  /* 0x00000124eae67824 */ /* 0x000fe400078e02ff */
[----:B------:R-:W-:Y:S02]  /*5640*/  IMAD R234, R239, 0x134, RZ ;  /* 0x00000134efea7824 */ /* 0x000fe400078e02ff */
[----:B------:R-:W-:Y:S01]  /*5650*/  IMAD R125, R237, 0x3d4, RZ ;  /* 0x000003d4ed7d7824 */ /* 0x000fe200078e02ff */
[----:B------:R-:W1:Y:S01]  /*5660*/  LDC R239, c[0x0][0x248] ;  /* 0x00009200ffef7b82 */ /* 0x000e620000000800 */
[----:B0-----:R-:W-:-:S02]  /*5670*/  IADD3 R122, P0, R181, R120, RZ ;  /* 0x00000078b57a7210 */ /* 0x001fc40007f1e0ff */
[----:B------:R0:W2:Y:S02]  /*5680*/  LDG.E.U16 R181, desc[UR4][R126.64] ;  /* 0x000000047eb57981 */ /* 0x0000a4000c1e1500 */
[----:B------:R-:W-:-:S03]  /*5690*/  LEA.HI.X.SX32 R123, R182, R121, 0x1, P0 ;  /* 0x00000079b67b7211 */ /* 0x000fc600000f0eff */
[----:B------:R-:W1:Y:S01]  /*56a0*/  LDC R237, c[0x0][0x248] ;  /* 0x00009200ffed7b82 */ /* 0x000e620000000800 */
[----:B------:R-:W-:Y:S01]  /*56b0*/  IMAD R200, R200, 0x1ea, RZ ;  /* 0x000001eac8c87824 */ /* 0x000fe200078e02ff */
[-C--:B------:R-:W-:Y:S01]  /*56c0*/  IADD3 R124, P1, R125, R120.reuse, RZ ;  /* 0x000000787d7c7210 */ /* 0x080fe20007f3e0ff */
[----:B------:R0:W2:Y:S02]  /*56d0*/  LDG.E.U16 R182, desc[UR4][R122.64] ;  /* 0x000000047ab67981 */ /* 0x0000a4000c1e1500 */
[----:B0-----:R-:W-:Y:S01]  /*56e0*/  IADD3 R126, P0, R222, R120, RZ ;  /* 0x00000078de7e7210 */ /* 0x001fe20007f1e0ff */
[----:B------:R-:W-:-:S03]  /*56f0*/  IMAD R238, R238, 0x144, RZ ;  /* 0x00000144eeee7824 */ /* 0x000fc600078e02ff */
[-C--:B------:R-:W-:Y:S02]  /*5700*/  LEA.HI.X.SX32 R127, R185, R121.reuse, 0x1, P0 ;  /* 0x00000079b97f7211 */ /* 0x080fe400000f0eff */
[----:B------:R-:W-:Y:S02]  /*5710*/  IADD3 R122, P2, R234, R120, RZ ;  /* 0x00000078ea7a7210 */ /* 0x000fe40007f5e0ff */
[-C--:B------:R-:W-:Y:S02]  /*5720*/  LEA.HI.X.SX32 R125, R200, R121.reuse, 0x1, P1 ;  /* 0x00000079c87d7211 */ /* 0x080fe400008f0eff */
[----:B------:R-:W-:Y:S02]  /*5730*/  LEA.HI.X.SX32 R123, R183, R121, 0x1, P2 ;  /* 0x00000079b77b7211 */ /* 0x000fe400010f0eff */
[----:B------:R0:W2:Y:S01]  /*5740*/  LDG.E.U16 R183, desc[UR4][R126.64] ;  /* 0x000000047eb77981 */ /* 0x0000a2000c1e1500 */
[----:B------:R-:W-:-:S03]  /*5750*/  IMAD R240, R240, 0x154, RZ ;  /* 0x00000154f0f07824 */ /* 0x000fc600078e02ff */
[----:B------:R0:W2:Y:S01]  /*5760*/  LDG.E.U16 R180, desc[UR4][R124.64] ;  /* 0x000000047cb47981 */ /* 0x0000a2000c1e1500 */
[----:B------:R-:W-:Y:S02]  /*5770*/  IMAD R250, R199, 0x164, RZ ;  /* 0x00000164c7fa7824 */ /* 0x000fe400078e02ff */
[----:B-1----:R-:W-:Y:S01]  /*5780*/  IMAD R247, R237, 0x174, RZ ;  /* 0x00000174edf77824 */ /* 0x002fe200078e02ff */
[----:B------:R-:W2:Y:S01]  /*5790*/  LDG.E.U16 R185, desc[UR4][R122.64] ;  /* 0x000000047ab97981 */ /* 0x000ea2000c1e1500 */
[-C--:B0-----:R-:W-:Y:S02]  /*57a0*/  IADD3 R126, P0, R238, R120.reuse, RZ ;  /* 0x00000078ee7e7210 */ /* 0x081fe40007f1e0ff */
[----:B------:R-:W-:Y:S01]  /*57b0*/  IADD3 R124, P1, R230, R120, RZ ;  /* 0x00000078e67c7210 */ /* 0x000fe20007f3e0ff */
[----:B------:R-:W-:Y:S01]  /*57c0*/  IMAD R199, R245, 0x184, RZ ;  /* 0x00000184f5c77824 */ /* 0x000fe200078e02ff */
[-C--:B------:R-:W-:Y:S01]  /*57d0*/  LEA.HI.X.SX32 R127, R186, R121.reuse, 0x1, P0 ;  /* 0x00000079ba7f7211 */ /* 0x080fe200000f0eff */
[----:B------:R-:W0:Y:S01]  /*57e0*/  LDC R245, c[0x0][0x248] ;  /* 0x00009200fff57b82 */ /* 0x000e220000000800 */
[----:B------:R-:W-:-:S03]  /*57f0*/  LEA.HI.X.SX32 R125, R184, R121, 0x1, P1 ;  /* 0x00000079b87d7211 */ /* 0x000fc600008f0eff */
[----:B------:R1:W2:Y:S04]  /*5800*/  LDG.E.U16 R186, desc[UR4][R126.64] ;  /* 0x000000047eba7981 */ /* 0x0002a8000c1e1500 */
[----:B------:R1:W2:Y:S01]  /*5810*/  LDG.E.U16 R184, desc[UR4][R124.64] ;  /* 0x000000047cb87981 */ /* 0x0002a2000c1e1500 */
[----:B------:R-:W0:Y:S01]  /*5820*/  LDC R237, c[0x0][0x248] ;  /* 0x00009200ffed7b82 */ /* 0x000e220000000800 */
[----:B-1----:R-:W-:-:S04]  /*5830*/  IADD3 R126, P0, R240, R120, RZ ;  /* 0x00000078f07e7210 */ /* 0x002fc80007f1e0ff */
[-C--:B------:R-:W-:Y:S02]  /*5840*/  LEA.HI.X.SX32 R127, R187, R121.reuse, 0x1, P0 ;  /* 0x00000079bb7f7211 */ /* 0x080fe400000f0eff */
[-C--:B------:R-:W-:Y:S02]  /*5850*/  IADD3 R124, P1, R250, R120.reuse, RZ ;  /* 0x00000078fa7c7210 */ /* 0x080fe40007f3e0ff */
[----:B------:R-:W1:Y:S01]  /*5860*/  LDC R250, c[0x0][0x248] ;  /* 0x00009200fffa7b82 */ /* 0x000e620000000800 */
[----:B------:R0:W2:Y:S01]  /*5870*/  LDG.E.U16 R187, desc[UR4][R126.64] ;  /* 0x000000047ebb7981 */ /* 0x0000a2000c1e1500 */
[----:B------:R-:W-:Y:S02]  /*5880*/  LEA.HI.X.SX32 R125, R188, R121, 0x1, P1 ;  /* 0x00000079bc7d7211 */ /* 0x000fe400008f0eff */
[-C--:B------:R-:W-:Y:S01]  /*5890*/  IADD3 R122, P0, R247, R120.reuse, RZ ;  /* 0x00000078f77a7210 */ /* 0x080fe20007f1e0ff */
[----:B------:R-:W-:Y:S02]  /*58a0*/  IMAD R239, R239, 0x1a4, RZ ;  /* 0x000001a4efef7824 */ /* 0x000fe400078e02ff */
[----:B------:R0:W2:Y:S01]  /*58b0*/  LDG.E.U16 R188, desc[UR4][R124.64] ;  /* 0x000000047cbc7981 */ /* 0x0000a2000c1e1500 */
[----:B------:R-:W3:Y:S01]  /*58c0*/  LDC R247, c[0x0][0x248] ;  /* 0x00009200fff77b82 */ /* 0x000ee20000000800 */
[----:B0-----:R-:W-:Y:S01]  /*58d0*/  IADD3 R126, P1, R199, R120, RZ ;  /* 0x00000078c77e7210 */ /* 0x001fe20007f3e0ff */
[----:B------:R-:W-:-:S03]  /*58e0*/  IMAD R199, R243, 0x194, RZ ;  /* 0x00000194f3c77824 */ /* 0x000fc600078e02ff */
[-C--:B------:R-:W-:Y:S02]  /*58f0*/  LEA.HI.X.SX32 R127, R190, R121.reuse, 0x1, P1 ;  /* 0x00000079be7f7211 */ /* 0x080fe400008f0eff */
[----:B------:R-:W-:-:S03]  /*5900*/  LEA.HI.X.SX32 R123, R189, R121, 0x1, P0 ;  /* 0x00000079bd7b7211 */ /* 0x000fc600000f0eff */
[----:B------:R0:W2:Y:S01]  /*5910*/  LDG.E.U16 R190, desc[UR4][R126.64] ;  /* 0x000000047ebe7981 */ /* 0x0000a2000c1e1500 */
[-C--:B------:R-:W-:Y:S02]  /*5920*/  IADD3 R124, P1, R239, R120.reuse, RZ ;  /* 0x00000078ef7c7210 */ /* 0x080fe40007f3e0ff */
[----:B------:R-:W3:Y:S01]  /*5930*/  LDC R239, c[0x0][0x248] ;  /* 0x00009200ffef7b82 */ /* 0x000ee20000000800 */
[----:B------:R1:W2:Y:S01]  /*5940*/  LDG.E.U16 R189, desc[UR4][R122.64] ;  /* 0x000000047abd7981 */ /* 0x0002a2000c1e1500 */
[----:B0-----:R-:W-:-:S06]  /*5950*/  IADD3 R126, P0, R199, R120, RZ ;  /* 0x00000078c77e7210 */ /* 0x001fcc0007f1e0ff */
[----:B------:R-:W0:Y:S01]  /*5960*/  LDC R199, c[0x0][0x248] ;  /* 0x00009200ffc77b82 */ /* 0x000e220000000800 */
[----:B-1----:R-:W-:Y:S01]  /*5970*/  IMAD R243, R250, 0x1c4, RZ ;  /* 0x000001c4faf37824 */ /* 0x002fe200078e02ff */
[-C--:B------:R-:W-:Y:S01]  /*5980*/  LEA.HI.X.SX32 R127, R191, R121.reuse, 0x1, P0 ;  /* 0x00000079bf7f7211 */ /* 0x080fe200000f0eff */
[----:B------:R-:W-:Y:S01]  /*5990*/  IMAD R122, R249, 0x1b4, RZ ;  /* 0x000001b4f97a7824 */ /* 0x000fe200078e02ff */
[----:B------:R-:W-:Y:S01]  /*59a0*/  LEA.HI.X.SX32 R125, R192, R121, 0x1, P1 ;  /* 0x00000079c07d7211 */ /* 0x000fe200008f0eff */
[----:B---3--:R-:W-:Y:S02]  /*59b0*/  IMAD R247, R247, 0x1d4, RZ ;  /* 0x000001d4f7f77824 */ /* 0x008fe400078e02ff */
[----:B------:R1:W3:Y:S01]  /*59c0*/  LDG.E.U16 R191, desc[UR4][R126.64] ;  /* 0x000000047ebf7981 */ /* 0x0002e2000c1e1500 */
[----:B------:R-:W-:-:S03]  /*59d0*/  IADD3 R122, P0, R122, R120, RZ ;  /* 0x000000787a7a7210 */ /* 0x000fc60007f1e0ff */
[----:B------:R1:W3:Y:S01]  /*59e0*/  LDG.E.U16 R192, desc[UR4][R124.64] ;  /* 0x000000047cc07981 */ /* 0x0002e2000c1e1500 */
[-C--:B------:R-:W-:Y:S02]  /*59f0*/  LEA.HI.X.SX32 R123, R193, R121.reuse, 0x1, P0 ;  /* 0x00000079c17b7211 */ /* 0x080fe400000f0eff */
[-C--:B-1----:R-:W-:Y:S01]  /*5a00*/  IADD3 R126, P1, R243, R120.reuse, RZ ;  /* 0x00000078f37e7210 */ /* 0x082fe20007f3e0ff */
[----:B------:R-:W-:Y:S02]  /*5a10*/  IMAD R243, R245, 0x1e4, RZ ;  /* 0x000001e4f5f37824 */ /* 0x000fe400078e02ff */
[----:B------:R1:W3:Y:S01]  /*5a20*/  LDG.E.U16 R193, desc[UR4][R122.64] ;  /* 0x000000047ac17981 */ /* 0x0002e2000c1e1500 */
[----:B------:R-:W-:Y:S02]  /*5a30*/  LEA.HI.X.SX32 R127, R194, R121, 0x1, P1 ;  /* 0x00000079c27f7211 */ /* 0x000fe400008f0eff */
[----:B------:R-:W-:Y:S01]  /*5a40*/  IADD3 R124, P0, R247, R120, RZ ;  /* 0x00000078f77c7210 */ /* 0x000fe20007f1e0ff */
[----:B------:R-:W-:-:S02]  /*5a50*/  IMAD R237, R237, 0x1f4, RZ ;  /* 0x000001f4eded7824 */ /* 0x000fc400078e02ff */
[----:B------:R0:W3:Y:S01]  /*5a60*/  LDG.E.U16 R194, desc[UR4][R126.64] ;  /* 0x000000047ec27981 */ /* 0x0000e2000c1e1500 */
[----:B------:R-:W-:Y:S02]  /*5a70*/  LEA.HI.X.SX32 R125, R195, R121, 0x1, P0 ;  /* 0x00000079c37d7211 */ /* 0x000fe400000f0eff */
[----:B-1----:R-:W-:-:S03]  /*5a80*/  IADD3 R122, P1, R243, R120, RZ ;  /* 0x00000078f37a7210 */ /* 0x002fc60007f3e0ff */
[----:B------:R1:W3:Y:S01]  /*5a90*/  LDG.E.U16 R195, desc[UR4][R124.64] ;  /* 0x000000047cc37981 */ /* 0x0002e2000c1e1500 */
[----:B0-----:R-:W-:Y:S01]  /*5aa0*/  IMAD R127, R199, 0x3f4, RZ ;  /* 0x000003f4c77f7824 */ /* 0x001fe200078e02ff */
[-C--:B------:R-:W-:Y:S02]  /*5ab0*/  IADD3 R126, P0, R237, R120.reuse, RZ ;  /* 0x00000078ed7e7210 */ /* 0x080fe40007f1e0ff */
[-C--:B------:R-:W-:Y:S01]  /*5ac0*/  LEA.HI.X.SX32 R123, R196, R121.reuse, 0x1, P1 ;  /* 0x00000079c47b7211 */ /* 0x080fe200008f0eff */
[----:B------:R-:W-:Y:S01]  /*5ad0*/  IMAD R199, R239, 0x1fa, RZ ;  /* 0x000001faefc77824 */ /* 0x000fe200078e02ff */
[----:B-1----:R-:W-:Y:S02]  /*5ae0*/  IADD3 R124, P1, R127, R120, RZ ;  /* 0x000000787f7c7210 */ /* 0x002fe40007f3e0ff */
[-C--:B------:R-:W-:Y:S01]  /*5af0*/  LEA.HI.X.SX32 R127, R221, R121.reuse, 0x1, P0 ;  /* 0x00000079dd7f7211 */ /* 0x080fe200000f0eff */
[----:B------:R0:W3:Y:S01]  /*5b00*/  LDG.E.U16 R196, desc[UR4][R122.64] ;  /* 0x000000047ac47981 */ /* 0x0000e2000c1e1500 */
[----:B------:R-:W-:-:S02]  /*5b10*/  LEA.HI.X.SX32 R125, R199, R121, 0x1, P1 ;  /* 0x00000079c77d7211 */ /* 0x000fc400008f0eff */
[-C--:B0-----:R-:W-:Y:S02]  /*5b20*/  IADD3 R122, P0, R197, R120.reuse, RZ ;  /* 0x00000078c57a7210 */ /* 0x081fe40007f1e0ff */
[----:B------:R0:W3:Y:S02]  /*5b30*/  LDG.E.U16 R197, desc[UR4][R126.64] ;  /* 0x000000047ec57981 */ /* 0x0000e4000c1e1500 */
[-C--:B------:R-:W-:Y:S02]  /*5b40*/  LEA.HI.X.SX32 R123, R223, R121.reuse, 0x1, P0 ;  /* 0x00000079df7b7211 */ /* 0x080fe400000f0eff */
[-C--:B0-----:R-:W-:Y:S01]  /*5b50*/  IADD3 R126, P1, R198, R120.reuse, RZ ;  /* 0x00000078c67e7210 */ /* 0x081fe20007f3e0ff */
[----:B------:R0:W-:Y:S03]  /*5b60*/  STS.U16 [R130+0x4c00], R15 ;  /* 0x004c000f82007388 */ /* 0x0001e60000000400 */
[----:B------:R-:W-:Y:S01]  /*5b70*/  LEA.HI.X.SX32 R127, R225, R121, 0x1, P1 ;  /* 0x00000079e17f7211 */ /* 0x000fe200008f0eff */
[----:B------:R1:W-:Y:S04]  /*5b80*/  STS.U16 [R130+0x21c00], R11 ;  /* 0x021c000b82007388 */ /* 0x0003e80000000400 */
[----:B------:R1:W3:Y:S04]  /*5b90*/  LDG.E.U16 R198, desc[UR4][R124.64] ;  /* 0x000000047cc67981 */ /* 0x0002e8000c1e1500 */
[----:B0-----:R0:W4:Y:S04]  /*5ba0*/  LDG.E.U16 R15, desc[UR4][R122.64] ;  /* 0x000000047a0f7981 */ /* 0x001128000c1e1500 */
[----:B-1----:R-:W2:Y:S01]  /*5bb0*/  LDG.E.U16 R11, desc[UR4][R126.64] ;  /* 0x000000047e0b7981 */ /* 0x002ea2000c1e1500 */
[----:B------:R-:W-:-:S03]  /*5bc0*/  IADD3 R124, P1, R216, R120, RZ ;  /* 0x00000078d87c7210 */ /* 0x000fc60007f3e0ff */
[----:B------:R1:W-:Y:S01]  /*5bd0*/  STS.U16 [R130+0x5400], R4 ;  /* 0x0054000482007388 */ /* 0x0003e20000000400 */
[----:B------:R-:W3:Y:S01]  /*5be0*/  LDC R216, c[0x0][0x248] ;  /* 0x00009200ffd87b82 */ /* 0x000ee20000000800 */
[-C--:B0-----:R-:W-:Y:S02]  /*5bf0*/  IADD3 R122, P0, R218, R120.reuse, RZ ;  /* 0x00000078da7a7210 */ /* 0x081fe40007f1e0ff */
[-C--:B------:R-:W-:Y:S02]  /*5c00*/  LEA.HI.X.SX32 R125, R228, R121.reuse, 0x1, P1 ;  /* 0x00000079e47d7211 */ /* 0x080fe400008f0eff */
[----:B------:R-:W-:Y:S01]  /*5c10*/  LEA.HI.X.SX32 R123, R224, R121, 0x1, P0 ;  /* 0x00000079e07b7211 */ /* 0x000fe200000f0eff */
[----:B------:R0:W-:Y:S02]  /*5c20*/  STS.U16 [R130+0x22400], R26 ;  /* 0x0224001a82007388 */ /* 0x0001e40000000400 */
[----:B------:R-:W4:Y:S02]  /*5c30*/  LDC R228, c[0x0][0x248] ;  /* 0x00009200ffe47b82 */ /* 0x000f240000000800 */
[----:B------:R0:W3:Y:S04]  /*5c40*/  LDG.E.U16 R126, desc[UR4][R122.64] ;  /* 0x000000047a7e7981 */ /* 0x0000e8000c1e1500 */
[----:B-1----:R1:W3:Y:S01]  /*5c50*/  LDG.E.U16 R4, desc[UR4][R124.64] ;  /* 0x000000047c047981 */ /* 0x0022e2000c1e1500 */
[----:B0-----:R-:W-:-:S03]  /*5c60*/  IADD3 R26, P0, R217, R120, RZ ;  /* 0x00000078d91a7210 */ /* 0x001fc60007f1e0ff */
[----:B------:R0:W-:Y:S04]  /*5c70*/  STS.U16 [R130+0x22800], R27 ;  /* 0x0228001b82007388 */ /* 0x0001e80000000400 */
[----:B------:R4:W-:Y:S01]  /*5c80*/  STS.U16 [R130+0x21800], R25 ;  /* 0x0218001982007388 */ /* 0x0009e20000000400 */
[-C--:B------:R-:W-:Y:S01]  /*5c90*/  IADD3 R122, P1, R215, R120.reuse, RZ ;  /* 0x00000078d77a7210 */ /* 0x080fe20007f3e0ff */
[----:B-1----:R-:W1:Y:S01]  /*5ca0*/  LDC R125, c[0x0][0x248] ;  /* 0x00009200ff7d7b82 */ /* 0x002e620000000800 */
[-C--:B0-----:R-:W-:Y:S01]  /*5cb0*/  LEA.HI.X.SX32 R27, R227, R121.reuse, 0x1, P0 ;  /* 0x00000079e31b7211 */ /* 0x081fe200000f0eff */
[----:B------:R0:W-:Y:S04]  /*5cc0*/  STS.U16 [R130+0x23400], R46 ;  /* 0x0234002e82007388 */ /* 0x0001e80000000400 */
[----:B------:R-:W-:Y:S04]  /*5cd0*/  STS.U16 [R130+0x24800], R10 ;  /* 0x0248000a82007388 */ /* 0x000fe80000000400 */
[----:B------:R-:W-:Y:S04]  /*5ce0*/  STS.U16 [R130+0x5c00], R47 ;  /* 0x005c002f82007388 */ /* 0x000fe80000000400 */
[----:B------:R-:W-:Y:S04]  /*5cf0*/  STS.U16 [R130+0x23c00], R2 ;  /* 0x023c000282007388 */ /* 0x000fe80000000400 */
[----:B------:R-:W-:Y:S04]  /*5d00*/  STS.U16 [R130+0x6400], R14 ;  /* 0x0064000e82007388 */ /* 0x000fe80000000400 */
[----:B------:R-:W-:Y:S04]  /*5d10*/  STS.U16 [R130+0x26400], R3 ;  /* 0x0264000382007388 */ /* 0x000fe80000000400 */
[----:B------:R2:W-:Y:S04]  /*5d20*/  STS.U16 [R130+0x23800], R18 ;  /* 0x0238001282007388 */ /* 0x0005e80000000400 */
[----:B------:R-:W-:Y:S04]  /*5d30*/  STS.U16 [R130+0x24400], R16 ;  /* 0x0244001082007388 */ /* 0x000fe80000000400 */
[----:B------:R-:W-:Y:S04]  /*5d40*/  STS.U16 [R130+0x22000], R13 ;  /* 0x0220000d82007388 */ /* 0x000fe80000000400 */
[----:B------:R-:W-:Y:S04]  /*5d50*/  STS.U16 [R130+0x22c00], R6 ;  /* 0x022c000682007388 */ /* 0x000fe80000000400 */
[----:B----4-:R-:W-:Y:S04]  /*5d60*/  STL [R1+0x30], R15 ;  /* 0x0000300f01007387 */ /* 0x010fe80000100800 */
[----:B------:R-:W-:Y:S04]  /*5d70*/  STS.U16 [R130+0x25c00], R7 ;  /* 0x025c000782007388 */ /* 0x000fe80000000400 */
[----:B------:R4:W-:Y:S04]  /*5d80*/  STS.U16 [R130+0x2400], R5 ;  /* 0x0024000582007388 */ /* 0x0009e80000000400 */
[----:B------:R-:W-:Y:S04]  /*5d90*/  STS.U16 [R130+0x23000], R43 ;  /* 0x0230002b82007388 */ /* 0x000fe80000000400 */
        /* <DEDUP_REMOVED lines=30> */
[----:B------:R-:W-:Y:S04]  /*5f80*/  STS.U16 [R130+0x3c00], R131 ;  /* 0x003c008382007388 */ /* 0x000fe80000000400 */
[----:B------:R-:W-:Y:S01]  /*5f90*/  STS.U16 [R130+0x7800], R119 ;  /* 0x0078007782007388 */ /* 0x000fe20000000400 */
[----:B------:R-:W-:Y:S01]  /*5fa0*/  IMAD R228, R228, 0x1c6, RZ ;  /* 0x000001c6e4e47824 */ /* 0x000fe200078e02ff */
[-C--:B------:R-:W-:Y:S01]  /*5fb0*/  LEA.HI.X.SX32 R123, R231, R121.reuse, 0x1, P1 ;  /* 0x00000079e77b7211 */ /* 0x080fe200008f0eff */
[----:B------:R-:W-:Y:S01]  /*5fc0*/  IMAD R218, R0, 0x104, RZ ;  /* 0x0000010400da7824 */ /* 0x000fe200078e02ff */
[----:B------:R4:W3:Y:S01]  /*5fd0*/  LDG.E.U16 R25, desc[UR4][R26.64] ;  /* 0x000000041a197981 */ /* 0x0008e2000c1e1500 */
[-C--:B0-----:R-:W-:Y:S01]  /*5fe0*/  IADD3 R46, P1, R214, R120.reuse, RZ ;  /* 0x00000078d62e7210 */ /* 0x081fe20007f3e0ff */
[----:B------:R-:W0:Y:S02]  /*5ff0*/  LDC R124, c[0x0][0x248] ;  /* 0x00009200ff7c7b82 */ /* 0x000e240000000800 */
[----:B--2---:R2:W-:Y:S04]  /*6000*/  STL [R1+0x2c], R11 ;  /* 0x00002c0b01007387 */ /* 0x0045e80000100800 */
[----:B------:R-:W3:Y:S01]  /*6010*/  LDG.E.U16 R18, desc[UR4][R122.64] ;  /* 0x000000047a127981 */ /* 0x000ee2000c1e1500 */
[----:B----4-:R-:W-:Y:S01]  /*6020*/  IADD3 R26, P0, R213, R120, RZ ;  /* 0x00000078d51a7210 */ /* 0x010fe20007f1e0ff */
[----:B------:R-:W-:Y:S01]  /*6030*/  IMAD R5, R0, 0x95, RZ ;  /* 0x0000009500057824 */ /* 0x000fe200078e02ff */
[----:B-1----:R-:W1:Y:S02]  /*6040*/  LDC R44, c[0x0][0x248] ;  /* 0x00009200ff2c7b82 */ /* 0x002e640000000800 */
[----:B------:R-:W-:-:S02]  /*6050*/  LEA.HI.X.SX32 R27, R226, R121, 0x1, P0 ;  /* 0x00000079e21b7211 */ /* 0x000fc400000f0eff */
[-C--:B------:R-:W-:Y:S02]  /*6060*/  IADD3 R10, P0, R212, R120.reuse, RZ ;  /* 0x00000078d40a7210 */ /* 0x080fe40007f1e0ff */
[-C--:B------:R-:W-:Y:S01]  /*6070*/  LEA.HI.X.SX32 R47, R232, R121.reuse, 0x1, P1 ;  /* 0x00000079e82f7211 */ /* 0x080fe200008f0eff */
[----:B------:R-:W4:Y:S01]  /*6080*/  LDG.E.U16 R16, desc[UR4][R26.64] ;  /* 0x000000041a107981 */ /* 0x000f22000c1e1500 */
[-C--:B--2---:R-:W-:Y:S01]  /*6090*/  LEA.HI.X.SX32 R11, R229, R121.reuse, 0x1, P0 ;  /* 0x00000079e50b7211 */ /* 0x084fe200000f0eff */
[----:B------:R-:W-:Y:S01]  /*60a0*/  IMAD R9, R0, 0xa5, RZ ;  /* 0x000000a500097824 */ /* 0x000fe200078e02ff */
[-C--:B------:R-:W-:Y:S01]  /*60b0*/  IADD3 R14, P1, R211, R120.reuse, RZ ;  /* 0x00000078d30e7210 */ /* 0x080fe20007f3e0ff */
[----:B------:R2:W4:Y:S01]  /*60c0*/  LDG.E.U16 R13, desc[UR4][R46.64] ;  /* 0x000000042e0d7981 */ /* 0x000522000c1e1500 */
[----:B------:R-:W-:Y:S01]  /*60d0*/  IADD3 R2, P0, R210, R120, RZ ;  /* 0x00000078d2027210 */ /* 0x000fe20007f1e0ff */
[C---:B------:R-:W-:Y:S01]  /*60e0*/  IMAD R45, R0.reuse, 0x8e, RZ ;  /* 0x0000008e002d7824 */ /* 0x040fe200078e02ff */
[-C--:B------:R-:W-:Y:S01]  /*60f0*/  LEA.HI.X.SX32 R15, R233, R121.reuse, 0x1, P1 ;  /* 0x00000079e90f7211 */ /* 0x080fe200008f0eff */
[----:B---3--:R-:W-:Y:S01]  /*6100*/  STL [R1+0x28], R126 ;  /* 0x0000287e01007387 */ /* 0x008fe20000100800 */
[----:B------:R-:W-:Y:S01]  /*6110*/  LEA.HI.X.SX32 R3, R235, R121, 0x1, P0 ;  /* 0x00000079eb037211 */ /* 0x000fe200000f0eff */
[C---:B------:R-:W-:Y:S01]  /*6120*/  IMAD R21, R0.reuse, 0xb6, RZ ;  /* 0x000000b600157824 */ /* 0x040fe200078e02ff */
[----:B------:R-:W3:Y:S01]  /*6130*/  LDC R43, c[0x0][0x248] ;  /* 0x00009200ff2b7b82 */ /* 0x000ee20000000800 */
[----:B------:R-:W3:Y:S04]  /*6140*/  LDG.E.U16 R6, desc[UR4][R10.64] ;  /* 0x000000040a067981 */ /* 0x000ee8000c1e1500 */
[----:B------:R0:W-:Y:S01]  /*6150*/  STL [R1+0x24], R4 ;  /* 0x0000240401007387 */ /* 0x0001e20000100800 */
[----:B------:R-:W-:-:S02]  /*6160*/  IMAD R19, R0, 0xbe, RZ ;  /* 0x000000be00137824 */ /* 0x000fc400078e02ff */
[----:B--2---:R-:W2:Y:S01]  /*6170*/  LDC R47, c[0x0][0x248] ;  /* 0x00009200ff2f7b82 */ /* 0x004ea20000000800 */
[----:B------:R0:W2:Y:S04]  /*6180*/  LDG.E.U16 R3, desc[UR4][R2.64] ;  /* 0x0000000402037981 */ /* 0x0000a8000c1e1500 */
[----:B0-----:R-:W2:Y:S01]  /*6190*/  LDG.E.U16 R4, desc[UR4][R14.64] ;  /* 0x000000040e047981 */ /* 0x001ea2000c1e1500 */
[----:B------:R-:W-:Y:S02]  /*61a0*/  IMAD R26, R0, 0xf6, RZ ;  /* 0x000000f6001a7824 */ /* 0x000fe400078e02ff */
[----:B------:R-:W0:Y:S01]  /*61b0*/  LDC R48, c[0x0][0x248] ;  /* 0x00009200ff307b82 */ /* 0x000e220000000800 */
[----:B------:R-:W-:-:S04]  /*61c0*/  LOP3.LUT R2, R12, 0x10, RZ, 0x3c, !PT ;  /* 0x000000100c027812 */ /* 0x000fc800078e3cff */
[----:B------:R-:W-:Y:S02]  /*61d0*/  IADD3 R7, R241, R2, RZ ;  /* 0x00000002f1077210 */ /* 0x000fe40007ffe0ff */
[----:B------:R-:W-:Y:S01]  /*61e0*/  LOP3.LUT R2, R12, 0x20, RZ, 0x3c, !PT ;  /* 0x000000200c027812 */ /* 0x000fe200078e3cff */
[----:B------:R-:W-:Y:S01]  /*61f0*/  IMAD R24, R0, 0x106, RZ ;  /* 0x0000010600187824 */ /* 0x000fe200078e02ff */
[----:B------:R-:W0:Y:S08]  /*6200*/  LDC R52, c[0x0][0x248] ;  /* 0x00009200ff347b82 */ /* 0x000e300000000800 */
[----:B------:R-:W0:Y:S08]  /*6210*/  LDC R50, c[0x0][0x248] ;  /* 0x00009200ff327b82 */ /* 0x000e300000000800 */
[----:B------:R-:W0:Y:S08]  /*6220*/  LDC R49, c[0x0][0x248] ;  /* 0x00009200ff317b82 */ /* 0x000e300000000800 */
[----:B------:R-:W0:Y:S01]  /*6230*/  LDC R51, c[0x0][0x248] ;  /* 0x00009200ff337b82 */ /* 0x000e220000000800 */
[----:B-1----:R-:W-:-:S07]  /*6240*/  IMAD R44, R44, 0x126, RZ ;  /* 0x000001262c2c7824 */ /* 0x002fce00078e02ff */
        /* <DEDUP_REMOVED lines=8> */
[----:B------:R-:W-:-:S07]  /*62d0*/  IMAD R125, R125, 0x18c, RZ ;  /* 0x0000018c7d7d7824 */ /* 0x000fce00078e02ff */
        /* <DEDUP_REMOVED lines=16> */
[----:B------:R-:W-:Y:S04]  /*63e0*/  STL [R1+0x20], R25 ;  /* 0x0000201901007387 */ /* 0x000fe80000100800 */
[----:B------:R-:W-:Y:S04]  /*63f0*/  STL [R1+0x1c], R18 ;  /* 0x00001c1201007387 */ /* 0x000fe80000100800 */
[----:B----4-:R-:W-:Y:S04]  /*6400*/  STL [R1+0x18], R16 ;  /* 0x0000181001007387 */ /* 0x010fe80000100800 */
[----:B------:R4:W-:Y:S04]  /*6410*/  STL [R1+0x14], R13 ;  /* 0x0000140d01007387 */ /* 0x0009e80000100800 */
[----:B---3--:R-:W-:Y:S01]  /*6420*/  STL [R1+0x10], R6 ;  /* 0x0000100601007387 */ /* 0x008fe20000100800 */
[----:B----4-:R-:W-:-:S02]  /*6430*/  IADD3 R13, R241, R2, RZ ;  /* 0x00000002f10d7210 */ /* 0x010fc40007ffe0ff */
[----:B------:R-:W-:Y:S01]  /*6440*/  IADD3 R2, P0, R208, R120, RZ ;  /* 0x00000078d0027210 */ /* 0x000fe20007f1e0ff */
        /* <DEDUP_REMOVED lines=63> */
[----:B------:R-:W-:Y:S01]  /*6840*/  STS.U16 [R7+0x4080], R63 ;  /* 0x0040803f07007388 */ /* 0x000fe20000000400 */
[C---:B------:R-:W-:Y:S01]  /*6850*/  IMAD R11, R0.reuse, 0xed, RZ ;  /* 0x000000ed000b7824 */ /* 0x040fe200078e02ff */
[----:B---3--:R-:W3:Y:S02]  /*6860*/  LDC R72, c[0x0][0x248] ;  /* 0x00009200ff487b82 */ /* 0x008ee40000000800 */
[----:B--2---:R-:W-:Y:S04]  /*6870*/  STL [R1+0xc], R4 ;  /* 0x00000c0401007387 */ /* 0x004fe80000100800 */
[----:B------:R2:W-:Y:S01]  /*6880*/  STL [R1+0x8], R3 ;  /* 0x0000080301007387 */ /* 0x0005e20000100800 */
[C---:B------:R-:W-:Y:S01]  /*6890*/  IMAD R25, R0.reuse, 0xa6, RZ ;  /* 0x000000a600197824 */ /* 0x040fe200078e02ff */
[----:B----4-:R-:W4:Y:S01]  /*68a0*/  LDC R70, c[0x0][0x248] ;  /* 0x00009200ff467b82 */ /* 0x010f220000000800 */
[----:B--2---:R-:W-:-:S07]  /*68b0*/  IMAD R3, R0, 0x8d, RZ ;  /* 0x0000008d00037824 */ /* 0x004fce00078e02ff */
[----:B------:R-:W2:Y:S01]  /*68c0*/  LDC R71, c[0x0][0x248] ;  /* 0x00009200ff477b82 */ /* 0x000ea20000000800 */
[----:B------:R-:W-:Y:S01]  /*68d0*/  LEA.HI.X.SX32 R3, R3, R121, 0x1, P0 ;  /* 0x0000007903037211 */ /* 0x000fe200000f0eff */
[----:B------:R-:W-:Y:S02]  /*68e0*/  IMAD R18, R0, 0xee, RZ ;  /* 0x000000ee00127824 */ /* 0x000fe400078e02ff */
[----:B------:R-:W-:-:S04]  /*68f0*/  IMAD R43, R43, 0x11e, RZ ;  /* 0x0000011e2b2b7824 */ /* 0x000fc800078e02ff */
[----:B------:R-:W2:Y:S01]  /*6900*/  LDC R89, c[0x0][0x248] ;  /* 0x00009200ff597b82 */ /* 0x000ea20000000800 */
[----:B------:R1:W3:Y:S01]  /*6910*/  LDG.E.U16 R6, desc[UR4][R2.64] ;  /* 0x0000000402067981 */ /* 0x0002e2000c1e1500 */
[----:B------:R-:W-:Y:S01]  /*6920*/  IADD3 R4, P1, R209, R120, RZ ;  /* 0x00000078d1047210 */ /* 0x000fe20007f3e0ff */
[----:B------:R-:W-:-:S03]  /*6930*/  IMAD R7, R0, 0x9d, RZ ;  /* 0x0000009d00077824 */ /* 0x000fc600078e02ff */
[-C--:B------:R-:W-:Y:S01]  /*6940*/  LEA.HI.X.SX32 R5, R5, R121.reuse, 0x1, P1 ;  /* 0x0000007905057211 */ /* 0x080fe200008f0eff */
[----:B0-----:R-:W-:Y:S01]  /*6950*/  IMAD R48, R48, 0x12c, RZ ;  /* 0x0000012c30307824 */ /* 0x001fe200078e02ff */
[----:B------:R-:W0:Y:S01]  /*6960*/  LDC R90, c[0x0][0x248] ;  /* 0x00009200ff5a7b82 */ /* 0x000e220000000800 */
[-C--:B-1----:R-:W-:Y:S02]  /*6970*/  IADD3 R2, P0, R206, R120.reuse, RZ ;  /* 0x00000078ce027210 */ /* 0x082fe40007f1e0ff */
[----:B------:R1:W2:Y:S02]  /*6980*/  LDG.E.U16 R252, desc[UR4][R4.64] ;  /* 0x0000000404fc7981 */ /* 0x0002a4000c1e1500 */
[-C--:B------:R-:W-:Y:S01]  /*6990*/  LEA.HI.X.SX32 R3, R7, R121.reuse, 0x1, P0 ;  /* 0x0000007907037211 */ /* 0x080fe200000f0eff */
[----:B------:R-:W-:Y:S01]  /*69a0*/  IMAD R7, R0, 0xad, RZ ;  /* 0x000000ad00077824 */ /* 0x000fe200078e02ff */
[-C--:B------:R-:W-:Y:S01]  /*69b0*/  IADD3 R248, P0, R248, R120.reuse, RZ ;  /* 0x00000078f8f87210 */ /* 0x080fe20007f1e0ff */
[----:B------:R4:W-:Y:S01]  /*69c0*/  STS.U16 [R13+0x3d00], R28 ;  /* 0x003d001c0d007388 */ /* 0x0009e20000000400 */
[----:B------:R-:W-:Y:S01]  /*69d0*/  IMAD R52, R52, 0x13c, RZ ;  /* 0x0000013c34347824 */ /* 0x000fe200078e02ff */
[----:B------:R-:W0:Y:S01]  /*69e0*/  LDC R88, c[0x0][0x248] ;  /* 0x00009200ff587b82 */ /* 0x000e220000000800 */
[----:B-1----:R-:W-:Y:S01]  /*69f0*/  IADD3 R4, P1, R207, R120, RZ ;  /* 0x00000078cf047210 */ /* 0x002fe20007f3e0ff */
[----:B------:R1:W2:Y:S01]  /*6a00*/  LDG.E.U16 R251, desc[UR4][R2.64] ;  /* 0x0000000402fb7981 */ /* 0x0002a2000c1e1500 */
[-C--:B------:R-:W-:Y:S01]  /*6a10*/  LEA.HI.X.SX32 R249, R7, R121.reuse, 0x1, P0 ;  /* 0x0000007907f97211 */ /* 0x080fe200000f0eff */
[----:B------:R-:W-:Y:S01]  /*6a20*/  IMAD R7, R0, 0xb5, RZ ;  /* 0x000000b500077824 */ /* 0x000fe200078e02ff */
[----:B------:R-:W-:-:S02]  /*6a30*/  LEA.HI.X.SX32 R5, R9, R121, 0x1, P1 ;  /* 0x0000007909057211 */ /* 0x000fc400008f0eff */
[-C--:B------:R-:W-:Y:S01]  /*6a40*/  IADD3 R246, P0, R246, R120.reuse, RZ ;  /* 0x00000078f6f67210 */ /* 0x080fe20007f1e0ff */
[----:B------:R-:W-:Y:S01]  /*6a50*/  STS.U16 [R13+0x100], R147 ;  /* 0x000100930d007388 */ /* 0x000fe20000000400 */
[-C--:B------:R-:W-:Y:S01]  /*6a60*/  IADD3 R244, P1, R244, R120.reuse, RZ ;  /* 0x00000078f4f47210 */ /* 0x080fe20007f3e0ff */
[----:B------:R-:W-:Y:S01]  /*6a70*/  IMAD R50, R50, 0x136, RZ ;  /* 0x0000013632327824 */ /* 0x000fe200078e02ff */
[-C--:B------:R-:W-:Y:S01]  /*6a80*/  LEA.HI.X.SX32 R247, R7, R121.reuse, 0x1, P0 ;  /* 0x0000007907f77211 */ /* 0x080fe200000f0eff */
[----:B------:R4:W2:Y:S01]  /*6a90*/  LDG.E.U16 R250, desc[UR4][R4.64] ;  /* 0x0000000404fa7981 */ /* 0x0008a2000c1e1500 */
[----:B-1----:R-:W-:Y:S01]  /*6aa0*/  IMAD R3, R0, 0xbd, RZ ;  /* 0x000000bd00037824 */ /* 0x002fe200078e02ff */
[-C--:B------:R-:W-:Y:S01]  /*6ab0*/  IADD3 R242, P0, R242, R120.reuse, RZ ;  /* 0x00000078f2f27210 */ /* 0x080fe20007f1e0ff */
[----:B------:R-:W-:Y:S01]  /*6ac0*/  IMAD R7, R0, 0xdd, RZ ;  /* 0x000000dd00077824 */ /* 0x000fe200078e02ff */
[-C--:B----4-:R-:W-:Y:S01]  /*6ad0*/  IADD3 R28, P2, R220, R120.reuse, RZ ;  /* 0x00000078dc1c7210 */ /* 0x090fe20007f5e0ff */
[C---:B------:R-:W-:Y:S01]  /*6ae0*/  IMAD R9, R0.reuse, 0xe5, RZ ;  /* 0x000000e500097824 */ /* 0x040fe200078e02ff */
[----:B------:R-:W-:Y:S01]  /*6af0*/  LEA.HI.X.SX32 R245, R3, R121, 0x1, P1 ;  /* 0x0000007903f57211 */ /* 0x000fe200008f0eff */
[----:B------:R-:W-:Y:S01]  /*6b00*/  STS.U16 [R13+0x20100], R148 ;  /* 0x020100940d007388 */ /* 0x000fe20000000400 */
[----:B------:R-:W-:Y:S01]  /*6b10*/  IMAD R49, R49, 0x12e, RZ ;  /* 0x0000012e31317824 */ /* 0x000fe200078e02ff */
[----:B------:R-:W1:Y:S01]  /*6b20*/  LDC R108, c[0x0][0x248] ;  /* 0x00009200ff6c7b82 */ /* 0x000e620000000800 */
[C---:B------:R-:W-:Y:S01]  /*6b30*/  IMAD R5, R0.reuse, 0xc5, RZ ;  /* 0x000000c500057824 */ /* 0x040fe200078e02ff */
[----:B------:R-:W-:Y:S01]  /*6b40*/  STS.U16 [R13+0x20900], R149 ;  /* 0x020900950d007388 */ /* 0x000fe20000000400 */
[----:B------:R-:W-:Y:S01]  /*6b50*/  IMAD R3, R0, 0xcd, RZ ;  /* 0x000000cd00037824 */ /* 0x000fe200078e02ff */
[----:B------:R-:W-:-:S02]  /*6b60*/  IADD3 R4, P1, R205, R120, RZ ;  /* 0x00000078cd047210 */ /* 0x000fc40007f3e0ff */
[-C--:B------:R-:W-:Y:S01]  /*6b70*/  LEA.HI.X.SX32 R243, R5, R121.reuse, 0x1, P0 ;  /* 0x0000007905f37211 */ /* 0x080fe200000f0eff */
[----:B------:R-:W-:Y:S01]  /*6b80*/  IMAD R5, R0, 0xd5, RZ ;  /* 0x000000d500057824 */ /* 0x000fe200078e02ff */
[----:B------:R-:W-:Y:S01]  /*6b90*/  IADD3 R2, P0, R204, R120, RZ ;  /* 0x00000078cc027210 */ /* 0x000fe20007f1e0ff */
[----:B------:R-:W-:Y:S01]  /*6ba0*/  STS.U16 [R13+0x20d00], R150 ;  /* 0x020d00960d007388 */ /* 0x000fe20000000400 */
[----:B------:R-:W-:Y:S01]  /*6bb0*/  IMAD R51, R51, 0x13e, RZ ;  /* 0x0000013e33337824 */ /* 0x000fe200078e02ff */
[----:B------:R-:W4:Y:S01]  /*6bc0*/  LDC R133, c[0x0][0x248] ;  /* 0x00009200ff857b82 */ /* 0x000f220000000800 */
[-C--:B------:R-:W-:Y:S01]  /*6bd0*/  LEA.HI.X.SX32 R3, R3, R121.reuse, 0x1, P0 ;  /* 0x0000007903037211 */ /* 0x080fe200000f0eff */
[----:B------:R0:W-:Y:S01]  /*6be0*/  STS.U16 [R13+0x21100], R152 ;  /* 0x021100980d007388 */ /* 0x0001e20000000400 */
[----:B------:R-:W-:-:S03]  /*6bf0*/  LEA.HI.X.SX32 R5, R5, R121, 0x1, P1 ;  /* 0x0000007905057211 */ /* 0x000fc600008f0eff */
[----:B------:R-:W4:Y:S01]  /*6c00*/  LDG.E.U16 R239, desc[UR4][R2.64] ;  /* 0x0000000402ef7981 */ /* 0x000f22000c1e1500 */
[----:B------:R-:W-:Y:S01]  /*6c10*/  IMAD R55, R55, 0x14e, RZ ;  /* 0x0000014e37377824 */ /* 0x000fe200078e02ff */
[----:B------:R-:W4:Y:S02]  /*6c20*/  LDC R136, c[0x0][0x248] ;  /* 0x00009200ff887b82 */ /* 0x000f240000000800 */
[----:B------:R0:W4:Y:S04]  /*6c30*/  LDG.E.U16 R237, desc[UR4][R4.64] ;  /* 0x0000000404ed7981 */ /* 0x000128000c1e1500 */
[----:B------:R-:W-:Y:S01]  /*6c40*/  STS.U16 [R13+0x21500], R153 ;  /* 0x021500990d007388 */ /* 0x000fe20000000400 */
[----:B------:R-:W-:Y:S01]  /*6c50*/  IMAD R53, R53, 0x146, RZ ;  /* 0x0000014635357824 */ /* 0x000fe200078e02ff */
[----:B0-----:R-:W0:Y:S02]  /*6c60*/  LDC R152, c[0x0][0x248] ;  /* 0x00009200ff987b82 */ /* 0x001e240000000800 */
[----:B------:R-:W-:Y:S01]  /*6c70*/  STS.U16 [R13+0x21900], R154 ;  /* 0x0219009a0d007388 */ /* 0x000fe20000000400 */
[----:B------:R-:W-:-:S03]  /*6c80*/  IADD3 R4, P1, R201, R120, RZ ;  /* 0x00000078c9047210 */ /* 0x000fc60007f3e0ff */
[----:B------:R-:W-:Y:S01]  /*6c90*/  STS.U16 [R13+0x21d00], R156 ;  /* 0x021d009c0d007388 */ /* 0x000fe20000000400 */
[----:B------:R-:W-:Y:S01]  /*6ca0*/  LEA.HI.X.SX32 R5, R11, R121, 0x1, P1 ;  /* 0x000000790b057211 */ /* 0x000fe200008f0eff */
[----:B------:R-:W-:Y:S02]  /*6cb0*/  IMAD R11, R0, 0xec, RZ ;  /* 0x000000ec000b7824 */ /* 0x000fe400078e02ff */
[----:B------:R-:W-:Y:S01]  /*6cc0*/  STS.U16 [R13+0x22100], R158 ;  /* 0x0221009e0d007388 */ /* 0x000fe20000000400 */
[----:B------:R-:W-:Y:S01]  /*6cd0*/  IMAD R54, R54, 0x14c, RZ ;  /* 0x0000014c36367824 */ /* 0x000fe200078e02ff */
[----:B------:R-:W0:Y:S02]  /*6ce0*/  LDC R142, c[0x0][0x248] ;  /* 0x00009200ff8e7b82 */ /* 0x000e240000000800 */
[----:B------:R-:W4:Y:S04]  /*6cf0*/  LDG.E.U16 R231, desc[UR4][R4.64] ;  /* 0x0000000404e77981 */ /* 0x000f28000c1e1500 */
[----:B------:R1:W-:Y:S01]  /*6d00*/  STS.U16 [R13+0x22500], R160 ;  /* 0x022500a00d007388 */ /* 0x0003e20000000400 */
[----:B------:R-:W-:Y:S01]  /*6d10*/  IMAD R56, R56, 0x156, RZ ;  /* 0x0000015638387824 */ /* 0x000fe200078e02ff */
[----:B------:R-:W0:Y:S02]  /*6d20*/  LDC R150, c[0x0][0x248] ;  /* 0x00009200ff967b82 */ /* 0x000e240000000800 */
[----:B------:R-:W-:Y:S04]  /*6d30*/  STS.U16 [R13+0x22900], R162 ;  /* 0x022900a20d007388 */ /* 0x000fe80000000400 */
[----:B------:R-:W-:Y:S01]  /*6d40*/  STS.U16 [R13+0x22d00], R164 ;  /* 0x022d00a40d007388 */ /* 0x000fe20000000400 */
[----:B------:R-:W-:Y:S01]  /*6d50*/  IMAD R68, R68, 0x15c, RZ ;  /* 0x0000015c44447824 */ /* 0x000fe200078e02ff */
[----:B-1----:R-:W1:Y:S02]  /*6d60*/  LDC R160, c[0x0][0x248] ;  /* 0x00009200ffa07b82 */ /* 0x002e640000000800 */
[----:B------:R-:W-:Y:S04]  /*6d70*/  STS.U16 [R13+0x23100], R165 ;  /* 0x023100a50d007388 */ /* 0x000fe80000000400 */
[----:B------:R0:W-:Y:S01]  /*6d80*/  STS.U16 [R13+0x23500], R166 ;  /* 0x023500a60d007388 */ /* 0x0001e20000000400 */
[----:B------:R-:W-:Y:S01]  /*6d90*/  IMAD R69, R69, 0x15e, RZ ;  /* 0x0000015e45457824 */ /* 0x000fe200078e02ff */
[----:B------:R-:W1:Y:S02]  /*6da0*/  LDC R220, c[0x0][0x248] ;  /* 0x00009200ffdc7b82 */ /* 0x000e640000000800 */
[----:B------:R-:W-:Y:S04]  /*6db0*/  STS.U16 [R13+0x23900], R167 ;  /* 0x023900a70d007388 */ /* 0x000fe80000000400 */
[----:B------:R-:W-:Y:S01]  /*6dc0*/  STS.U16 [R13+0x23d00], R168 ;  /* 0x023d00a80d007388 */ /* 0x000fe20000000400 */
[----:B------:R-:W-:Y:S01]  /*6dd0*/  IMAD R126, R126, 0x18e, RZ ;  /* 0x0000018e7e7e7824 */ /* 0x000fe200078e02ff */
[----:B0-----:R-:W0:Y:S02]  /*6de0*/  LDC R166, c[0x0][0x248] ;  /* 0x00009200ffa67b82 */ /* 0x001e240000000800 */
[----:B------:R-:W-:Y:S04]  /*6df0*/  STS.U16 [R13+0x24100], R169 ;  /* 0x024100a90d007388 */ /* 0x000fe80000000400 */
[----:B------:R-:W-:Y:S01]  /*6e00*/  STS.U16 [R13+0x24500], R170 ;  /* 0x024500aa0d007388 */ /* 0x000fe20000000400 */
[----:B------:R-:W-:Y:S01]  /*6e10*/  IMAD R130, R130, 0x196, RZ ;  /* 0x0000019682827824 */ /* 0x000fe200078e02ff */
[----:B------:R-:W0:Y:S02]  /*6e20*/  LDC R63, c[0x0][0x248] ;  /* 0x00009200ff3f7b82 */ /* 0x000e240000000800 */
        /* <DEDUP_REMOVED lines=21> */
[----:B------:R-:W-:Y:S02]  /*6f80*/  STS.U16 [R13+0x27500], R180 ;  /* 0x027500b40d007388 */ /* 0x000fe40000000400 */
[----:B------:R-:W0:Y:S02]  /*6f90*/  LDC R91, c[0x0][0x248] ;  /* 0x00009200ff5b7b82 */ /* 0x000e240000000800 */
[----:B------:R-:W-:Y:S04]  /*6fa0*/  STS.U16 [R13+0x27900], R181 ;  /* 0x027900b50d007388 */ /* 0x000fe80000000400 */
[----:B------:R1:W-:Y:S02]  /*6fb0*/  STS.U16 [R13+0x500], R42 ;  /* 0x0005002a0d007388 */ /* 0x0003e40000000400 */
[----:B------:R-:W0:Y:S02]  /*6fc0*/  LDC R92, c[0x0][0x248] ;  /* 0x00009200ff5c7b82 */ /* 0x000e240000000800 */
[----:B------:R-:W-:Y:S04]  /*6fd0*/  STS.U16 [R13+0x900], R41 ;  /* 0x000900290d007388 */ /* 0x000fe80000000400 */
[----:B------:R1:W-:Y:S02]  /*6fe0*/  STS.U16 [R13+0xd00], R40 ;  /* 0x000d00280d007388 */ /* 0x0003e40000000400 */
[----:B-1----:R-:W1:Y:S02]  /*6ff0*/  LDC R42, c[0x0][0x248] ;  /* 0x00009200ff2a7b82 */ /* 0x002e640000000800 */
[----:B------:R0:W-:Y:S04]  /*7000*/  STS.U16 [R13+0x1100], R39 ;  /* 0x001100270d007388 */ /* 0x0001e80000000400 */
[----:B------:R-:W-:Y:S02]  /*7010*/  STS.U16 [R13+0x1500], R38 ;  /* 0x001500260d007388 */ /* 0x000fe40000000400 */
[----:B------:R-:W1:Y:S02]  /*7020*/  LDC R40, c[0x0][0x248] ;  /* 0x00009200ff287b82 */ /* 0x000e640000000800 */
[----:B------:R-:W-:Y:S01]  /*7030*/  STS.U16 [R13+0x1900], R37 ;  /* 0x001900250d007388 */ /* 0x000fe20000000400 */
[----:B0-----:R-:W-:-:S03]  /*7040*/  IMAD R39, R0, 0x86, RZ ;  /* 0x0000008600277824 */ /* 0x001fc600078e02ff */
[----:B------:R-:W-:Y:S02]  /*7050*/  STS.U16 [R13+0x1d00], R36 ;  /* 0x001d00240d007388 */ /* 0x000fe40000000400 */
[----:B------:R-:W0:Y:S02]  /*7060*/  LDC R41, c[0x0][0x248] ;  /* 0x00009200ff297b82 */ /* 0x000e240000000800 */
[----:B------:R-:W-:Y:S04]  /*7070*/  STS.U16 [R13+0x2100], R35 ;  /* 0x002100230d007388 */ /* 0x000fe80000000400 */
[----:B------:R-:W-:Y:S02]  /*7080*/  STS.U16 [R13+0x2500], R34 ;  /* 0x002500220d007388 */ /* 0x000fe40000000400 */
[----:B------:R-:W4:Y:S02]  /*7090*/  LDC R93, c[0x0][0x248] ;  /* 0x00009200ff5d7b82 */ /* 0x000f240000000800 */
[----:B------:R-:W-:Y:S04]  /*70a0*/  STS.U16 [R13+0x2900], R33 ;  /* 0x002900210d007388 */ /* 0x000fe80000000400 */
[----:B------:R-:W-:Y:S02]  /*70b0*/  STS.U16 [R13+0x2d00], R32 ;  /* 0x002d00200d007388 */ /* 0x000fe40000000400 */
[----:B------:R-:W4:Y:S02]  /*70c0*/  LDC R110, c[0x0][0x248] ;  /* 0x00009200ff6e7b82 */ /* 0x000f240000000800 */
[----:B------:R-:W-:Y:S04]  /*70d0*/  STS.U16 [R13+0x3100], R31 ;  /* 0x0031001f0d007388 */ /* 0x000fe80000000400 */
[----:B------:R-:W-:Y:S02]  /*70e0*/  STS.U16 [R13+0x3500], R30 ;  /* 0x0035001e0d007388 */ /* 0x000fe40000000400 */
[----:B------:R-:W4:Y:S02]  /*70f0*/  LDC R109, c[0x0][0x248] ;  /* 0x00009200ff6d7b82 */ /* 0x000f240000000800 */
[----:B------:R1:W-:Y:S04]  /*7100*/  STS.U16 [R13+0x3900], R29 ;  /* 0x0039001d0d007388 */ /* 0x0003e80000000400 */
[----:B------:R-:W-:Y:S02]  /*7110*/  STS.U16 [R13+0x20500], R182 ;  /* 0x020500b60d007388 */ /* 0x000fe40000000400 */
[----:B------:R-:W4:Y:S02]  /*7120*/  LDC R111, c[0x0][0x248] ;  /* 0x00009200ff6f7b82 */ /* 0x000f240000000800 */
[----:B------:R-:W-:Y:S01]  /*7130*/  STS.U16 [R13+0x4500], R183 ;  /* 0x004500b70d007388 */ /* 0x000fe20000000400 */
[----:B-1----:R-:W-:-:S03]  /*7140*/  LEA.HI.X.SX32 R29, R11, R121, 0x1, P2 ;  /* 0x000000790b1d7211 */ /* 0x002fc600010f0eff */
[----:B------:R-:W-:Y:S02]  /*7150*/  STS.U16 [R13+0x4900], R184 ;  /* 0x004900b80d007388 */ /* 0x000fe40000000400 */
[----:B------:R-:W1:Y:S02]  /*7160*/  LDC R132, c[0x0][0x248] ;  /* 0x00009200ff847b82 */ /* 0x000e640000000800 */
[----:B------:R-:W-:Y:S04]  /*7170*/  STS.U16 [R13+0x4d00], R185 ;  /* 0x004d00b90d007388 */ /* 0x000fe80000000400 */
        /* <DEDUP_REMOVED lines=11> */
[----:B------:R-:W-:Y:S06]  /*7230*/  STS.U16 [R13+0x6d00], R193 ;  /* 0x006d00c10d007388 */ /* 0x000fec0000000400 */
[----:B------:R-:W1:Y:S01]  /*7240*/  LDC R208, c[0x0][0x248] ;  /* 0x00009200ffd07b82 */ /* 0x000e620000000800 */
[----:B---3--:R3:W-:Y:S04]  /*7250*/  STL [R1+0x4], R6 ;  /* 0x0000040601007387 */ /* 0x0087e80000100800 */
[----:B------:R-:W-:Y:S04]  /*7260*/  STS.U16 [R13+0x7100], R194 ;  /* 0x007100c20d007388 */ /* 0x000fe80000000400 */
[----:B------:R-:W-:Y:S04]  /*7270*/  STS.U16 [R13+0x7500], R195 ;  /* 0x007500c30d007388 */ /* 0x000fe80000000400 */
[----:B------:R-:W-:Y:S01]  /*7280*/  STS.U16 [R13+0x7900], R196 ;  /* 0x007900c40d007388 */ /* 0x000fe20000000400 */
[----:B---3--:R-:W-:-:S03]  /*7290*/  IADD3 R6, P0, R202, R120, RZ ;  /* 0x00000078ca067210 */ /* 0x008fc60007f1e0ff */
[----:B------:R-:W-:Y:S01]  /*72a0*/  STS.U16 [R13+0x7d00], R197 ;  /* 0x007d00c50d007388 */ /* 0x000fe20000000400 */
[----:B------:R-:W-:-:S03]  /*72b0*/  LEA.HI.X.SX32 R7, R7, R121, 0x1, P0 ;  /* 0x0000007907077211 */ /* 0x000fc600000f0eff */
[----:B------:R-:W-:Y:S01]  /*72c0*/  STS.U16 [R13+0x27d00], R198 ;  /* 0x027d00c60d007388 */ /* 0x000fe20000000400 */
[----:B------:R-:W-:-:S03]  /*72d0*/  IADD3 R2, P0, R203, R120, RZ ;  /* 0x00000078cb027210 */ /* 0x000fc60007f1e0ff */
[----:B------:R3:W-:Y:S01]  /*72e0*/  STS.U16 [R13+0x4100], R23 ;  /* 0x004100170d007388 */ /* 0x0007e20000000400 */
[----:B------:R-:W-:Y:S01]  /*72f0*/  LEA.HI.X.SX32 R3, R9, R121, 0x1, P0 ;  /* 0x0000007909037211 */ /* 0x000fe200000f0eff */
[C---:B------:R-:W-:Y:S01]  /*7300*/  IMAD R9, R0.reuse, 0xf5, RZ ;  /* 0x000000f500097824 */ /* 0x040fe200078e02ff */
[-C--:B------:R-:W-:Y:S01]  /*7310*/  IADD3 R16, P2, R219, R120.reuse, RZ ;  /* 0x00000078db107210 */ /* 0x080fe20007f5e0ff */
[----:B------:R0:W4:Y:S01]  /*7320*/  LDG.E.U16 R235, desc[UR4][R6.64] ;  /* 0x0000000406eb7981 */ /* 0x000122000c1e1500 */
[----:B------:R-:W-:Y:S01]  /*7330*/  IMAD R31, R0, 0x96, RZ ;  /* 0x00000096001f7824 */ /* 0x000fe200078e02ff */
[----:B------:R-:W1:Y:S02]  /*7340*/  LDC R188, c[0x0][0x248] ;  /* 0x00009200ffbc7b82 */ /* 0x000e640000000800 */
[----:B------:R2:W4:Y:S01]  /*7350*/  LDG.E.U16 R233, desc[UR4][R2.64] ;  /* 0x0000000402e97981 */ /* 0x000522000c1e1500 */
[----:B------:R-:W-:Y:S02]  /*7360*/  IMAD R72, R72, 0x16c, RZ ;  /* 0x0000016c48487824 */ /* 0x000fe400078e02ff */
[----:B------:R-:W-:Y:S01]  /*7370*/  IMAD R70, R70, 0x166, RZ ;  /* 0x0000016646467824 */ /* 0x000fe200078e02ff */
[----:B------:R-:W4:Y:S01]  /*7380*/  LDG.E.U16 R248, desc[UR4][R248.64] ;  /* 0x00000004f8f87981 */ /* 0x000f22000c1e1500 */
[----:B0-----:R-:W-:Y:S01]  /*7390*/  IADD3 R6, P0, R200, R120, RZ ;  /* 0x00000078c8067210 */ /* 0x001fe20007f1e0ff */
[----:B---3--:R-:W-:-:S02]  /*73a0*/  IMAD R13, R0, 0xfc, RZ ;  /* 0x000000fc000d7824 */ /* 0x008fc400078e02ff */
[----:B------:R-:W3:Y:S01]  /*73b0*/  LDG.E.U16 R246, desc[UR4][R246.64] ;  /* 0x00000004f6f67981 */ /* 0x000ee2000c1e1500 */
[C---:B------:R-:W-:Y:S01]  /*73c0*/  IMAD R23, R0.reuse, 0xae, RZ ;  /* 0x000000ae00177824 */ /* 0x040fe200078e02ff */
[-C--:B------:R-:W-:Y:S01]  /*73d0*/  LEA.HI.X.SX32 R7, R9, R121.reuse, 0x1, P0 ;  /* 0x0000007909077211 */ /* 0x080fe200000f0eff */
[C---:B--2---:R-:W-:Y:S01]  /*73e0*/  IMAD R3, R0.reuse, 0xfd, RZ ;  /* 0x000000fd00037824 */ /* 0x044fe200078e02ff */
[----:B------:R-:W-:Y:S01]  /*73f0*/  IADD3 R4, P0, R199, R120, RZ ;  /* 0x00000078c7047210 */ /* 0x000fe20007f1e0ff */
[----:B------:R-:W-:Y:S01]  /*7400*/  IMAD R9, R0, 0x7e, RZ ;  /* 0x0000007e00097824 */ /* 0x000fe200078e02ff */
[----:B------:R-:W-:Y:S01]  /*7410*/  LOP3.LUT R2, R12, 0x30, RZ, 0x3c, !PT ;  /* 0x000000300c027812 */ /* 0x000fe200078e3cff */
[----:B------:R0:W2:Y:S01]  /*7420*/  LDG.E.U16 R229, desc[UR4][R6.64] ;  /* 0x0000000406e57981 */ /* 0x0000a2000c1e1500 */
[-C--:B------:R-:W-:Y:S01]  /*7430*/  LEA.HI.X.SX32 R5, R3, R121.reuse, 0x1, P0 ;  /* 0x0000007903057211 */ /* 0x080fe200000f0eff */
[C---:B------:R-:W-:Y:S01]  /*7440*/  IMAD R33, R0.reuse, 0x6b, RZ ;  /* 0x0000006b00217824 */ /* 0x040fe200078e02ff */
[----:B------:R-:W-:Y:S01]  /*7450*/  IADD3 R2, R241, R2, RZ ;  /* 0x00000002f1027210 */ /* 0x000fe20007ffe0ff */
[C---:B------:R-:W-:Y:S01]  /*7460*/  IMAD R35, R0.reuse, 0x77, RZ ;  /* 0x0000007700237824 */ /* 0x040fe200078e02ff */
[C---:B------:R-:W-:Y:S01]  /*7470*/  LEA R3, R0.reuse, -R0, 0x6 ;  /* 0x8000000000037211 */ /* 0x040fe200078e30ff */
[----:B------:R0:W2:Y:S01]  /*7480*/  LDG.E.U16 R227, desc[UR4][R4.64] ;  /* 0x0000000404e37981 */ /* 0x0000a2000c1e1500 */
[CC--:B------:R-:W-:Y:S01]  /*7490*/  IADD3 R14, P1, R13.reuse, R120.reuse, RZ ;  /* 0x000000780d0e7210 */ /* 0x0c0fe20007f3e0ff */
[----:B------:R-:W-:Y:S01]  /*74a0*/  IMAD R37, R0, 0x7b, RZ ;  /* 0x0000007b00257824 */ /* 0x000fe200078e02ff */
[-C--:B------:R-:W-:Y:S01]  /*74b0*/  LEA.HI.X.SX32 R17, R13, R121.reuse, 0x1, P2 ;  /* 0x000000790d117211 */ /* 0x080fe200010f0eff */
[----:B------:R-:W-:Y:S01]  /*74c0*/  IMAD R40, R40, 0x10e, RZ ;  /* 0x0000010e28287824 */ /* 0x000fe200078e02ff */
[-C--:B0-----:R-:W-:Y:S01]  /*74d0*/  IADD3 R6, P0, R11, R120.reuse, RZ ;  /* 0x000000780b067210 */ /* 0x081fe20007f1e0ff */
[----:B------:R-:W-:Y:S01]  /*74e0*/  IMAD R192, R0, 0x10c, RZ ;  /* 0x0000010c00c07824 */ /* 0x000fe200078e02ff */
[----:B------:R-:W0:Y:S01]  /*74f0*/  LDC R249, c[0x0][0x248] ;  /* 0x00009200fff97b82 */ /* 0x000e220000000800 */
[----:B------:R-:W-:Y:S01]  /*7500*/  IMAD R71, R71, 0x16e, RZ ;  /* 0x0000016e47477824 */ /* 0x000fe200078e02ff */
[-C--:B------:R-:W-:Y:S01]  /*7510*/  LEA.HI.X.SX32 R7, R236, R121.reuse, 0x1, P0 ;  /* 0x00000079ec077211 */ /* 0x080fe200000f0eff */
[----:B------:R-:W-:Y:S01]  /*7520*/  IMAD R89, R89, 0x17c, RZ ;  /* 0x0000017c59597824 */ /* 0x000fe200078e02ff */
[-C--:B------:R-:W-:Y:S01]  /*7530*/  IADD3 R4, P0, R9, R120.reuse, RZ ;  /* 0x0000007809047210 */ /* 0x080fe20007f1e0ff */
[----:B------:R0:W-:Y:S03]  /*7540*/  STS.U16 [R2+0x180], R163 ;  /* 0x000180a302007388 */ /* 0x0001e60000000400 */
[-C--:B------:R-:W-:Y:S01]  /*7550*/  LEA.HI.X.SX32 R5, R3, R121.reuse, 0x1, P0 ;  /* 0x0000007903057211 */ /* 0x080fe200000f0eff */
[----:B------:R-:W-:Y:S01]  /*7560*/  STS.U16 [R2+0x580], R161 ;  /* 0x000580a102007388 */ /* 0x000fe20000000400 */
[----:B------:R-:W-:Y:S01]  /*7570*/  IMAD R3, R0, 0x43, RZ ;  /* 0x0000004300037824 */ /* 0x000fe200078e02ff */
[----:B------:R-:W-:Y:S01]  /*7580*/  IADD3 R10, P0, R39, R120, RZ ;  /* 0x00000078270a7210 */ /* 0x000fe20007f1e0ff */
[----:B------:R-:W-:Y:S01]  /*7590*/  IMAD R41, R41, 0x116, RZ ;  /* 0x0000011629297824 */ /* 0x000fe200078e02ff */
[----:B------:R-:W-:Y:S01]  /*75a0*/  STS.U16 [R2+0x980], R159 ;  /* 0x0009809f02007388 */ /* 0x000fe20000000400 */
[----:B------:R-:W-:Y:S01]  /*75b0*/  IMAD R42, R42, 0x11c, RZ ;  /* 0x0000011c2a2a7824 */ /* 0x000fe200078e02ff */
[----:B------:R-:W0:Y:S02]  /*75c0*/  LDC R190, c[0x0][0x248] ;  /* 0x00009200ffbe7b82 */ /* 0x000e240000000800 */
[----:B------:R0:W-:Y:S04]  /*75d0*/  STS.U16 [R2+0xd80], R157 ;  /* 0x000d809d02007388 */ /* 0x0001e80000000400 */
[----:B------:R0:W-:Y:S01]  /*75e0*/  STS.U16 [R2+0x1180], R155 ;  /* 0x0011809b02007388 */ /* 0x0001e20000000400 */
[----:B------:R-:W-:Y:S01]  /*75f0*/  IMAD R90, R90, 0x17e, RZ ;  /* 0x0000017e5a5a7824 */ /* 0x000fe200078e02ff */
[----:B------:R-:W0:Y:S02]  /*7600*/  LDC R247, c[0x0][0x248] ;  /* 0x00009200fff77b82 */ /* 0x000e240000000800 */
[----:B------:R0:W-:Y:S04]  /*7610*/  STS.U16 [R2+0x1580], R151 ;  /* 0x0015809702007388 */ /* 0x0001e80000000400 */
[----:B------:R0:W-:Y:S01]  /*7620*/  STS.U16 [R2+0x1980], R145 ;  /* 0x0019809102007388 */ /* 0x0001e20000000400 */
[----:B------:R-:W-:Y:S01]  /*7630*/  IMAD R88, R88, 0x176, RZ ;  /* 0x0000017658587824 */ /* 0x000fe200078e02ff */
[----:B------:R-:W0:Y:S02]  /*7640*/  LDC R198, c[0x0][0x248] ;  /* 0x00009200ffc67b82 */ /* 0x000e240000000800 */
[----:B------:R0:W-:Y:S01]  /*7650*/  STS.U16 [R2+0x1d80], R22 ;  /* 0x001d801602007388 */ /* 0x0001e20000000400 */
[----:B------:R-:W-:-:S03]  /*7660*/  LEA.HI.X.SX32 R15, R9, R121, 0x1, P1 ;  /* 0x00000079090f7211 */ /* 0x000fc600008f0eff */
[----:B------:R1:W3:Y:S01]  /*7670*/  LDG.E.U16 R28, desc[UR4][R28.64] ;  /* 0x000000041c1c7981 */ /* 0x0002e2000c1e1500 */
[----:B------:R-:W-:Y:S01]  /*7680*/  IMAD R13, R0, 0x4b, RZ ;  /* 0x0000004b000d7824 */ /* 0x000fe200078e02ff */
[----:B------:R-:W-:Y:S01]  /*7690*/  IADD3 R8, P1, R45, R120, RZ ;  /* 0x000000782d087210 */ /* 0x000fe20007f3e0ff */
[----:B------:R-:W-:Y:S01]  /*76a0*/  IMAD R108, R108, 0x186, RZ ;  /* 0x000001866c6c7824 */ /* 0x000fe200078e02ff */
[----:B------:R1:W2:Y:S01]  /*76b0*/  LDG.E.U16 R195, desc[UR4][R6.64] ;  /* 0x0000000406c37981 */ /* 0x0002a2000c1e1500 */
[----:B------:R-:W-:Y:S01]  /*76c0*/  LEA.HI.X.SX32 R11, R3, R121, 0x1, P0 ;  /* 0x00000079030b7211 */ /* 0x000fe200000f0eff */
[C---:B------:R-:W-:Y:S01]  /*76d0*/  IMAD R3, R0.reuse, 0x4f, RZ ;  /* 0x0000004f00037824 */ /* 0x040fe200078e02ff */
[----:B------:R-:W0:Y:S01]  /*76e0*/  LDC R32, c[0x0][0x248] ;  /* 0x00009200ff207b82 */ /* 0x000e220000000800 */
[----:B------:R4:W2:Y:S01]  /*76f0*/  LDG.E.U16 R223, desc[UR4][R4.64] ;  /* 0x0000000404df7981 */ /* 0x0008a2000c1e1500 */
[----:B-1----:R-:W-:-:S03]  /*7700*/  IMAD R29, R0, 0x9e, RZ ;  /* 0x0000009e001d7824 */ /* 0x002fc600078e02ff */
[----:B------:R1:W3:Y:S01]  /*7710*/  LDG.E.U16 R221, desc[UR4][R10.64] ;  /* 0x000000040add7981 */ /* 0x0002e2000c1e1500 */
[----:B------:R-:W-:Y:S01]  /*7720*/  IMAD R7, R0, 0x47, RZ ;  /* 0x0000004700077824 */ /* 0x000fe200078e02ff */
[-C--:B------:R-:W-:Y:S02]  /*7730*/  IADD3 R6, P2, R31, R120.reuse, RZ ;  /* 0x000000781f067210 */ /* 0x080fe40007f5e0ff */
[----:B------:R1:W2:Y:S01]  /*7740*/  LDG.E.U16 R189, desc[UR4][R14.64] ;  /* 0x000000040ebd7981 */ /* 0x0002a2000c1e1500 */
[----:B----4-:R-:W-:Y:S01]  /*7750*/  IMAD R133, R133, 0x19c, RZ ;  /* 0x0000019c85857824 */ /* 0x010fe200078e02ff */
[-C--:B------:R-:W-:Y:S01]  /*7760*/  IADD3 R4, P0, R29, R120.reuse, RZ ;  /* 0x000000781d047210 */ /* 0x080fe20007f1e0ff */
[----:B------:R-:W-:Y:S01]  /*7770*/  IMAD R136, R136, 0x19e, RZ ;  /* 0x0000019e88887824 */ /* 0x000fe200078e02ff */
[-C--:B------:R-:W-:Y:S01]  /*7780*/  LEA.HI.X.SX32 R9, R7, R121.reuse, 0x1, P1 ;  /* 0x0000007907097211 */ /* 0x080fe200008f0eff */
[----:B------:R-:W4:Y:S01]  /*7790*/  LDG.E.U16 R27, desc[UR4][R16.64] ;  /* 0x00000004101b7981 */ /* 0x000f22000c1e1500 */
[-C--:B------:R-:W-:Y:S01]  /*77a0*/  LEA.HI.X.SX32 R7, R13, R121.reuse, 0x1, P2 ;  /* 0x000000790d077211 */ /* 0x080fe200010f0eff */
[----:B------:R-:W-:Y:S01]  /*77b0*/  IMAD R152, R152, 0x1ac, RZ ;  /* 0x000001ac98987824 */ /* 0x000fe200078e02ff */
[-C--:B------:R-:W-:Y:S01]  /*77c0*/  LEA.HI.X.SX32 R5, R3, R121.reuse, 0x1, P0 ;  /* 0x0000007903057211 */ /* 0x080fe200000f0eff */
[C---:B------:R-:W-:Y:S01]  /*77d0*/  IMAD R3, R0.reuse, 0x53, RZ ;  /* 0x0000005300037824 */ /* 0x040fe200078e02ff */
[----:B-1----:R-:W-:Y:S01]  /*77e0*/  IADD3 R10, P0, R25, R120, RZ ;  /* 0x00000078190a7210 */ /* 0x002fe20007f1e0ff */
[----:B------:R1:W2:Y:S01]  /*77f0*/  LDG.E.U16 R219, desc[UR4][R8.64] ;  /* 0x0000000408db7981 */ /* 0x0002a2000c1e1500 */
[C---:B------:R-:W-:Y:S01]  /*7800*/  IMAD R13, R0.reuse, 0x57, RZ ;  /* 0x00000057000d7824 */ /* 0x040fe200078e02ff */
[----:B------:R-:W0:Y:S01]  /*7810*/  LDC R236, c[0x0][0x248] ;  /* 0x00009200ffec7b82 */ /* 0x000e220000000800 */
[C---:B------:R-:W-:Y:S01]  /*7820*/  IMAD R15, R0.reuse, 0x5b, RZ ;  /* 0x0000005b000f7824 */ /* 0x040fe200078e02ff */
[----:B------:R1:W4:Y:S01]  /*7830*/  LDG.E.U16 R217, desc[UR4][R6.64] ;  /* 0x0000000406d97981 */ /* 0x000322000c1e1500 */
[----:B------:R-:W-:Y:S01]  /*7840*/  LEA.HI.X.SX32 R11, R3, R121, 0x1, P0 ;  /* 0x00000079030b7211 */ /* 0x000fe200000f0eff */
[----:B------:R-:W-:-:S02]  /*7850*/  IMAD R3, R0, 0x5f, RZ ;  /* 0x0000005f00037824 */ /* 0x000fc400078e02ff */
[----:B------:R1:W2:Y:S02]  /*7860*/  LDG.E.U16 R215, desc[UR4][R4.64] ;  /* 0x0000000404d77981 */ /* 0x0002a4000c1e1500 */
[-C--:B-1----:R-:W-:Y:S01]  /*7870*/  IADD3 R8, P1, R23, R120.reuse, RZ ;  /* 0x0000007817087210 */ /* 0x082fe20007f3e0ff */
[----:B------:R-:W-:Y:S01]  /*7880*/  IMAD R17, R0, 0xc6, RZ ;  /* 0x000000c600117824 */ /* 0x000fe200078e02ff */
[----:B------:R1:W2:Y:S01]  /*7890*/  LDG.E.U16 R213, desc[UR4][R10.64] ;  /* 0x000000040ad57981 */ /* 0x0002a2000c1e1500 */
[----:B------:R-:W-:Y:S01]  /*78a0*/  IMAD R142, R142, 0x1a6, RZ ;  /* 0x000001a68e8e7824 */ /* 0x000fe200078e02ff */
[-C--:B------:R-:W-:Y:S01]  /*78b0*/  IADD3 R6, P2, R21, R120.reuse, RZ ;  /* 0x0000007815067210 */ /* 0x080fe20007f5e0ff */
[----:B------:R-:W-:Y:S01]  /*78c0*/  IMAD R150, R150, 0x1ae, RZ ;  /* 0x000001ae96967824 */ /* 0x000fe200078e02ff */
[-C--:B------:R-:W-:Y:S01]  /*78d0*/  LEA.HI.X.SX32 R9, R13, R121.reuse, 0x1, P1 ;  /* 0x000000790d097211 */ /* 0x080fe200008f0eff */
[----:B------:R-:W-:Y:S01]  /*78e0*/  IMAD R160, R160, 0x1b6, RZ ;  /* 0x000001b6a0a07824 */ /* 0x000fe200078e02ff */
[-C--:B------:R-:W-:Y:S01]  /*78f0*/  IADD3 R4, P0, R19, R120.reuse, RZ ;  /* 0x0000007813047210 */ /* 0x080fe20007f1e0ff */
[----:B------:R-:W-:Y:S01]  /*7900*/  IMAD R220, R220, 0x1be, RZ ;  /* 0x000001bedcdc7824 */ /* 0x000fe200078e02ff */
[-C--:B------:R-:W-:Y:S01]  /*7910*/  LEA.HI.X.SX32 R7, R15, R121.reuse, 0x1, P2 ;  /* 0x000000790f077211 */ /* 0x080fe200010f0eff */
[C---:B------:R-:W-:Y:S01]  /*7920*/  IMAD R15, R0.reuse, 0xce, RZ ;  /* 0x000000ce000f7824 */ /* 0x040fe200078e02ff */
[-C--:B------:R-:W-:Y:S01]  /*7930*/  LEA.HI.X.SX32 R5, R3, R121.reuse, 0x1, P0 ;  /* 0x0000007903057211 */ /* 0x080fe200000f0eff */
[C---:B------:R-:W-:Y:S01]  /*7940*/  IMAD R3, R0.reuse, 0x63, RZ ;  /* 0x0000006300037824 */ /* 0x040fe200078e02ff */
[----:B------:R1:W2:Y:S01]  /*7950*/  LDG.E.U16 R211, desc[UR4][R8.64] ;  /* 0x0000000408d37981 */ /* 0x0002a2000c1e1500 */
[C---:B------:R-:W-:Y:S01]  /*7960*/  IMAD R13, R0.reuse, 0x67, RZ ;  /* 0x00000067000d7824 */ /* 0x040fe200078e02ff */
[-C--:B-1----:R-:W-:Y:S01]  /*7970*/  IADD3 R10, P0, R17, R120.reuse, RZ ;  /* 0x00000078110a7210 */ /* 0x082fe20007f1e0ff */
[C---:B------:R-:W-:Y:S01]  /*7980*/  IMAD R14, R0.reuse, 0xd6, RZ ;  /* 0x000000d6000e7824 */ /* 0x040fe200078e02ff */
[----:B------:R1:W2:Y:S01]  /*7990*/  LDG.E.U16 R209, desc[UR4][R6.64] ;  /* 0x0000000406d17981 */ /* 0x0002a2000c1e1500 */
[----:B------:R-:W-:Y:S01]  /*79a0*/  IMAD R16, R0, 0xde, RZ ;  /* 0x000000de00107824 */ /* 0x000fe200078e02ff */
[----:B------:R-:W-:Y:S01]  /*79b0*/  LEA.HI.X.SX32 R11, R3, R121, 0x1, P0 ;  /* 0x00000079030b7211 */ /* 0x000fe200000f0eff */
[----:B------:R-:W-:Y:S01]  /*79c0*/  IMAD R166, R166, 0x1bc, RZ ;  /* 0x000001bca6a67824 */ /* 0x000fe200078e02ff */
[----:B------:R1:W2:Y:S01]  /*79d0*/  LDG.E.U16 R207, desc[UR4][R4.64] ;  /* 0x0000000404cf7981 */ /* 0x0002a2000c1e1500 */
[----:B------:R-:W-:Y:S01]  /*79e0*/  IMAD R188, R188, 0x1cc, RZ ;  /* 0x000001ccbcbc7824 */ /* 0x000fe200078e02ff */
[-C--:B------:R-:W-:Y:S01]  /*79f0*/  IADD3 R8, P1, R15, R120.reuse, RZ ;  /* 0x000000780f087210 */ /* 0x080fe20007f3e0ff */
[----:B------:R-:W-:Y:S01]  /*7a00*/  IMAD R3, R0, 0x6f, RZ ;  /* 0x0000006f00037824 */ /* 0x000fe200078e02ff */
[----:B------:R0:W2:Y:S01]  /*7a10*/  LDG.E.U16 R205, desc[UR4][R10.64] ;  /* 0x000000040acd7981 */ /* 0x0000a2000c1e1500 */
[----:B------:R-:W0:Y:S01]  /*7a20*/  LDC R200, c[0x0][0x248] ;  /* 0x00009200ffc87b82 */ /* 0x000e220000000800 */
[----:B-1----:R-:W-:-:S02]  /*7a30*/  IADD3 R6, P2, R14, R120, RZ ;  /* 0x000000780e067210 */ /* 0x002fc40007f5e0ff */
[-C--:B------:R-:W-:Y:S01]  /*7a40*/  LEA.HI.X.SX32 R9, R13, R121.reuse, 0x1, P1 ;  /* 0x000000790d097211 */ /* 0x080fe200008f0eff */
[----:B------:R-:W-:Y:S01]  /*7a50*/  IMAD R13, R0, 0xe6, RZ ;  /* 0x000000e6000d7824 */ /* 0x000fe200078e02ff */
[-C--:B------:R-:W-:Y:S01]  /*7a60*/  IADD3 R4, P0, R16, R120.reuse, RZ ;  /* 0x0000007810047210 */ /* 0x080fe20007f1e0ff */
[----:B------:R1:W2:Y:S01]  /*7a70*/  LDG.E.U16 R244, desc[UR4][R244.64] ;  /* 0x00000004f4f47981 */ /* 0x0002a2000c1e1500 */
[-C--:B------:R-:W-:Y:S01]  /*7a80*/  LEA.HI.X.SX32 R7, R33, R121.reuse, 0x1, P2 ;  /* 0x0000007921077211 */ /* 0x080fe200010f0eff */
[C---:B------:R-:W-:Y:S01]  /*7a90*/  IMAD R33, R0.reuse, 0x73, RZ ;  /* 0x0000007300217824 */ /* 0x040fe200078e02ff */
[-C--:B------:R-:W-:Y:S01]  /*7aa0*/  LEA.HI.X.SX32 R5, R3, R121.reuse, 0x1, P0 ;  /* 0x0000007903057211 */ /* 0x080fe200000f0eff */
[----:B------:R-:W-:Y:S01]  /*7ab0*/  IMAD R3, R0, 0xfe, RZ ;  /* 0x000000fe00037824 */ /* 0x000fe200078e02ff */
[-C--:B0-----:R-:W-:Y:S01]  /*7ac0*/  IADD3 R10, P0, R13, R120.reuse, RZ ;  /* 0x000000780d0a7210 */ /* 0x081fe20007f1e0ff */
[----:B------:R0:W2:Y:S01]  /*7ad0*/  LDG.E.U16 R203, desc[UR4][R8.64] ;  /* 0x0000000408cb7981 */ /* 0x0000a2000c1e1500 */
[----:B------:R-:W0:Y:S02]  /*7ae0*/  LDC R38, c[0x0][0x248] ;  /* 0x00009200ff267b82 */ /* 0x000e240000000800 */
[----:B------:R-:W-:Y:S01]  /*7af0*/  LEA.HI.X.SX32 R11, R33, R121, 0x1, P0 ;  /* 0x00000079210b7211 */ /* 0x000fe200000f0eff */
[----:B------:R0:W2:Y:S04]  /*7b00*/  LDG.E.U16 R199, desc[UR4][R4.64] ;  /* 0x0000000404c77981 */ /* 0x0000a8000c1e1500 */
[----:B------:R0:W2:Y:S01]  /*7b10*/  LDG.E.U16 R201, desc[UR4][R6.64] ;  /* 0x0000000406c97981 */ /* 0x0000a2000c1e1500 */
[----:B-1----:R-:W1:Y:S01]  /*7b20*/  LDC R245, c[0x0][0x248] ;  /* 0x00009200fff57b82 */ /* 0x002e620000000800 */
[----:B0-----:R-:W-:-:S02]  /*7b30*/  IADD3 R8, P1, R18, R120, RZ ;  /* 0x0000007812087210 */ /* 0x001fc40007f3e0ff */
[----:B------:R0:W2:Y:S01]  /*7b40*/  LDG.E.U16 R197, desc[UR4][R10.64] ;  /* 0x000000040ac57981 */ /* 0x0000a2000c1e1500 */
[----:B------:R-:W-:Y:S02]  /*7b50*/  LEA R5, R0, -R0, 0x7 ;  /* 0x8000000000057211 */ /* 0x000fe400078e38ff */
[-C--:B------:R-:W-:Y:S01]  /*7b60*/  IADD3 R4, P0, R3, R120.reuse, RZ ;  /* 0x0000007803047210 */ /* 0x080fe20007f1e0ff */
[----:B------:R0:W2:Y:S01]  /*7b70*/  LDG.E.U16 R242, desc[UR4][R242.64] ;  /* 0x00000004f2f27981 */ /* 0x0000a2000c1e1500 */
[-C--:B------:R-:W-:Y:S01]  /*7b80*/  IADD3 R6, P2, R26, R120.reuse, RZ ;  /* 0x000000781a067210 */ /* 0x080fe20007f5e0ff */
[----:B------:R-:W-:Y:S01]  /*7b90*/  IMAD R63, R63, 0x117, RZ ;  /* 0x000001173f3f7824 */ /* 0x000fe200078e02ff */
[-C--:B------:R-:W-:Y:S01]  /*7ba0*/  LEA.HI.X.SX32 R5, R5, R121.reuse, 0x1, P0 ;  /* 0x0000007905057211 */ /* 0x080fe200000f0eff */
[----:B------:R-:W-:Y:S01]  /*7bb0*/  IMAD R58, R58, 0x238, RZ ;  /* 0x000002383a3a7824 */ /* 0x000fe200078e02ff */
[-C--:B------:R-:W-:Y:S01]  /*7bc0*/  LEA.HI.X.SX32 R9, R35, R121.reuse, 0x1, P1 ;  /* 0x0000007923097211 */ /* 0x080fe200008f0eff */
[----:B0-----:R-:W-:Y:S01]  /*7bd0*/  IMAD R11, R0, 0x83, RZ ;  /* 0x00000083000b7824 */ /* 0x001fe200078e02ff */
[-C--:B------:R-:W-:Y:S01]  /*7be0*/  LEA.HI.X.SX32 R7, R37, R121.reuse, 0x1, P2 ;  /* 0x0000007925077211 */ /* 0x080fe200010f0eff */
[----:B------:R0:W2:Y:S01]  /*7bf0*/  LDG.E.U16 R187, desc[UR4][R4.64] ;  /* 0x0000000404bb7981 */ /* 0x0000a2000c1e1500 */
[-C--:B------:R-:W-:Y:S01]  /*7c00*/  IADD3 R10, P1, R24, R120.reuse, RZ ;  /* 0x00000078180a7210 */ /* 0x080fe20007f3e0ff */
[----:B------:R-:W-:Y:S01]  /*7c10*/  IMAD R249, R249, 0x1d6, RZ ;  /* 0x000001d6f9f97824 */ /* 0x000fe200078e02ff */
[----:B------:R-:W-:Y:S01]  /*7c20*/  SHF.L.U32 R33, R0, 0x2, RZ ;  /* 0x0000000200217819 */ /* 0x000fe200000006ff */
[----:B------:R0:W2:Y:S01]  /*7c30*/  LDG.E.U16 R191, desc[UR4][R6.64] ;  /* 0x0000000406bf7981 */ /* 0x0000a2000c1e1500 */
[----:B------:R-:W-:Y:S01]  /*7c40*/  LEA.HI.X.SX32 R11, R11, R121, 0x1, P1 ;  /* 0x000000790b0b7211 */ /* 0x000fe200008f0eff */
[----:B------:R-:W-:Y:S01]  /*7c50*/  IMAD R190, R190, 0x1dc, RZ ;  /* 0x000001dcbebe7824 */ /* 0x000fe200078e02ff */
[----:B------:R-:W1:Y:S01]  /*7c60*/  LDC R243, c[0x0][0x248] ;  /* 0x00009200fff37b82 */ /* 0x000e620000000800 */
[----:B------:R0:W2:Y:S02]  /*7c70*/  LDG.E.U16 R193, desc[UR4][R8.64] ;  /* 0x0000000408c17981 */ /* 0x0000a4000c1e1500 */
[----:B0-----:R-:W-:Y:S01]  /*7c80*/  IMAD R5, R0, 0x87, RZ ;  /* 0x0000008700057824 */ /* 0x001fe200078e02ff */
[-C--:B------:R-:W-:Y:S01]  /*7c90*/  IADD3 R4, P1, R40, R120.reuse, RZ ;  /* 0x0000007828047210 */ /* 0x080fe20007f3e0ff */
[----:B------:R0:W2:Y:S01]  /*7ca0*/  LDG.E.U16 R185, desc[UR4][R10.64] ;  /* 0x000000040ab97981 */ /* 0x0000a2000c1e1500 */
[----:B------:R-:W-:-:S02]  /*7cb0*/  LEA R6, P0, R47, R120, 0x3 ;  /* 0x000000782f067211 */ /* 0x000fc400078018ff */
[----:B------:R-:W3:Y:S01]  /*7cc0*/  LDC R129, c[0x0][0x248] ;  /* 0x00009200ff817b82 */ /* 0x000ee20000000800 */
[-C--:B------:R-:W-:Y:S02]  /*7cd0*/  LEA.HI.X.SX32 R5, R5, R121.reuse, 0x1, P1 ;  /* 0x0000007905057211 */ /* 0x080fe400008f0eff */
[-C--:B------:R-:W-:Y:S01]  /*7ce0*/  LEA.HI.X.SX32 R7, R33, R121.reuse, 0x1, P0 ;  /* 0x0000007921077211 */ /* 0x080fe200000f0eff */
[----:B------:R-:W-:Y:S01]  /*7cf0*/  IMAD R33, R0, 0x8b, RZ ;  /* 0x0000008b00217824 */ /* 0x000fe200078e02ff */
[-C--:B------:R-:W-:Y:S01]  /*7d00*/  IADD3 R8, P2, R192, R120.reuse, RZ ;  /* 0x00000078c0087210 */ /* 0x080fe20007f5e0ff */
[----:B------:R0:W2:Y:S02]  /*7d10*/  LDG.E.U16 R181, desc[UR4][R4.64] ;  /* 0x0000000404b57981 */ /* 0x0000a4000c1e1500 */
[-C--:B0-----:R-:W-:Y:S01]  /*7d20*/  IADD3 R10, P0, R41, R120.reuse, RZ ;  /* 0x00000078290a7210 */ /* 0x081fe20007f1e0ff */
[C---:B------:R-:W-:Y:S01]  /*7d30*/  IMAD R35, R0.reuse, 0x8f, RZ ;  /* 0x0000008f00237824 */ /* 0x040fe200078e02ff */
[-C--:B------:R-:W-:Y:S01]  /*7d40*/  LEA.HI.X.SX32 R9, R39, R121.reuse, 0x1, P2 ;  /* 0x0000007927097211 */ /* 0x080fe200010f0eff */
[----:B------:R0:W2:Y:S01]  /*7d50*/  LDG.E.U16 R225, desc[UR4][R6.64] ;  /* 0x0000000406e17981 */ /* 0x0000a2000c1e1500 */
[----:B------:R-:W-:Y:S01]  /*7d60*/  LEA.HI.X.SX32 R11, R33, R121, 0x1, P0 ;  /* 0x00000079210b7211 */ /* 0x000fe200000f0eff */
[----:B------:R-:W-:Y:S01]  /*7d70*/  IMAD R247, R247, 0x1ce, RZ ;  /* 0x000001cef7f77824 */ /* 0x000fe200078e02ff */
[----:B------:R-:W3:Y:S01]  /*7d80*/  LDC R39, c[0x0][0x248] ;  /* 0x00009200ff277b82 */ /* 0x000ee20000000800 */
[----:B------:R0:W2:Y:S01]  /*7d90*/  LDG.E.U16 R183, desc[UR4][R8.64] ;  /* 0x0000000408b77981 */ /* 0x0000a2000c1e1500 */
[----:B------:R-:W-:Y:S01]  /*7da0*/  IMAD R5, R0, 0x93, RZ ;  /* 0x0000009300057824 */ /* 0x000fe200078e02ff */
[----:B------:R-:W-:-:S02]  /*7db0*/  IADD3 R4, P0, R44, R120, RZ ;  /* 0x000000782c047210 */ /* 0x000fc40007f1e0ff */
[----:B------:R1:W2:Y:S01]  /*7dc0*/  LDG.E.U16 R179, desc[UR4][R10.64] ;  /* 0x000000040ab37981 */ /* 0x0002a2000c1e1500 */
[-C--:B0-----:R-:W-:Y:S01]  /*7dd0*/  IADD3 R6, P2, R43, R120.reuse, RZ ;  /* 0x000000782b067210 */ /* 0x081fe20007f5e0ff */
[----:B------:R-:W-:Y:S01]  /*7de0*/  IMAD R198, R198, 0x1ec, RZ ;  /* 0x000001ecc6c67824 */ /* 0x000fe200078e02ff */
[-C--:B------:R-:W-:Y:S01]  /*7df0*/  LEA.HI.X.SX32 R5, R5, R121.reuse, 0x1, P0 ;  /* 0x0000007905057211 */ /* 0x080fe200000f0eff */
[----:B------:R-:W-:Y:S01]  /*7e00*/  IMAD R46, R32, 0x1ee, RZ ;  /* 0x000001ee202e7824 */ /* 0x000fe200078e02ff */
[-C--:B------:R-:W-:Y:S01]  /*7e10*/  IADD3 R8, P1, R42, R120.reuse, RZ ;  /* 0x000000782a087210 */ /* 0x080fe20007f3e0ff */
[----:B------:R-:W-:Y:S01]  /*7e20*/  IMAD R236, R236, 0x1e6, RZ ;  /* 0x000001e6ecec7824 */ /* 0x000fe200078e02ff */
[-C--:B------:R-:W-:Y:S01]  /*7e30*/  LEA.HI.X.SX32 R7, R35, R121.reuse, 0x1, P2 ;  /* 0x0000007923077211 */ /* 0x080fe200010f0eff */
[----:B------:R0:W2:Y:S01]  /*7e40*/  LDG.E.U16 R173, desc[UR4][R4.64] ;  /* 0x0000000404ad7981 */ /* 0x0000a2000c1e1500 */
[-C--:B-1----:R-:W-:Y:S01]  /*7e50*/  IADD3 R10, P0, R48, R120.reuse, RZ ;  /* 0x00000078300a7210 */ /* 0x082fe20007f1e0ff */
[----:B------:R-:W-:Y:S01]  /*7e60*/  IMAD R245, R245, 0x1f6, RZ ;  /* 0x000001f6f5f57824 */ /* 0x000fe200078e02ff */
[-C--:B------:R-:W-:Y:S01]  /*7e70*/  LEA.HI.X.SX32 R9, R45, R121.reuse, 0x1, P1 ;  /* 0x000000792d097211 */ /* 0x080fe200008f0eff */
[----:B------:R1:W2:Y:S01]  /*7e80*/  LDG.E.U16 R175, desc[UR4][R6.64] ;  /* 0x0000000406af7981 */ /* 0x0002a2000c1e1500 */
[----:B------:R-:W-:Y:S01]  /*7e90*/  LEA.HI.X.SX32 R11, R31, R121, 0x1, P0 ;  /* 0x000000791f0b7211 */ /* 0x000fe200000f0eff */
[----:B------:R-:W-:Y:S01]  /*7ea0*/  IMAD R35, R0, 0x9b, RZ ;  /* 0x0000009b00237824 */ /* 0x000fe200078e02ff */
[----:B------:R-:W3:Y:S01]  /*7eb0*/  LDC R45, c[0x0][0x248] ;  /* 0x00009200ff2d7b82 */ /* 0x000ee20000000800 */
[----:B------:R1:W2:Y:S01]  /*7ec0*/  LDG.E.U16 R177, desc[UR4][R8.64] ;  /* 0x0000000408b17981 */ /* 0x0002a2000c1e1500 */
[----:B0-----:R-:W-:Y:S01]  /*7ed0*/  IADD3 R4, P0, R52, R120, RZ ;  /* 0x0000007834047210 */ /* 0x001fe20007f1e0ff */
[----:B------:R-:W-:-:S02]  /*7ee0*/  IMAD R33, R0, 0x97, RZ ;  /* 0x0000009700217824 */ /* 0x000fc400078e02ff */
[----:B------:R0:W2:Y:S01]  /*7ef0*/  LDG.E.U16 R171, desc[UR4][R10.64] ;  /* 0x000000040aab7981 */ /* 0x0000a2000c1e1500 */
[-C--:B-1----:R-:W-:Y:S01]  /*7f00*/  IADD3 R6, P2, R50, R120.reuse, RZ ;  /* 0x0000007832067210 */ /* 0x082fe20007f5e0ff */
[----:B------:R-:W-:Y:S01]  /*7f10*/  IMAD R200, R200, 0x1fc, RZ ;  /* 0x000001fcc8c87824 */ /* 0x000fe200078e02ff */
[-C--:B------:R-:W-:Y:S01]  /*7f20*/  LEA.HI.X.SX32 R5, R29, R121.reuse, 0x1, P0 ;  /* 0x000000791d057211 */ /* 0x080fe200000f0eff */
[----:B------:R-:W-:Y:S01]  /*7f30*/  IMAD R243, R243, 0x1fe, RZ ;  /* 0x000001fef3f37824 */ /* 0x000fe200078e02ff */
[-C--:B------:R-:W-:Y:S01]  /*7f40*/  IADD3 R8, P1, R49, R120.reuse, RZ ;  /* 0x0000007831087210 */ /* 0x080fe20007f3e0ff */
[----:B------:R-:W-:Y:S01]  /*7f50*/  IMAD R57, R38, 0x20a, RZ ;  /* 0x0000020a26397824 */ /* 0x000fe200078e02ff */
[-C--:B------:R-:W-:Y:S01]  /*7f60*/  LEA.HI.X.SX32 R7, R35, R121.reuse, 0x1, P2 ;  /* 0x0000007923077211 */ /* 0x080fe200010f0eff */
[----:B------:R1:W2:Y:S01]  /*7f70*/  LDG.E.U16 R165, desc[UR4][R4.64] ;  /* 0x0000000404a57981 */ /* 0x0002a2000c1e1500 */
[----:B0-----:R-:W-:Y:S01]  /*7f80*/  IMAD R11, R0, 0x9f, RZ ;  /* 0x0000009f000b7824 */ /* 0x001fe200078e02ff */
[----:B------:R-:W-:Y:S01]  /*7f90*/  IADD3 R10, P0, R51, R120, RZ ;  /* 0x00000078330a7210 */ /* 0x000fe20007f1e0ff */
[----:B------:R-:W0:Y:S01]  /*7fa0*/  LDC R47, c[0x0][0x248] ;  /* 0x00009200ff2f7b82 */ /* 0x000e220000000800 */
[-C--:B------:R-:W-:Y:S01]  /*7fb0*/  LEA.HI.X.SX32 R9, R33, R121.reuse, 0x1, P1 ;  /* 0x0000007921097211 */ /* 0x080fe200008f0eff */
[----:B------:R1:W2:Y:S01]  /*7fc0*/  LDG.E.U16 R167, desc[UR4][R6.64] ;  /* 0x0000000406a77981 */ /* 0x0002a2000c1e1500 */
[----:B------:R-:W-:-:S03]  /*7fd0*/  LEA.HI.X.SX32 R11, R11, R121, 0x1, P0 ;  /* 0x000000790b0b7211 */ /* 0x000fc600000f0eff */
[----:B------:R1:W2:Y:S02]  /*7fe0*/  LDG.E.U16 R169, desc[UR4][R8.64] ;  /* 0x0000000408a97981 */ /* 0x0002a4000c1e1500 */
[C---:B-1----:R-:W-:Y:S01]  /*7ff0*/  IMAD R5, R0.reuse, 0xa7, RZ ;  /* 0x000000a700057824 */ /* 0x042fe200078e02ff */
[-C--:B------:R-:W-:Y:S01]  /*8000*/  IADD3 R4, P0, R55, R120.reuse, RZ ;  /* 0x0000007837047210 */ /* 0x080fe20007f1e0ff */
[----:B------:R-:W1:Y:S01]  /*8010*/  LDC R128, c[0x0][0x248] ;  /* 0x00009200ff807b82 */ /* 0x000e620000000800 */
[----:B------:R0:W2:Y:S01]  /*8020*/  LDG.E.U16 R163, desc[UR4][R10.64] ;  /* 0x000000040aa37981 */ /* 0x0000a2000c1e1500 */
[----:B------:R-:W-:Y:S01]  /*8030*/  IMAD R7, R0, 0xa3, RZ ;  /* 0x000000a300077824 */ /* 0x000fe200078e02ff */
[-C--:B------:R-:W-:Y:S02]  /*8040*/  IADD3 R6, P2, R54, R120.reuse, RZ ;  /* 0x0000007836067210 */ /* 0x080fe40007f5e0ff */
[-C--:B------:R-:W-:Y:S02]  /*8050*/  LEA.HI.X.SX32 R5, R5, R121.reuse, 0x1, P0 ;  /* 0x0000007905057211 */ /* 0x080fe400000f0eff */
[----:B------:R-:W-:Y:S01]  /*8060*/  IADD3 R8, P1, R53, R120, RZ ;  /* 0x0000007835087210 */ /* 0x000fe20007f3e0ff */
[----:B------:R-:W4:Y:S02]  /*8070*/  LDC R148, c[0x0][0x248] ;  /* 0x00009200ff947b82 */ /* 0x000f240000000800 */
[----:B------:R0:W2:Y:S01]  /*8080*/  LDG.E.U16 R157, desc[UR4][R4.64] ;  /* 0x00000004049d7981 */ /* 0x0000a2000c1e1500 */
[----:B------:R-:W-:-:S02]  /*8090*/  LEA.HI.X.SX32 R9, R7, R121, 0x1, P1 ;  /* 0x0000007907097211 */ /* 0x000fc400008f0eff */
[-C--:B------:R-:W-:Y:S01]  /*80a0*/  LEA.HI.X.SX32 R7, R25, R121.reuse, 0x1, P2 ;  /* 0x0000007919077211 */ /* 0x080fe200010f0eff */
[----:B------:R-:W-:Y:S01]  /*80b0*/  IMAD R25, R0, 0xab, RZ ;  /* 0x000000ab00197824 */ /* 0x000fe200078e02ff */
[-C--:B0-----:R-:W-:Y:S01]  /*80c0*/  IADD3 R10, P1, R68, R120.reuse, RZ ;  /* 0x00000078440a7210 */ /* 0x081fe20007f3e0ff */
[----:B------:R0:W2:Y:S01]  /*80d0*/  LDG.E.U16 R161, desc[UR4][R8.64] ;  /* 0x0000000408a17981 */ /* 0x0000a2000c1e1500 */
[----:B------:R-:W4:Y:S01]  /*80e0*/  LDC R156, c[0x0][0x248] ;  /* 0x00009200ff9c7b82 */ /* 0x000f220000000800 */
[-C--:B------:R-:W-:Y:S02]  /*80f0*/  IADD3 R4, P0, R56, R120.reuse, RZ ;  /* 0x0000007838047210 */ /* 0x080fe40007f1e0ff */
[----:B------:R0:W2:Y:S02]  /*8100*/  LDG.E.U16 R159, desc[UR4][R6.64] ;  /* 0x00000004069f7981 */ /* 0x0000a4000c1e1500 */
[-C--:B------:R-:W-:Y:S01]  /*8110*/  LEA.HI.X.SX32 R5, R25, R121.reuse, 0x1, P0 ;  /* 0x0000007919057211 */ /* 0x080fe200000f0eff */
[C---:B------:R-:W-:Y:S01]  /*8120*/  IMAD R29, R0.reuse, 0xaf, RZ ;  /* 0x000000af001d7824 */ /* 0x040fe200078e02ff */
[----:B------:R-:W-:Y:S01]  /*8130*/  LEA.HI.X.SX32 R11, R23, R121, 0x1, P1 ;  /* 0x00000079170b7211 */ /* 0x000fe200008f0eff */
[----:B------:R-:W-:Y:S01]  /*8140*/  IMAD R31, R0, 0xb3, RZ ;  /* 0x000000b3001f7824 */ /* 0x000fe200078e02ff */
[----:B------:R-:W4:Y:S01]  /*8150*/  LDC R164, c[0x0][0x248] ;  /* 0x00009200ffa47b82 */ /* 0x000f220000000800 */
[----:B------:R1:W2:Y:S01]  /*8160*/  LDG.E.U16 R155, desc[UR4][R4.64] ;  /* 0x00000004049b7981 */ /* 0x0002a2000c1e1500 */
[----:B0-----:R-:W-:-:S02]  /*8170*/  IADD3 R8, P0, R69, R120, RZ ;  /* 0x0000007845087210 */ /* 0x001fc40007f1e0ff */
[-C--:B------:R-:W-:Y:S01]  /*8180*/  IADD3 R6, P2, R70, R120.reuse, RZ ;  /* 0x0000007846067210 */ /* 0x080fe20007f5e0ff */
[----:B------:R0:W2:Y:S01]  /*8190*/  LDG.E.U16 R153, desc[UR4][R10.64] ;  /* 0x000000040a997981 */ /* 0x0000a2000c1e1500 */
[-C--:B------:R-:W-:Y:S02]  /*81a0*/  LEA.HI.X.SX32 R9, R29, R121.reuse, 0x1, P0 ;  /* 0x000000791d097211 */ /* 0x080fe400000f0eff */
[----:B------:R-:W4:Y:S01]  /*81b0*/  LDC R168, c[0x0][0x248] ;  /* 0x00009200ffa87b82 */ /* 0x000f220000000800 */
[-C--:B-1----:R-:W-:Y:S02]  /*81c0*/  IADD3 R4, P1, R72, R120.reuse, RZ ;  /* 0x0000007848047210 */ /* 0x082fe40007f3e0ff */
[----:B------:R1:W2:Y:S01]  /*81d0*/  LDG.E.U16 R151, desc[UR4][R8.64] ;  /* 0x0000000408977981 */ /* 0x0002a2000c1e1500 */
[-C--:B------:R-:W-:Y:S02]  /*81e0*/  LEA.HI.X.SX32 R7, R31, R121.reuse, 0x1, P2 ;  /* 0x000000791f077211 */ /* 0x080fe400010f0eff */
[-C--:B------:R-:W-:Y:S01]  /*81f0*/  LEA.HI.X.SX32 R5, R21, R121.reuse, 0x1, P1 ;  /* 0x0000007915057211 */ /* 0x080fe200008f0eff */
[C---:B------:R-:W-:Y:S01]  /*8200*/  IMAD R21, R0.reuse, 0xb7, RZ ;  /* 0x000000b700157824 */ /* 0x040fe200078e02ff */
[-C--:B0-----:R-:W-:Y:S01]  /*8210*/  IADD3 R10, P0, R71, R120.reuse, RZ ;  /* 0x00000078470a7210 */ /* 0x081fe20007f1e0ff */
[----:B------:R0:W2:Y:S01]  /*8220*/  LDG.E.U16 R149, desc[UR4][R6.64] ;  /* 0x0000000406957981 */ /* 0x0000a2000c1e1500 */
[----:B------:R-:W4:Y:S02]  /*8230*/  LDC R154, c[0x0][0x248] ;  /* 0x00009200ff9a7b82 */ /* 0x000f240000000800 */
[----:B------:R-:W-:Y:S01]  /*8240*/  LEA.HI.X.SX32 R11, R21, R121, 0x1, P0 ;  /* 0x00000079150b7211 */ /* 0x000fe200000f0eff */
[----:B------:R0:W2:Y:S01]  /*8250*/  LDG.E.U16 R147, desc[UR4][R4.64] ;  /* 0x0000000404937981 */ /* 0x0000a2000c1e1500 */
[----:B-1----:R-:W-:Y:S01]  /*8260*/  IMAD R9, R0, 0xbb, RZ ;  /* 0x000000bb00097824 */ /* 0x002fe200078e02ff */
[----:B------:R-:W-:-:S02]  /*8270*/  IADD3 R8, P1, R88, R120, RZ ;  /* 0x0000007858087210 */ /* 0x000fc40007f3e0ff */
[----:B------:R1:W2:Y:S01]  /*8280*/  LDG.E.U16 R145, desc[UR4][R10.64] ;  /* 0x000000040a917981 */ /* 0x0002a2000c1e1500 */
[----:B------:R-:W4:Y:S01]  /*8290*/  LDC R158, c[0x0][0x248] ;  /* 0x00009200ff9e7b82 */ /* 0x000f220000000800 */
[-C--:B0-----:R-:W-:Y:S01]  /*82a0*/  IADD3 R6, P2, R89, R120.reuse, RZ ;  /* 0x0000007859067210 */ /* 0x081fe20007f5e0ff */
[----:B------:R-:W-:Y:S01]  /*82b0*/  IMAD R5, R0, 0xbf, RZ ;  /* 0x000000bf00057824 */ /* 0x000fe200078e02ff */
[-C--:B------:R-:W-:Y:S02]  /*82c0*/  IADD3 R4, P0, R90, R120.reuse, RZ ;  /* 0x000000785a047210 */ /* 0x080fe40007f1e0ff */
[-C--:B------:R-:W-:Y:S01]  /*82d0*/  LEA.HI.X.SX32 R7, R19, R121.reuse, 0x1, P2 ;  /* 0x0000007913077211 */ /* 0x080fe200010f0eff */
[----:B------:R-:W-:Y:S01]  /*82e0*/  IMAD R19, R0, 0xc3, RZ ;  /* 0x000000c300137824 */ /* 0x000fe200078e02ff */
[-C--:B------:R-:W-:Y:S01]  /*82f0*/  LEA.HI.X.SX32 R5, R5, R121.reuse, 0x1, P0 ;  /* 0x0000007905057211 */ /* 0x080fe200000f0eff */
[----:B------:R-:W0:Y:S01]  /*8300*/  LDC R162, c[0x0][0x248] ;  /* 0x00009200ffa27b82 */ /* 0x000e220000000800 */
[-C--:B-1----:R-:W-:Y:S01]  /*8310*/  IADD3 R10, P0, R108, R120.reuse, RZ ;  /* 0x000000786c0a7210 */ /* 0x082fe20007f1e0ff */
[----:B------:R1:W2:Y:S01]  /*8320*/  LDG.E.U16 R141, desc[UR4][R6.64] ;  /* 0x00000004068d7981 */ /* 0x0002a2000c1e1500 */
[-C--:B------:R-:W-:Y:S01]  /*8330*/  LEA.HI.X.SX32 R9, R9, R121.reuse, 0x1, P1 ;  /* 0x0000007909097211 */ /* 0x080fe200008f0eff */
[----:B------:R-:W-:Y:S01]  /*8340*/  IMAD R21, R0, 0xc7, RZ ;  /* 0x000000c700157824 */ /* 0x000fe200078e02ff */
[----:B------:R-:W-:Y:S01]  /*8350*/  LEA.HI.X.SX32 R11, R19, R121, 0x1, P0 ;  /* 0x00000079130b7211 */ /* 0x000fe200000f0eff */
[----:B------:R1:W2:Y:S02]  /*8360*/  LDG.E.U16 R139, desc[UR4][R4.64] ;  /* 0x00000004048b7981 */ /* 0x0002a4000c1e1500 */
[----:B------:R-:W0:Y:S02]  /*8370*/  LDC R170, c[0x0][0x248] ;  /* 0x00009200ffaa7b82 */ /* 0x000e240000000800 */
[----:B------:R1:W2:Y:S02]  /*8380*/  LDG.E.U16 R143, desc[UR4][R8.64] ;  /* 0x00000004088f7981 */ /* 0x0002a4000c1e1500 */
[----:B-1----:R-:W-:-:S02]  /*8390*/  IADD3 R6, P2, R126, R120, RZ ;  /* 0x000000787e067210 */ /* 0x002fc40007f5e0ff */
[----:B------:R1:W2:Y:S01]  /*83a0*/  LDG.E.U16 R137, desc[UR4][R10.64] ;  /* 0x000000040a897981 */ /* 0x0002a2000c1e1500 */
[----:B------:R-:W-:Y:S01]  /*83b0*/  IMAD R5, R0, 0xcb, RZ ;  /* 0x000000cb00057824 */ /* 0x000fe200078e02ff */
[-C--:B------:R-:W-:Y:S01]  /*83c0*/  IADD3 R4, P0, R130, R120.reuse, RZ ;  /* 0x0000007882047210 */ /* 0x080fe20007f1e0ff */
[----:B------:R-:W0:Y:S01]  /*83d0*/  LDC R178, c[0x0][0x248] ;  /* 0x00009200ffb27b82 */ /* 0x000e220000000800 */
[-C--:B------:R-:W-:Y:S02]  /*83e0*/  LEA.HI.X.SX32 R7, R21, R121.reuse, 0x1, P2 ;  /* 0x0000007915077211 */ /* 0x080fe400010f0eff */
[-C--:B------:R-:W-:Y:S02]  /*83f0*/  IADD3 R8, P1, R125, R120.reuse, RZ ;  /* 0x000000787d087210 */ /* 0x080fe40007f3e0ff */
[-C--:B------:R-:W-:Y:S01]  /*8400*/  LEA.HI.X.SX32 R5, R5, R121.reuse, 0x1, P0 ;  /* 0x0000007905057211 */ /* 0x080fe200000f0eff */
[----:B------:R1:W2:Y:S01]  /*8410*/  LDG.E.U16 R134, desc[UR4][R6.64] ;  /* 0x0000000406867981 */ /* 0x0002a2000c1e1500 */
[-C--:B------:R-:W-:Y:S01]  /*8420*/  IADD3 R22, P0, R133, R120.reuse, RZ ;  /* 0x0000007885167210 */ /* 0x080fe20007f1e0ff */
[----:B------:R-:W0:Y:S01]  /*8430*/  LDC R182, c[0x0][0x248] ;  /* 0x00009200ffb67b82 */ /* 0x000e220000000800 */
[-C--:B------:R-:W-:Y:S01]  /*8440*/  LEA.HI.X.SX32 R9, R17, R121.reuse, 0x1, P1 ;  /* 0x0000007911097211 */ /* 0x080fe200008f0eff */
[C---:B------:R-:W-:Y:S01]  /*8450*/  IMAD R17, R0.reuse, 0xcf, RZ ;  /* 0x000000cf00117824 */ /* 0x040fe200078e02ff */
[----:B------:R1:W2:Y:S01]  /*8460*/  LDG.E.U16 R25, desc[UR4][R4.64] ;  /* 0x0000000404197981 */ /* 0x0002a2000c1e1500 */
[----:B------:R-:W-:Y:S01]  /*8470*/  LEA.HI.X.SX32 R23, R15, R121, 0x1, P0 ;  /* 0x000000790f177211 */ /* 0x000fe200000f0eff */
[----:B-1----:R-:W-:Y:S01]  /*8480*/  IMAD R11, R0, 0xd3, RZ ;  /* 0x000000d3000b7824 */ /* 0x002fe200078e02ff */
[-C--:B------:R-:W-:Y:S01]  /*8490*/  IADD3 R30, P2, R142, R120.reuse, RZ ;  /* 0x000000788e1e7210 */ /* 0x080fe20007f5e0ff */
[----:B------:R1:W2:Y:S01]  /*84a0*/  LDG.E.U16 R135, desc[UR4][R8.64] ;  /* 0x0000000408877981 */ /* 0x0002a2000c1e1500 */
[-C--:B------:R-:W-:Y:S01]  /*84b0*/  IADD3 R6, P1, R136, R120.reuse, RZ ;  /* 0x0000007888067210 */ /* 0x080fe20007f3e0ff */
[----:B------:R-:W-:Y:S01]  /*84c0*/  IMAD R19, R0, 0xeb, RZ ;  /* 0x000000eb00137824 */ /* 0x000fe200078e02ff */
[----:B------:R-:W0:Y:S01]  /*84d0*/  LDC R174, c[0x0][0x248] ;  /* 0x00009200ffae7b82 */ /* 0x000e220000000800 */
[----:B------:R1:W2:Y:S01]  /*84e0*/  LDG.E.U16 R22, desc[UR4][R22.64] ;  /* 0x0000000416167981 */ /* 0x0002a2000c1e1500 */
[----:B------:R-:W-:-:S02]  /*84f0*/  IADD3 R4, P0, R152, R120, RZ ;  /* 0x0000007898047210 */ /* 0x000fc40007f1e0ff */
[-C--:B------:R-:W-:Y:S02]  /*8500*/  LEA.HI.X.SX32 R7, R17, R121.reuse, 0x1, P1 ;  /* 0x0000007911077211 */ /* 0x080fe400008f0eff */
[-C--:B------:R-:W-:Y:S01]  /*8510*/  LEA.HI.X.SX32 R5, R14, R121.reuse, 0x1, P0 ;  /* 0x000000790e057211 */ /* 0x080fe200000f0eff */
[----:B-1----:R-:W-:Y:S01]  /*8520*/  IMAD R9, R0, 0xd7, RZ ;  /* 0x000000d700097824 */ /* 0x002fe200078e02ff */
[-C--:B------:R-:W-:Y:S01]  /*8530*/  IADD3 R14, P0, R150, R120.reuse, RZ ;  /* 0x00000078960e7210 */ /* 0x080fe20007f1e0ff */
[----:B------:R-:W1:Y:S01]  /*8540*/  LDC R184, c[0x0][0x248] ;  /* 0x00009200ffb87b82 */ /* 0x000e620000000800 */
[----:B------:R-:W-:Y:S01]  /*8550*/  LEA.HI.X.SX32 R31, R11, R121, 0x1, P2 ;  /* 0x000000790b1f7211 */ /* 0x000fe200010f0eff */
[----:B------:R3:W2:Y:S01]  /*8560*/  LDG.E.U16 R21, desc[UR4][R4.64] ;  /* 0x0000000404157981 */ /* 0x0006a2000c1e1500 */
[----:B------:R-:W-:-:S03]  /*8570*/  IADD3 R8, P1, R160, R120, RZ ;  /* 0x00000078a0087210 */ /* 0x000fc60007f3e0ff */
[----:B------:R3:W2:Y:S01]  /*8580*/  LDG.E.U16 R11, desc[UR4][R6.64] ;  /* 0x00000004060b7981 */ /* 0x0006a2000c1e1500 */
[-C--:B------:R-:W-:Y:S01]  /*8590*/  LEA.HI.X.SX32 R15, R9, R121.reuse, 0x1, P0 ;  /* 0x00000079090f7211 */ /* 0x080fe200000f0eff */
[C---:B------:R-:W-:Y:S01]  /*85a0*/  IMAD R17, R0.reuse, 0xe3, RZ ;  /* 0x000000e300117824 */ /* 0x040fe200078e02ff */
[----:B------:R-:W0:Y:S01]  /*85b0*/  LDC R23, c[0x0][0x248] ;  /* 0x00009200ff177b82 */ /* 0x000e220000000800 */
[----:B------:R-:W2:Y:S01]  /*85c0*/  LDG.E.U16 R30, desc[UR4][R30.64] ;  /* 0x000000041e1e7981 */ /* 0x000ea2000c1e1500 */
[----:B---3--:R-:W-:Y:S01]  /*85d0*/  IMAD R5, R0, 0xdf, RZ ;  /* 0x000000df00057824 */ /* 0x008fe200078e02ff */
[----:B------:R-:W-:Y:S02]  /*85e0*/  IADD3 R4, P0, R220, R120, RZ ;  /* 0x00000078dc047210 */ /* 0x000fe40007f1e0ff */
[----:B------:R-:W3:Y:S01]  /*85f0*/  LDG.E.U16 R10, desc[UR4][R14.64] ;  /* 0x000000040e0a7981 */ /* 0x000ee2000c1e1500 */
[----:B------:R-:W-:Y:S01]  /*8600*/  IMAD R7, R0, 0xdb, RZ ;  /* 0x000000db00077824 */ /* 0x000fe200078e02ff */
[-C--:B------:R-:W-:Y:S01]  /*8610*/  LEA.HI.X.SX32 R5, R5, R121.reuse, 0x1, P0 ;  /* 0x0000007905057211 */ /* 0x080fe200000f0eff */
[----:B------:R-:W1:Y:S03]  /*8620*/  LDC R180, c[0x0][0x248] ;  /* 0x00009200ffb47b82 */ /* 0x000e660000000800 */
[----:B------:R-:W-:-:S02]  /*8630*/  LEA.HI.X.SX32 R9, R7, R121, 0x1, P1 ;  /* 0x0000007907097211 */ /* 0x000fc400008f0eff */
[----:B------:R-:W-:-:S03]  /*8640*/  IADD3 R6, P2, R166, R120, RZ ;  /* 0x00000078a6067210 */ /* 0x000fc60007f5e0ff */
[----:B------:R-:W3:Y:S01]  /*8650*/  LDG.E.U16 R29, desc[UR4][R8.64] ;  /* 0x00000004081d7981 */ /* 0x000ee2000c1e1500 */
[----:B------:R-:W-:Y:S01]  /*8660*/  LEA.HI.X.SX32 R7, R16, R121, 0x1, P2 ;  /* 0x0000007910077211 */ /* 0x000fe200010f0eff */
[----:B------:R-:W1:Y:S01]  /*8670*/  LDC R176, c[0x0][0x248] ;  /* 0x00009200ffb07b82 */ /* 0x000e620000000800 */
[----:B------:R-:W-:-:S03]  /*8680*/  IADD3 R16, P1, R188, R120, RZ ;  /* 0x00000078bc107210 */ /* 0x000fc60007f3e0ff */
[----:B------:R-:W3:Y:S04]  /*8690*/  LDG.E.U16 R20, desc[UR4][R6.64] ;  /* 0x0000000406147981 */ /* 0x000ee8000c1e1500 */
[----:B------:R4:W3:Y:S01]  /*86a0*/  LDG.E.U16 R9, desc[UR4][R4.64] ;  /* 0x0000000404097981 */ /* 0x0008e2000c1e1500 */
[----:B------:R-:W1:Y:S08]  /*86b0*/  LDC R172, c[0x0][0x248] ;  /* 0x00009200ffac7b82 */ /* 0x000e700000000800 */
[----:B------:R-:W1:Y:S01]  /*86c0*/  LDC R186, c[0x0][0x248] ;  /* 0x00009200ffba7b82 */ /* 0x000e620000000800 */
[----:B----4-:R-:W-:-:S02]  /*86d0*/  IADD3 R4, P0, R228, R120, RZ ;  /* 0x00000078e4047210 */ /* 0x010fc40007f1e0ff */
[-C--:B------:R-:W-:Y:S02]  /*86e0*/  IADD3 R6, P2, R249, R120.reuse, RZ ;  /* 0x00000078f9067210 */ /* 0x080fe40007f5e0ff */
[-C--:B------:R-:W-:Y:S02]  /*86f0*/  LEA.HI.X.SX32 R5, R17, R121.reuse, 0x1, P0 ;  /* 0x0000007911057211 */ /* 0x080fe400000f0eff */
[-C--:B------:R-:W-:Y:S01]  /*8700*/  LEA.HI.X.SX32 R17, R13, R121.reuse, 0x1, P1 ;  /* 0x000000790d117211 */ /* 0x080fe200008f0eff */
[C---:B------:R-:W-:Y:S01]  /*8710*/  IMAD R15, R0.reuse, 0xe7, RZ ;  /* 0x000000e7000f7824 */ /* 0x040fe200078e02ff */
[-C--:B------:R-:W-:Y:S01]  /*8720*/  LEA.HI.X.SX32 R7, R19, R121.reuse, 0x1, P2 ;  /* 0x0000007913077211 */ /* 0x080fe200010f0eff */
[----:B------:R4:W3:Y:S01]  /*8730*/  LDG.E.U16 R13, desc[UR4][R4.64] ;  /* 0x00000004040d7981 */ /* 0x0008e2000c1e1500 */
[----:B------:R-:W-:Y:S01]  /*8740*/  IADD3 R14, P0, R247, R120, RZ ;  /* 0x00000078f70e7210 */ /* 0x000fe20007f1e0ff */
[----:B------:R-:W2:Y:S02]  /*8750*/  LDC R194, c[0x0][0x248] ;  /* 0x00009200ffc27b82 */ /* 0x000ea40000000800 */
[----:B------:R0:W3:Y:S01]  /*8760*/  LDG.E.U16 R19, desc[UR4][R16.64] ;  /* 0x0000000410137981 */ /* 0x0000e2000c1e1500 */
[----:B------:R-:W-:Y:S01]  /*8770*/  LEA.HI.X.SX32 R15, R15, R121, 0x1, P0 ;  /* 0x000000790f0f7211 */ /* 0x000fe200000f0eff */
[----:B------:R-:W-:-:S02]  /*8780*/  IMAD R33, R0, 0xef, RZ ;  /* 0x000000ef00217824 */ /* 0x000fc400078e02ff */
[----:B------:R0:W3:Y:S01]  /*8790*/  LDG.E.U16 R31, desc[UR4][R6.64] ;  /* 0x00000004061f7981 */ /* 0x0000e2000c1e1500 */
[-C--:B----4-:R-:W-:Y:S01]  /*87a0*/  IADD3 R4, P1, R190, R120.reuse, RZ ;  /* 0x00000078be047210 */ /* 0x090fe20007f3e0ff */
[----:B------:R-:W4:Y:S02]  /*87b0*/  LDC R204, c[0x0][0x248] ;  /* 0x00009200ffcc7b82 */ /* 0x000f240000000800 */
[----:B------:R0:W3:Y:S02]  /*87c0*/  LDG.E.U16 R8, desc[UR4][R14.64] ;  /* 0x000000040e087981 */ /* 0x0000e4000c1e1500 */
[-C--:B0-----:R-:W-:Y:S02]  /*87d0*/  IADD3 R16, P2, R198, R120.reuse, RZ ;  /* 0x00000078c6107210 */ /* 0x081fe40007f5e0ff */
[-C--:B------:R-:W-:Y:S02]  /*87e0*/  LEA.HI.X.SX32 R5, R18, R121.reuse, 0x1, P1 ;  /* 0x0000007912057211 */ /* 0x080fe400008f0eff */
[----:B------:R-:W-:Y:S01]  /*87f0*/  IADD3 R6, P0, R232, R120, RZ ;  /* 0x00000078e8067210 */ /* 0x000fe20007f1e0ff */
[----:B------:R-:W0:Y:S01]  /*8800*/  LDC R202, c[0x0][0x248] ;  /* 0x00009200ffca7b82 */ /* 0x000e220000000800 */
[-C--:B------:R-:W-:Y:S01]  /*8810*/  LEA.HI.X.SX32 R17, R26, R121.reuse, 0x1, P2 ;  /* 0x000000791a117211 */ /* 0x080fe200010f0eff */
[----:B------:R1:W3:Y:S01]  /*8820*/  LDG.E.U16 R18, desc[UR4][R4.64] ;  /* 0x0000000404127981 */ /* 0x0002e2000c1e1500 */
[----:B------:R-:W-:-:S05]  /*8830*/  LEA.HI.X.SX32 R7, R33, R121, 0x1, P0 ;  /* 0x0000007921077211 */ /* 0x000fca00000f0eff */
[----:B------:R-:W4:Y:S01]  /*8840*/  LDC R26, c[0x0][0x248] ;  /* 0x00009200ff1a7b82 */ /* 0x000f220000000800 */
[----:B------:R-:W-:Y:S01]  /*8850*/  IMAD R15, R0, 0xf3, RZ ;  /* 0x000000f3000f7824 */ /* 0x000fe200078e02ff */
[-C--:B------:R-:W-:Y:S01]  /*8860*/  IADD3 R14, P1, R236, R120.reuse, RZ ;  /* 0x00000078ec0e7210 */ /* 0x080fe20007f3e0ff */
[----:B------:R-:W-:Y:S01]  /*8870*/  IMAD R45, R45, 0x208, RZ ;  /* 0x000002082d2d7824 */ /* 0x000fe200078e02ff */
[-C--:B-1----:R-:W-:Y:S01]  /*8880*/  IADD3 R4, P0, R46, R120.reuse, RZ ;  /* 0x000000782e047210 */ /* 0x082fe20007f1e0ff */
[C---:B------:R-:W-:Y:S01]  /*8890*/  IMAD R5, R0.reuse, 0xf7, RZ ;  /* 0x000000f700057824 */ /* 0x040fe200078e02ff */
[----:B------:R-:W3:Y:S01]  /*88a0*/  LDG.E.U16 R7, desc[UR4][R6.64] ;  /* 0x0000000406077981 */ /* 0x000ee2000c1e1500 */
[----:B------:R-:W-:Y:S01]  /*88b0*/  IMAD R33, R0, 0xfb, RZ ;  /* 0x000000fb00217824 */ /* 0x000fe200078e02ff */
[-C--:B------:R-:W-:Y:S01]  /*88c0*/  LEA.HI.X.SX32 R15, R15, R121.reuse, 0x1, P1 ;  /* 0x000000790f0f7211 */ /* 0x080fe200008f0eff */
[----:B------:R-:W1:Y:S01]  /*88d0*/  LDC R46, c[0x0][0x248] ;  /* 0x00009200ff2e7b82 */ /* 0x000e620000000800 */
[----:B------:R-:W-:Y:S01]  /*88e0*/  LEA.HI.X.SX32 R5, R5, R121, 0x1, P0 ;  /* 0x0000007905057211 */ /* 0x000fe200000f0eff */
[----:B------:R-:W3:Y:S01]  /*88f0*/  LDG.E.U16 R17, desc[UR4][R16.64] ;  /* 0x0000000410117981 */ /* 0x000ee2000c1e1500 */
[----:B------:R-:W-:-:S02]  /*8900*/  IADD3 R36, P0, R245, R120, RZ ;  /* 0x00000078f5247210 */ /* 0x000fc40007f1e0ff */
[----:B------:R-:W-:Y:S01]  /*8910*/  IADD3 R34, P1, R200, R120, RZ ;  /* 0x00000078c8227210 */ /* 0x000fe20007f3e0ff */
[----:B------:R0:W3:Y:S01]  /*8920*/  LDG.E.U16 R14, desc[UR4][R14.64] ;  /* 0x000000040e0e7981 */ /* 0x0000e2000c1e1500 */
[-C--:B------:R-:W-:Y:S01]  /*8930*/  LEA.HI.X.SX32 R37, R33, R121.reuse, 0x1, P0 ;  /* 0x0000007921257211 */ /* 0x080fe200000f0eff */
[----:B------:R-:W2:Y:S02]  /*8940*/  LDC R206, c[0x0][0x248] ;  /* 0x00009200ffce7b82 */ /* 0x000ea40000000800 */
[----:B------:R0:W3:Y:S01]  /*8950*/  LDG.E.U16 R6, desc[UR4][R4.64] ;  /* 0x0000000404067981 */ /* 0x0000e2000c1e1500 */
[----:B------:R-:W-:-:S03]  /*8960*/  LEA.HI.X.SX32 R35, R3, R121, 0x1, P1 ;  /* 0x0000007903237211 */ /* 0x000fc600008f0eff */
[----:B------:R0:W3:Y:S02]  /*8970*/  LDG.E.U16 R3, desc[UR4][R36.64] ;  /* 0x0000000424037981 */ /* 0x0000e4000c1e1500 */
[C---:B0-----:R-:W-:Y:S01]  /*8980*/  LEA R15, R0.reuse, -R0, 0x8 ;  /* 0x80000000000f7211 */ /* 0x041fe200078e40ff */
[----:B------:R-:W0:Y:S01]  /*8990*/  LDC R196, c[0x0][0x248] ;  /* 0x00009200ffc47b82 */ /* 0x000e220000000800 */
[----:B------:R4:W3:Y:S01]  /*89a0*/  LDG.E.U16 R16, desc[UR4][R34.64] ;  /* 0x0000000422107981 */ /* 0x0008e2000c1e1500 */
[----:B------:R-:W-:Y:S02]  /*89b0*/  IMAD R5, R23, 0x206, RZ ;  /* 0x0000020617057824 */ /* 0x000fe400078e02ff */
[----:B------:R-:W-:Y:S01]  /*89c0*/  IMAD R23, R0, 0x103, RZ ;  /* 0x0000010300177824 */ /* 0x000fe200078e02ff */
[-C--:B------:R-:W-:Y:S02]  /*89d0*/  IADD3 R4, P2, R243, R120.reuse, RZ ;  /* 0x00000078f3047210 */ /* 0x080fe40007f5e0ff */
[----:B------:R-:W-:-:S02]  /*89e0*/  IADD3 R32, P0, R5, R120, RZ ;  /* 0x0000007805207210 */ /* 0x000fc40007f1e0ff */
[-C--:B------:R-:W-:Y:S02]  /*89f0*/  IADD3 R36, P1, R57, R120.reuse, RZ ;  /* 0x0000007839247210 */ /* 0x080fe40007f3e0ff */
[----:B------:R-:W1:Y:S01]  /*8a00*/  LDC R57, c[0x0][0x248] ;  /* 0x00009200ff397b82 */ /* 0x000e620000000800 */
[-C--:B------:R-:W-:Y:S01]  /*8a10*/  LEA.HI.X.SX32 R33, R23, R121.reuse, 0x1, P0 ;  /* 0x0000007917217211 */ /* 0x080fe200000f0eff */
[----:B------:R-:W-:Y:S01]  /*8a20*/  IMAD R37, R39, 0x20e, RZ ;  /* 0x0000020e27257824 */ /* 0x000fe200078e02ff */
[-C--:B------:R-:W-:Y:S01]  /*8a30*/  LEA.HI.X.SX32 R5, R15, R121.reuse, 0x1, P2 ;  /* 0x000000790f057211 */ /* 0x080fe200010f0eff */
[----:B------:R-:W-:Y:S01]  /*8a40*/  IMAD R15, R0, 0x105, RZ ;  /* 0x00000105000f7824 */ /* 0x000fe200078e02ff */
[----:B------:R-:W-:Y:S01]  /*8a50*/  IADD3 R38, P0, R45, R120, RZ ;  /* 0x000000782d267210 */ /* 0x000fe20007f1e0ff */
[----:B----4-:R-:W-:Y:S01]  /*8a60*/  IMAD R35, R26, 0x20c, RZ ;  /* 0x0000020c1a237824 */ /* 0x010fe200078e02ff */
[----:B------:R4:W3:Y:S01]  /*8a70*/  LDG.E.U16 R23, desc[UR4][R32.64] ;  /* 0x0000000420177981 */ /* 0x0008e2000c1e1500 */
[----:B------:R-:W0:Y:S01]  /*8a80*/  LDC R45, c[0x0][0x248] ;  /* 0x00009200ff2d7b82 */ /* 0x000e220000000800 */
[----:B------:R-:W-:-:S02]  /*8a90*/  LEA.HI.X.SX32 R39, R218, R121, 0x1, P0 ;  /* 0x00000079da277211 */ /* 0x000fc400000f0eff */
[-C--:B------:R-:W-:Y:S01]  /*8aa0*/  IADD3 R34, P0, R35, R120.reuse, RZ ;  /* 0x0000007823227210 */ /* 0x080fe20007f1e0ff */
[----:B------:R-:W-:Y:S01]  /*8ab0*/  IMAD R47, R47, 0x21e, RZ ;  /* 0x0000021e2f2f7824 */ /* 0x000fe200078e02ff */
[----:B------:R-:W3:Y:S01]  /*8ac0*/  LDG.E.U16 R5, desc[UR4][R4.64] ;  /* 0x0000000404057981 */ /* 0x000ee2000c1e1500 */
[----:B----4-:R-:W-:Y:S01]  /*8ad0*/  IADD3 R32, P2, R37, R120, RZ ;  /* 0x0000007825207210 */ /* 0x010fe20007f5e0ff */
[----:B------:R-:W-:Y:S01]  /*8ae0*/  IMAD R33, R0, 0x107, RZ ;  /* 0x0000010700217824 */ /* 0x000fe200078e02ff */
[-C--:B------:R-:W-:Y:S01]  /*8af0*/  LEA.HI.X.SX32 R37, R15, R121.reuse, 0x1, P1 ;  /* 0x000000790f257211 */ /* 0x080fe200008f0eff */
[----:B------:R4:W3:Y:S01]  /*8b00*/  LDG.E.U16 R26, desc[UR4][R38.64] ;  /* 0x00000004261a7981 */ /* 0x0008e2000c1e1500 */
[-C--:B------:R-:W-:Y:S01]  /*8b10*/  LEA.HI.X.SX32 R35, R24, R121.reuse, 0x1, P0 ;  /* 0x0000007918237211 */ /* 0x080fe200000f0eff */
[----:B------:R-:W0:Y:S02]  /*8b20*/  LDC R218, c[0x0][0x248] ;  /* 0x00009200ffda7b82 */ /* 0x000e240000000800 */
[----:B------:R1:W3:Y:S01]  /*8b30*/  LDG.E.U16 R24, desc[UR4][R36.64] ;  /* 0x0000000424187981 */ /* 0x0002e2000c1e1500 */
[----:B------:R-:W-:-:S05]  /*8b40*/  LEA.HI.X.SX32 R33, R33, R121, 0x1, P2 ;  /* 0x0000007921217211 */ /* 0x000fca00010f0eff */
[----:B----4-:R-:W4:Y:S01]  /*8b50*/  LDC R38, c[0x0][0x248] ;  /* 0x00009200ff267b82 */ /* 0x010f220000000800 */
[-C--:B------:R-:W-:Y:S01]  /*8b60*/  IADD3 R84, P1, R59, R120.reuse, RZ ;  /* 0x000000783b547210 */ /* 0x080fe20007f3e0ff */
[----:B------:R1:W3:Y:S01]  /*8b70*/  LDG.E.U16 R4, desc[UR4][R32.64] ;  /* 0x0000000420047981 */ /* 0x0002e2000c1e1500 */
[----:B------:R-:W-:Y:S01]  /*8b80*/  IADD3 R106, P0, R107, R120, RZ ;  /* 0x000000786b6a7210 */ /* 0x000fe20007f1e0ff */
[----:B-1----:R-:W-:Y:S02]  /*8b90*/  IMAD R57, R57, 0x10f, RZ ;  /* 0x0000010f39397824 */ /* 0x002fe400078e02ff */
[----:B------:R1:W3:Y:S02]  /*8ba0*/  LDG.E.U16 R15, desc[UR4][R34.64] ;  /* 0x00000004220f7981 */ /* 0x0002e4000c1e1500 */
[----:B------:R-:W4:Y:S01]  /*8bb0*/  LDC R36, c[0x0][0x248] ;  /* 0x00009200ff247b82 */ /* 0x000f220000000800 */
[----:B------:R-:W-:-:S07]  /*8bc0*/  LEA.HI.X.SX32 R107, R61, R121, 0x1, P0 ;  /* 0x000000793d6b7211 */ /* 0x000fce00000f0eff */
[----:B------:R-:W4:Y:S01]  /*8bd0*/  LDC R39, c[0x0][0x248] ;  /* 0x00009200ff277b82 */ /* 0x000f220000000800 */
[----:B------:R-:W-:Y:S01]  /*8be0*/  IMAD R33, R0, 0x10d, RZ ;  /* 0x0000010d00217824 */ /* 0x000fe200078e02ff */
[----:B------:R-:W-:-:S06]  /*8bf0*/  IADD3 R32, P0, R47, R120, RZ ;  /* 0x000000782f207210 */ /* 0x000fcc0007f1e0ff */
[----:B------:R-:W4:Y:S01]  /*8c00*/  LDC R37, c[0x0][0x248] ;  /* 0x00009200ff257b82 */ /* 0x000f220000000800 */
[----:B-1----:R-:W-:-:S07]  /*8c10*/  IMAD R35, R60, 0x21c, RZ ;  /* 0x0000021c3c237824 */ /* 0x002fce00078e02ff */
[----:B------:R-:W1:Y:S01]  /*8c20*/  LDC R59, c[0x0][0x248] ;  /* 0x00009200ff3b7b82 */ /* 0x000e620000000800 */
[-C--:B------:R-:W-:Y:S01]  /*8c30*/  LEA.HI.X.SX32 R85, R33, R121.reuse, 0x1, P1 ;  /* 0x0000007921557211 */ /* 0x080fe200008f0eff */
[----:B------:R-:W-:Y:S01]  /*8c40*/  IMAD R61, R46, 0x226, RZ ;  /* 0x000002262e3d7824 */ /* 0x000fe200078e02ff */
[-C--:B------:R-:W-:Y:S01]  /*8c50*/  LEA.HI.X.SX32 R33, R57, R121.reuse, 0x1, P0 ;  /* 0x0000007939217211 */ /* 0x080fe200000f0eff */
[----:B0-----:R-:W-:Y:S01]  /*8c60*/  IMAD R67, R45, 0x228, RZ ;  /* 0x000002282d437824 */ /* 0x001fe200078e02ff */
[-C--:B------:R-:W-:Y:S01]  /*8c70*/  IADD3 R34, P2, R35, R120.reuse, RZ ;  /* 0x0000007823227210 */ /* 0x080fe20007f5e0ff */
[----:B------:R-:W3:Y:S02]  /*8c80*/  LDG.E.U16 R84, desc[UR4][R84.64] ;  /* 0x0000000454547981 */ /* 0x000ee4000c1e1500 */
[----:B------:R-:W0:Y:S01]  /*8c90*/  LDC R57, c[0x0][0x248] ;  /* 0x00009200ff397b82 */ /* 0x000e220000000800 */
[----:B------:R-:W-:Y:S01]  /*8ca0*/  LEA.HI.X.SX32 R35, R40, R121, 0x1, P2 ;  /* 0x0000007928237211 */ /* 0x000fe200010f0eff */
[----:B----4-:R-:W-:Y:S01]  /*8cb0*/  IMAD R45, R38, 0x113, RZ ;  /* 0x00000113262d7824 */ /* 0x010fe200078e02ff */
[----:B------:R-:W-:Y:S01]  /*8cc0*/  IADD3 R38, P0, R61, R120, RZ ;  /* 0x000000783d267210 */ /* 0x000fe20007f1e0ff */
[----:B------:R-:W-:Y:S01]  /*8cd0*/  IMAD R218, R218, 0x164, RZ ;  /* 0x00000164dada7824 */ /* 0x000fe200078e02ff */
[----:B------:R4:W3:Y:S03]  /*8ce0*/  LDG.E.U16 R47, desc[UR4][R32.64] ;  /* 0x00000004202f7981 */ /* 0x0008e6000c1e1500 */
[----:B------:R-:W0:Y:S01]  /*8cf0*/  LDC R46, c[0x0][0x248] ;  /* 0x00009200ff2e7b82 */ /* 0x000e220000000800 */
[----:B------:R-:W-:Y:S01]  /*8d00*/  IMAD R61, R36, 0x22a, RZ ;  /* 0x0000022a243d7824 */ /* 0x000fe200078e02ff */
[----:B------:R4:W3:Y:S04]  /*8d10*/  LDG.E.U16 R65, desc[UR4][R34.64] ;  /* 0x0000000422417981 */ /* 0x0008e8000c1e1500 */
[----:B------:R-:W3:Y:S02]  /*8d20*/  LDG.E.U16 R106, desc[UR4][R106.64] ;  /* 0x000000046a6a7981 */ /* 0x000ee4000c1e1500 */
[----:B------:R-:W2:Y:S01]  /*8d30*/  LDC R40, c[0x0][0x248] ;  /* 0x00009200ff287b82 */ /* 0x000ea20000000800 */
[----:B----4-:R-:W-:-:S02]  /*8d40*/  IMAD R33, R37, 0x115, RZ ;  /* 0x0000011525217824 */ /* 0x010fc400078e02ff */
[----:B------:R-:W-:Y:S01]  /*8d50*/  IMAD R35, R39, 0x22c, RZ ;  /* 0x0000022c27237824 */ /* 0x000fe200078e02ff */
[----:B------:R-:W-:-:S04]  /*8d60*/  LEA.HI.X.SX32 R39, R45, R121, 0x1, P0 ;  /* 0x000000792d277211 */ /* 0x000fc800000f0eff */
[----:B------:R-:W4:Y:S01]  /*8d70*/  LDC R0, c[0x0][0x248] ;  /* 0x00009200ff007b82 */ /* 0x000f220000000800 */
[-C--:B------:R-:W-:Y:S01]  /*8d80*/  IADD3 R34, P0, R61, R120.reuse, RZ ;  /* 0x000000783d227210 */ /* 0x080fe20007f1e0ff */
[----:B-1----:R-:W-:Y:S01]  /*8d90*/  IMAD R59, R59, 0x22e, RZ ;  /* 0x0000022e3b3b7824 */ /* 0x002fe200078e02ff */
[-C--:B------:R-:W-:Y:S01]  /*8da0*/  IADD3 R32, P2, R35, R120.reuse, RZ ;  /* 0x0000007823207210 */ /* 0x080fe20007f5e0ff */
[----:B------:R1:W3:Y:S01]  /*8db0*/  LDG.E.U16 R105, desc[UR4][R38.64] ;  /* 0x0000000426697981 */ /* 0x0002e2000c1e1500 */
[-C--:B------:R-:W-:Y:S02]  /*8dc0*/  LEA.HI.X.SX32 R35, R33, R121.reuse, 0x1, P0 ;  /* 0x0000007921237211 */ /* 0x080fe400000f0eff */
[----:B------:R-:W-:Y:S01]  /*8dd0*/  LEA.HI.X.SX32 R33, R41, R121, 0x1, P2 ;  /* 0x0000007929217211 */ /* 0x000fe200010f0eff */
[----:B0-----:R-:W-:Y:S01]  /*8de0*/  IMAD R57, R57, 0x23a, RZ ;  /* 0x0000023a39397824 */ /* 0x001fe200078e02ff */
[----:B------:R-:W0:Y:S01]  /*8df0*/  LDC R61, c[0x0][0x248] ;  /* 0x00009200ff3d7b82 */ /* 0x000e220000000800 */
[----:B------:R1:W3:Y:S02]  /*8e00*/  LDG.E.U16 R83, desc[UR4][R34.64] ;  /* 0x0000000422537981 */ /* 0x0002e4000c1e1500 */
[----:B-1----:R-:W-:-:S02]  /*8e10*/  IADD3 R38, P0, R59, R120, RZ ;  /* 0x000000783b267210 */ /* 0x002fc40007f1e0ff */
[----:B------:R1:W3:Y:S03]  /*8e20*/  LDG.E.U16 R64, desc[UR4][R32.64] ;  /* 0x0000000420407981 */ /* 0x0002e6000c1e1500 */
[----:B------:R-:W0:Y:S01]  /*8e30*/  LDC R45, c[0x0][0x248] ;  /* 0x00009200ff2d7b82 */ /* 0x000e220000000800 */
[-C--:B------:R-:W-:Y:S02]  /*8e40*/  LEA.HI.X.SX32 R39, R63, R121.reuse, 0x1, P0 ;  /* 0x000000793f277211 */ /* 0x080fe400000f0eff */
[-C--:B------:R-:W-:Y:S02]  /*8e50*/  IADD3 R36, P1, R67, R120.reuse, RZ ;  /* 0x0000007843247210 */ /* 0x080fe40007f3e0ff */
[-C--:B------:R-:W-:Y:S01]  /*8e60*/  IADD3 R34, P2, R58, R120.reuse, RZ ;  /* 0x000000783a227210 */ /* 0x080fe20007f5e0ff */
[----:B-1----:R-:W-:Y:S01]  /*8e70*/  IMAD R33, R46, 0x11d, RZ ;  /* 0x0000011d2e217824 */ /* 0x002fe200078e02ff */
[----:B------:R-:W-:Y:S01]  /*8e80*/  IADD3 R32, P0, R57, R120, RZ ;  /* 0x0000007839207210 */ /* 0x000fe20007f1e0ff */
[----:B------:R2:W3:Y:S01]  /*8e90*/  LDG.E.U16 R46, desc[UR4][R38.64] ;  /* 0x00000004262e7981 */ /* 0x0004e2000c1e1500 */
[----:B------:R-:W1:Y:S01]  /*8ea0*/  LDC R60, c[0x0][0x248] ;  /* 0x00009200ff3c7b82 */ /* 0x000e620000000800 */
[-C--:B------:R-:W-:Y:S01]  /*8eb0*/  LEA.HI.X.SX32 R35, R42, R121.reuse, 0x1, P2 ;  /* 0x000000792a237211 */ /* 0x080fe200010f0eff */
[----:B----4-:R-:W-:Y:S01]  /*8ec0*/  IMAD R0, R0, 0x246, RZ ;  /* 0x0000024600007824 */ /* 0x010fe200078e02ff */
[----:B------:R-:W-:-:S05]  /*8ed0*/  LEA.HI.X.SX32 R33, R33, R121, 0x1, P0 ;  /* 0x0000007921217211 */ /* 0x000fca00000f0eff */
[----:B------:R-:W4:Y:S01]  /*8ee0*/  LDC R67, c[0x0][0x248] ;  /* 0x00009200ff437b82 */ /* 0x000f220000000800 */
[----:B--2---:R-:W-:Y:S01]  /*8ef0*/  IMAD R38, R40, 0x23c, RZ ;  /* 0x0000023c28267824 */ /* 0x004fe200078e02ff */
[----:B------:R2:W3:Y:S06]  /*8f00*/  LDG.E.U16 R103, desc[UR4][R34.64] ;  /* 0x0000000422677981 */ /* 0x0004ec000c1e1500 */
[----:B------:R-:W4:Y:S01]  /*8f10*/  LDC R57, c[0x0][0x248] ;  /* 0x00009200ff397b82 */ /* 0x000f220000000800 */
[----:B------:R-:W-:-:S07]  /*8f20*/  IADD3 R38, P0, R38, R120, RZ ;  /* 0x0000007826267210 */ /* 0x000fce0007f1e0ff */
[----:B------:R-:W4:Y:S01]  /*8f30*/  LDC R59, c[0x0][0x248] ;  /* 0x00009200ff3b7b82 */ /* 0x000f220000000800 */
[-C--:B------:R-:W-:Y:S01]  /*8f40*/  LEA.HI.X.SX32 R39, R43, R121.reuse, 0x1, P0 ;  /* 0x000000792b277211 */ /* 0x080fe200000f0eff */
[----:B0-----:R-:W-:Y:S01]  /*8f50*/  IMAD R61, R61, 0x23e, RZ ;  /* 0x0000023e3d3d7824 */ /* 0x001fe200078e02ff */
[----:B------:R-:W-:Y:S01]  /*8f60*/  LEA.HI.X.SX32 R37, R222, R121, 0x1, P1 ;  /* 0x00000079de257211 */ /* 0x000fe200008f0eff */
[----:B------:R-:W-:Y:S01]  /*8f70*/  IMAD R45, R45, 0x248, RZ ;  /* 0x000002482d2d7824 */ /* 0x000fe200078e02ff */
[----:B--2---:R-:W-:Y:S01]  /*8f80*/  IADD3 R34, P0, R0, R120, RZ ;  /* 0x0000007800227210 */ /* 0x004fe20007f1e0ff */
[----:B------:R-:W2:Y:S02]  /*8f90*/  LDG.E.U16 R82, desc[UR4][R32.64] ;  /* 0x0000000420527981 */ /* 0x000ea4000c1e1500 */
[----:B------:R-:W0:Y:S02]  /*8fa0*/  LDC R40, c[0x0][0x248] ;  /* 0x00009200ff287b82 */ /* 0x000e240000000800 */
[----:B------:R4:W2:Y:S01]  /*8fb0*/  LDG.E.U16 R104, desc[UR4][R36.64] ;  /* 0x0000000424687981 */ /* 0x0008a2000c1e1500 */
[----:B-1----:R-:W-:-:S05]  /*8fc0*/  IMAD R60, R60, 0x11f, RZ ;  /* 0x0000011f3c3c7824 */ /* 0x002fca00078e02ff */
[----:B------:R-:W1:Y:S01]  /*8fd0*/  LDC R41, c[0x0][0x248] ;  /* 0x00009200ff297b82 */ /* 0x000e620000000800 */
[----:B----4-:R-:W-:Y:S01]  /*8fe0*/  IMAD R67, R67, 0x123, RZ ;  /* 0x0000012343437824 */ /* 0x010fe200078e02ff */
[----:B------:R-:W4:Y:S06]  /*8ff0*/  LDG.E.U16 R63, desc[UR4][R38.64] ;  /* 0x00000004263f7981 */ /* 0x000f2c000c1e1500 */
[----:B------:R-:W1:Y:S01]  /*9000*/  LDC R0, c[0x0][0x248] ;  /* 0x00009200ff007b82 */ /* 0x000e620000000800 */
[----:B------:R-:W-:-:S04]  /*9010*/  IADD3 R36, P1, R62, R120, RZ ;  /* 0x000000783e247210 */ /* 0x000fc80007f3e0ff */
[----:B------:R-:W-:-:S03]  /*9020*/  LEA.HI.X.SX32 R37, R66, R121, 0x1, P1 ;  /* 0x0000007942257211 */ /* 0x000fc600008f0eff */
[----:B------:R-:W1:Y:S01]  /*9030*/  LDC R42, c[0x0][0x248] ;  /* 0x00009200ff2a7b82 */ /* 0x000e620000000800 */
[----:B------:R-:W-:Y:S01]  /*9040*/  IADD3 R32, P2, R45, R120, RZ ;  /* 0x000000782d207210 */ /* 0x000fe20007f5e0ff */
[----:B------:R0:W2:Y:S01]  /*9050*/  LDG.E.U16 R87, desc[UR4][R36.64] ;  /* 0x0000000424577981 */ /* 0x0000a2000c1e1500 */
[----:B------:R-:W-:Y:S01]  /*9060*/  IMAD R57, R57, 0x24a, RZ ;  /* 0x0000024a39397824 */ /* 0x000fe200078e02ff */
[----:B------:R-:W-:-:S04]  /*9070*/  LEA.HI.X.SX32 R35, R67, R121, 0x1, P0 ;  /* 0x0000007943237211 */ /* 0x000fc800000f0eff */
[----:B------:R-:W1:Y:S01]  /*9080*/  LDC R58, c[0x0][0x248] ;  /* 0x00009200ff3a7b82 */ /* 0x000e620000000800 */
[----:B0-----:R-:W-:Y:S01]  /*9090*/  IADD3 R36, P1, R61, R120, RZ ;  /* 0x000000783d247210 */ /* 0x001fe20007f3e0ff */
[----:B------:R-:W-:Y:S01]  /*90a0*/  IMAD R59, R59, 0x125, RZ ;  /* 0x000001253b3b7824 */ /* 0x000fe200078e02ff */
[----:B------:R-:W-:Y:S01]  /*90b0*/  LEA.HI.X.SX32 R33, R230, R121, 0x1, P2 ;  /* 0x00000079e6217211 */ /* 0x000fe200010f0eff */
[----:B------:R-:W-:-:S04]  /*90c0*/  IMAD R40, R40, 0x256, RZ ;  /* 0x0000025628287824 */ /* 0x000fc800078e02ff */
[----:B------:R-:W0:Y:S01]  /*90d0*/  LDC R61, c[0x0][0x248] ;  /* 0x00009200ff3d7b82 */ /* 0x000e220000000800 */
[-C--:B------:R-:W-:Y:S01]  /*90e0*/  LEA.HI.X.SX32 R37, R60, R121.reuse, 0x1, P1 ;  /* 0x000000793c257211 */ /* 0x080fe200008f0eff */
[----:B-1----:R-:W-:Y:S01]  /*90f0*/  IMAD R0, R0, 0x12b, RZ ;  /* 0x0000012b00007824 */ /* 0x002fe200078e02ff */
[----:B------:R-:W-:Y:S01]  /*9100*/  IADD3 R38, P0, R57, R120, RZ ;  /* 0x0000007839267210 */ /* 0x000fe20007f1e0ff */
[----:B------:R1:W4:Y:S04]  /*9110*/  LDG.E.U16 R102, desc[UR4][R32.64] ;  /* 0x0000000420667981 */ /* 0x000328000c1e1500 */
[----:B------:R-:W0:Y:S01]  /*9120*/  LDC R60, c[0x0][0x248] ;  /* 0x00009200ff3c7b82 */ /* 0x000e220000000800 */
[----:B------:R-:W-:-:S07]  /*9130*/  LEA.HI.X.SX32 R39, R59, R121, 0x1, P0 ;  /* 0x000000793b277211 */ /* 0x000fce00000f0eff */
[----:B------:R-:W0:Y:S01]  /*9140*/  LDC R66, c[0x0][0x248] ;  /* 0x00009200ff427b82 */ /* 0x000e220000000800 */
[----:B-1----:R-:W-:Y:S01]  /*9150*/  IADD3 R32, P0, R40, R120, RZ ;  /* 0x0000007828207210 */ /* 0x002fe20007f1e0ff */
[----:B------:R-:W-:Y:S01]  /*9160*/  IMAD R41, R41, 0x24c, RZ ;  /* 0x0000024c29297824 */ /* 0x000fe200078e02ff */
[----:B------:R1:W4:Y:S02]  /*9170*/  LDG.E.U16 R45, desc[UR4][R36.64] ;  /* 0x00000004242d7981 */ /* 0x000324000c1e1500 */
[----:B------:R-:W-:-:S03]  /*9180*/  LEA.HI.X.SX32 R33, R0, R121, 0x1, P0 ;  /* 0x0000007900217211 */ /* 0x000fc600000f0eff */
[----:B------:R-:W1:Y:S01]  /*9190*/  LDC R43, c[0x0][0x248] ;  /* 0x00009200ff2b7b82 */ /* 0x000e620000000800 */
[----:B------:R-:W-:Y:S01]  /*91a0*/  IMAD R42, R42, 0x24e, RZ ;  /* 0x0000024e2a2a7824 */ /* 0x000fe200078e02ff */
[----:B------:R1:W4:Y:S01]  /*91b0*/  LDG.E.U16 R85, desc[UR4][R34.64] ;  /* 0x0000000422557981 */ /* 0x000322000c1e1500 */
[----:B------:R-:W-:-:S05]  /*91c0*/  IMAD R58, R58, 0x127, RZ ;  /* 0x000001273a3a7824 */ /* 0x000fca00078e02ff */
[----:B------:R-:W1:Y:S01]  /*91d0*/  LDC R67, c[0x0][0x248] ;  /* 0x00009200ff437b82 */ /* 0x000e620000000800 */
[----:B0-----:R-:W-:Y:S01]  /*91e0*/  IMAD R61, R61, 0x258, RZ ;  /* 0x000002583d3d7824 */ /* 0x001fe200078e02ff */
[----:B------:R0:W4:Y:S06]  /*91f0*/  LDG.E.U16 R81, desc[UR4][R38.64] ;  /* 0x0000000426517981 */ /* 0x00012c000c1e1500 */
[----:B------:R-:W0:Y:S08]  /*9200*/  LDC R0, c[0x0][0x248] ;  /* 0x00009200ff007b82 */ /* 0x000e300000000800 */
[----:B------:R-:W0:Y:S01]  /*9210*/  LDC R40, c[0x0][0x248] ;  /* 0x00009200ff287b82 */ /* 0x000e220000000800 */
[-C--:B-1----:R-:W-:Y:S01]  /*9220*/  IADD3 R36, P1, R41, R120.reuse, RZ ;  /* 0x0000007829247210 */ /* 0x082fe20007f3e0ff */
[----:B------:R-:W-:Y:S01]  /*9230*/  IMAD R60, R60, 0x25a, RZ ;  /* 0x0000025a3c3c7824 */ /* 0x000fe200078e02ff */
[-C--:B------:R-:W-:Y:S01]  /*9240*/  IADD3 R34, P2, R42, R120.reuse, RZ ;  /* 0x000000782a227210 */ /* 0x080fe20007f5e0ff */
[----:B------:R-:W-:Y:S01]  /*9250*/  IMAD R66, R66, 0x12d, RZ ;  /* 0x0000012d42427824 */ /* 0x000fe200078e02ff */
[-C--:B------:R-:W-:Y:S01]  /*9260*/  LEA.HI.X.SX32 R37, R44, R121.reuse, 0x1, P1 ;  /* 0x000000792c257211 */ /* 0x080fe200008f0eff */
[----:B------:R-:W4:Y:S01]  /*9270*/  LDG.E.U16 R86, desc[UR4][R32.64] ;  /* 0x0000000420567981 */ /* 0x000f22000c1e1500 */
[-C--:B------:R-:W-:Y:S01]  /*9280*/  LEA.HI.X.SX32 R35, R58, R121.reuse, 0x1, P2 ;  /* 0x000000793a237211 */ /* 0x080fe200010f0eff */
[----:B------:R-:W1:Y:S01]  /*9290*/  LDC R42, c[0x0][0x248] ;  /* 0x00009200ff2a7b82 */ /* 0x000e620000000800 */
[----:B0-----:R-:W-:Y:S01]  /*92a0*/  IADD3 R38, P0, R61, R120, RZ ;  /* 0x000000783d267210 */ /* 0x001fe20007f1e0ff */
[----:B------:R0:W4:Y:S06]  /*92b0*/  LDG.E.U16 R62, desc[UR4][R36.64] ;  /* 0x00000004243e7981 */ /* 0x00012c000c1e1500 */
[----:B------:R-:W1:Y:S01]  /*92c0*/  LDC R58, c[0x0][0x248] ;  /* 0x00009200ff3a7b82 */ /* 0x000e620000000800 */
[----:B------:R-:W-:-:S07]  /*92d0*/  LEA.HI.X.SX32 R39, R48, R121, 0x1, P0 ;  /* 0x0000007930277211 */ /* 0x000fce00000f0eff */
[----:B------:R-:W1:Y:S01]  /*92e0*/  LDC R57, c[0x0][0x248] ;  /* 0x00009200ff397b82 */ /* 0x000e620000000800 */
[-C--:B0-----:R-:W-:Y:S01]  /*92f0*/  IADD3 R36, P1, R60, R120.reuse, RZ ;  /* 0x000000783c247210 */ /* 0x081fe20007f3e0ff */
[----:B------:R-:W-:Y:S01]  /*9300*/  IMAD R43, R43, 0x25c, RZ ;  /* 0x0000025c2b2b7824 */ /* 0x000fe200078e02ff */
[----:B------:R0:W4:Y:S02]  /*9310*/  LDG.E.U16 R101, desc[UR4][R38.64] ;  /* 0x0000000426657981 */ /* 0x000124000c1e1500 */
[----:B------:R-:W-:Y:S01]  /*9320*/  LEA.HI.X.SX32 R37, R66, R121, 0x1, P1 ;  /* 0x0000007942257211 */ /* 0x000fe200008f0eff */
[----:B------:R-:W-:Y:S01]  /*9330*/  IMAD R66, R0, 0x266, RZ ;  /* 0x0000026600427824 */ /* 0x000fe200078e02ff */
[----:B------:R0:W4:Y:S01]  /*9340*/  LDG.E.U16 R44, desc[UR4][R34.64] ;  /* 0x00000004222c7981 */ /* 0x000122000c1e1500 */
[----:B------:R-:W1:Y:S01]  /*9350*/  LDC R0, c[0x0][0x248] ;  /* 0x00009200ff007b82 */ /* 0x000e620000000800 */
[----:B------:R-:W-:Y:S02]  /*9360*/  IMAD R40, R40, 0x268, RZ ;  /* 0x0000026828287824 */ /* 0x000fe400078e02ff */
[----:B------:R-:W-:Y:S01]  /*9370*/  IMAD R67, R67, 0x25e, RZ ;  /* 0x0000025e43437824 */ /* 0x000fe200078e02ff */
[----:B------:R0:W4:Y:S04]  /*9380*/  LDG.E.U16 R80, desc[UR4][R36.64] ;  /* 0x0000000424507981 */ /* 0x000128000c1e1500 */
[----:B0-----:R-:W0:Y:S01]  /*9390*/  LDC R39, c[0x0][0x248] ;  /* 0x00009200ff277b82 */ /* 0x001e220000000800 */
[-C--:B------:R-:W-:Y:S01]  /*93a0*/  IADD3 R34, P2, R43, R120.reuse, RZ ;  /* 0x000000782b227210 */ /* 0x080fe20007f5e0ff */
[----:B------:R-:W-:Y:S01]  /*93b0*/  IMAD R33, R73, 0x12f, RZ ;  /* 0x0000012f49217824 */ /* 0x000fe200078e02ff */
[----:B------:R-:W-:-:S02]  /*93c0*/  IADD3 R32, P0, R67, R120, RZ ;  /* 0x0000007843207210 */ /* 0x000fc40007f1e0ff */
[----:B------:R-:W-:-:S03]  /*93d0*/  IADD3 R36, P1, R40, R120, RZ ;  /* 0x0000007828247210 */ /* 0x000fc60007f3e0ff */
[----:B------:R-:W0:Y:S01]  /*93e0*/  LDC R41, c[0x0][0x248] ;  /* 0x00009200ff297b82 */ /* 0x000e220000000800 */
[----:B------:R-:W-:-:S07]  /*93f0*/  LEA.HI.X.SX32 R35, R49, R121, 0x1, P2 ;  /* 0x0000007931237211 */ /* 0x000fce00010f0eff */
[----:B------:R-:W0:Y:S01]  /*9400*/  LDC R38, c[0x0][0x248] ;  /* 0x00009200ff267b82 */ /* 0x000e220000000800 */
[----:B------:R-:W-:Y:S01]  /*9410*/  LEA.HI.X.SX32 R33, R33, R121, 0x1, P0 ;  /* 0x0000007921217211 */ /* 0x000fe200000f0eff */
[----:B------:R1:W4:Y:S06]  /*9420*/  LDG.E.U16 R61, desc[UR4][R34.64] ;  /* 0x00000004223d7981 */ /* 0x00032c000c1e1500 */
[----:B------:R-:W0:Y:S01]  /*9430*/  LDC R59, c[0x0][0x248] ;  /* 0x00009200ff3b7b82 */ /* 0x000e220000000800 */
[----:B-1----:R-:W-:-:S07]  /*9440*/  IMAD R42, R42, 0x133, RZ ;  /* 0x000001332a2a7824 */ /* 0x002fce00078e02ff */
[----:B------:R-:W1:Y:S01]  /*9450*/  LDC R40, c[0x0][0x248] ;  /* 0x00009200ff287b82 */ /* 0x000e620000000800 */
[----:B------:R-:W-:Y:S01]  /*9460*/  IADD3 R66, P0, R66, R120, RZ ;  /* 0x0000007842427210 */ /* 0x000fe20007f1e0ff */
[----:B------:R-:W-:Y:S01]  /*9470*/  IMAD R34, R58, 0x26a, RZ ;  /* 0x0000026a3a227824 */ /* 0x000fe200078e02ff */
[----:B------:R0:W4:Y:S05]  /*9480*/  LDG.E.U16 R43, desc[UR4][R32.64] ;  /* 0x00000004202b7981 */ /* 0x00012a000c1e1500 */
[----:B------:R-:W1:Y:S01]  /*9490*/  LDC R49, c[0x0][0x248] ;  /* 0x00009200ff317b82 */ /* 0x000e620000000800 */
[----:B------:R-:W-:-:S07]  /*94a0*/  IMAD R57, R57, 0x26c, RZ ;  /* 0x0000026c39397824 */ /* 0x000fce00078e02ff */
[----:B------:R-:W3:Y:S01]  /*94b0*/  LDC R48, c[0x0][0x248] ;  /* 0x00009200ff307b82 */ /* 0x000ee20000000800 */
[-C--:B------:R-:W-:Y:S01]  /*94c0*/  LEA.HI.X.SX32 R67, R42, R121.reuse, 0x1, P0 ;  /* 0x000000792a437211 */ /* 0x080fe200000f0eff */
[----:B0-----:R-:W-:Y:S01]  /*94d0*/  IMAD R33, R74, 0x135, RZ ;  /* 0x000001354a217824 */ /* 0x001fe200078e02ff */
[-C--:B------:R-:W-:Y:S02]  /*94e0*/  IADD3 R34, P0, R34, R120.reuse, RZ ;  /* 0x0000007822227210 */ /* 0x080fe40007f1e0ff */
[----:B------:R-:W-:Y:S01]  /*94f0*/  IADD3 R32, P2, R57, R120, RZ ;  /* 0x0000007839207210 */ /* 0x000fe20007f5e0ff */
[----:B------:R0:W4:Y:S01]  /*9500*/  LDG.E.U16 R66, desc[UR4][R66.64] ;  /* 0x0000000442427981 */ /* 0x000122000c1e1500 */
[-C--:B------:R-:W-:Y:S01]  /*9510*/  LEA.HI.X.SX32 R35, R33, R121.reuse, 0x1, P0 ;  /* 0x0000007921237211 */ /* 0x080fe200000f0eff */
[----:B------:R-:W-:Y:S01]  /*9520*/  IMAD R0, R0, 0x278, RZ ;  /* 0x0000027800007824 */ /* 0x000fe200078e02ff */
[-C--:B------:R-:W-:Y:S01]  /*9530*/  LEA.HI.X.SX32 R37, R234, R121.reuse, 0x1, P1 ;  /* 0x00000079ea257211 */ /* 0x080fe200008f0eff */
[----:B------:R-:W3:Y:S01]  /*9540*/  LDC R57, c[0x0][0x248] ;  /* 0x00009200ff397b82 */ /* 0x000ee20000000800 */
[----:B------:R-:W-:Y:S01]  /*9550*/  LEA.HI.X.SX32 R33, R50, R121, 0x1, P2 ;  /* 0x0000007932217211 */ /* 0x000fe200010f0eff */
[----:B------:R-:W-:Y:S01]  /*9560*/  IMAD R39, R39, 0x26e, RZ ;  /* 0x0000026e27277824 */ /* 0x000fe200078e02ff */
[----:B------:R0:W4:Y:S01]  /*9570*/  LDG.E.U16 R79, desc[UR4][R34.64] ;  /* 0x00000004224f7981 */ /* 0x000122000c1e1500 */
[----:B------:R-:W-:-:S02]  /*9580*/  IMAD R41, R41, 0x137, RZ ;  /* 0x0000013729297824 */ /* 0x000fc400078e02ff */
[----:B------:R-:W-:Y:S01]  /*9590*/  IMAD R38, R38, 0x276, RZ ;  /* 0x0000027626267824 */ /* 0x000fe200078e02ff */
[----:B------:R1:W4:Y:S01]  /*95a0*/  LDG.E.U16 R100, desc[UR4][R36.64] ;  /* 0x0000000424647981 */ /* 0x000322000c1e1500 */
[----:B0-----:R-:W0:Y:S03]  /*95b0*/  LDC R67, c[0x0][0x248] ;  /* 0x00009200ff437b82 */ /* 0x001e260000000800 */
[----:B------:R1:W4:Y:S01]  /*95c0*/  LDG.E.U16 R60, desc[UR4][R32.64] ;  /* 0x00000004203c7981 */ /* 0x000322000c1e1500 */
[----:B------:R-:W-:-:S04]  /*95d0*/  IADD3 R34, P2, R0, R120, RZ ;  /* 0x0000007800227210 */ /* 0x000fc80007f5e0ff */
[----:B------:R-:W0:Y:S01]  /*95e0*/  LDC R74, c[0x0][0x248] ;  /* 0x00009200ff4a7b82 */ /* 0x000e220000000800 */
[----:B-1----:R-:W-:Y:S01]  /*95f0*/  IADD3 R36, P0, R39, R120, RZ ;  /* 0x0000007827247210 */ /* 0x002fe20007f1e0ff */
[----:B------:R-:W-:Y:S02]  /*9600*/  IMAD R0, R40, 0x13d, RZ ;  /* 0x0000013d28007824 */ /* 0x000fe400078e02ff */
[----:B------:R-:W-:-:S04]  /*9610*/  IMAD R32, R59, 0x27a, RZ ;  /* 0x0000027a3b207824 */ /* 0x000fc800078e02ff */
[----:B------:R-:W1:Y:S01]  /*9620*/  LDC R58, c[0x0][0x248] ;  /* 0x00009200ff3a7b82 */ /* 0x000e620000000800 */
[----:B------:R-:W-:Y:S01]  /*9630*/  IMAD R33, R49, 0x13b, RZ ;  /* 0x0000013b31217824 */ /* 0x000fe200078e02ff */
[----:B------:R-:W-:Y:S01]  /*9640*/  IADD3 R118, P1, R38, R120, RZ ;  /* 0x0000007826767210 */ /* 0x000fe20007f3e0ff */
[----:B---3--:R-:W-:Y:S01]  /*9650*/  IMAD R38, R48, 0x27c, RZ ;  /* 0x0000027c30267824 */ /* 0x008fe200078e02ff */
[----:B------:R-:W-:-:S04]  /*9660*/  LEA.HI.X.SX32 R37, R41, R121, 0x1, P0 ;  /* 0x0000007929257211 */ /* 0x000fc800000f0eff */
[----:B------:R-:W3:Y:S01]  /*9670*/  LDC R40, c[0x0][0x248] ;  /* 0x00009200ff287b82 */ /* 0x000ee20000000800 */
[----:B------:R-:W-:Y:S01]  /*9680*/  IADD3 R32, P0, R32, R120, RZ ;  /* 0x0000007820207210 */ /* 0x000fe20007f1e0ff */
[----:B------:R0:W4:Y:S01]  /*9690*/  LDG.E.U16 R42, desc[UR4][R36.64] ;  /* 0x00000004242a7981 */ /* 0x000122000c1e1500 */
[----:B------:R-:W-:-:S05]  /*96a0*/  LEA.HI.X.SX32 R119, R33, R121, 0x1, P1 ;  /* 0x0000007921777211 */ /* 0x000fca00008f0eff */
[----:B------:R-:W2:Y:S01]  /*96b0*/  LDC R49, c[0x0][0x248] ;  /* 0x00009200ff317b82 */ /* 0x000ea20000000800 */
[-C--:B------:R-:W-:Y:S01]  /*96c0*/  LEA.HI.X.SX32 R33, R0, R121.reuse, 0x1, P0 ;  /* 0x0000007900217211 */ /* 0x080fe200000f0eff */
[----:B------:R-:W4:Y:S01]  /*96d0*/  LDG.E.U16 R118, desc[UR4][R118.64] ;  /* 0x0000000476767981 */ /* 0x000f22000c1e1500 */
[----:B------:R-:W-:Y:S02]  /*96e0*/  IADD3 R38, P0, R38, R120, RZ ;  /* 0x0000007826267210 */ /* 0x000fe40007f1e0ff */
[-C--:B------:R-:W-:Y:S01]  /*96f0*/  LEA.HI.X.SX32 R35, R52, R121.reuse, 0x1, P2 ;  /* 0x0000007934237211 */ /* 0x080fe200010f0eff */
[----:B------:R0:W4:Y:S02]  /*9700*/  LDG.E.U16 R78, desc[UR4][R32.64] ;  /* 0x00000004204e7981 */ /* 0x000124000c1e1500 */
[----:B------:R-:W2:Y:S01]  /*9710*/  LDC R48, c[0x0][0x248] ;  /* 0x00009200ff307b82 */ /* 0x000ea20000000800 */
[----:B------:R-:W-:Y:S01]  /*9720*/  LEA.HI.X.SX32 R39, R51, R121, 0x1, P0 ;  /* 0x0000007933277211 */ /* 0x000fe200000f0eff */
[----:B------:R1:W4:Y:S01]  /*9730*/  LDG.E.U16 R99, desc[UR4][R34.64] ;  /* 0x0000000422637981 */ /* 0x000322000c1e1500 */
[----:B0-----:R-:W-:-:S05]  /*9740*/  IMAD R36, R57, 0x27e, RZ ;  /* 0x0000027e39247824 */ /* 0x001fca00078e02ff */
[----:B------:R-:W0:Y:S01]  /*9750*/  LDC R73, c[0x0][0x248] ;  /* 0x00009200ff497b82 */ /* 0x000e220000000800 */
[----:B------:R-:W-:Y:S01]  /*9760*/  IMAD R32, R74, 0x288, RZ ;  /* 0x000002884a207824 */ /* 0x000fe200078e02ff */
[----:B------:R2:W4:Y:S01]  /*9770*/  LDG.E.U16 R59, desc[UR4][R38.64] ;  /* 0x00000004263b7981 */ /* 0x000522000c1e1500 */
[----:B-1----:R-:W-:-:S05]  /*9780*/  IMAD R34, R67, 0x286, RZ ;  /* 0x0000028643227824 */ /* 0x002fca00078e02ff */
[----:B------:R-:W1:Y:S01]  /*9790*/  LDC R51, c[0x0][0x248] ;  /* 0x00009200ff337b82 */ /* 0x000e620000000800 */
[----:B------:R-:W-:-:S07]  /*97a0*/  IMAD R0, R58, 0x13f, RZ ;  /* 0x0000013f3a007824 */ /* 0x000fce00078e02ff */
[----:B------:R-:W0:Y:S01]  /*97b0*/  LDC R52, c[0x0][0x248] ;  /* 0x00009200ff347b82 */ /* 0x000e220000000800 */
[----:B------:R-:W-:Y:S01]  /*97c0*/  IMAD R33, R76, 0x143, RZ ;  /* 0x000001434c217824 */ /* 0x000fe200078e02ff */
[----:B------:R-:W-:-:S06]  /*97d0*/  IADD3 R36, P1, R36, R120, RZ ;  /* 0x0000007824247210 */ /* 0x000fcc0007f3e0ff */
[----:B------:R-:W0:Y:S01]  /*97e0*/  LDC R50, c[0x0][0x248] ;  /* 0x00009200ff327b82 */ /* 0x000e220000000800 */
[-C--:B------:R-:W-:Y:S01]  /*97f0*/  IADD3 R34, P0, R34, R120.reuse, RZ ;  /* 0x0000007822227210 */ /* 0x080fe20007f1e0ff */
[----:B---3--:R-:W-:Y:S01]  /*9800*/  IMAD R40, R40, 0x28a, RZ ;  /* 0x0000028a28287824 */ /* 0x008fe200078e02ff */
[-C--:B------:R-:W-:Y:S02]  /*9810*/  IADD3 R32, P2, R32, R120.reuse, RZ ;  /* 0x0000007820207210 */ /* 0x080fe40007f5e0ff */
[-C--:B------:R-:W-:Y:S01]  /*9820*/  LEA.HI.X.SX32 R37, R0, R121.reuse, 0x1, P1 ;  /* 0x0000007900257211 */ /* 0x080fe200008f0eff */
[----:B--2---:R-:W-:Y:S01]  /*9830*/  IMAD R0, R49, 0x145, RZ ;  /* 0x0000014531007824 */ /* 0x004fe200078e02ff */
[-C--:B------:R-:W-:Y:S01]  /*9840*/  LEA.HI.X.SX32 R35, R33, R121.reuse, 0x1, P0 ;  /* 0x0000007921237211 */ /* 0x080fe200000f0eff */
[----:B------:R-:W2:Y:S01]  /*9850*/  LDC R57, c[0x0][0x248] ;  /* 0x00009200ff397b82 */ /* 0x000ea20000000800 */
[----:B------:R-:W-:Y:S01]  /*9860*/  LEA.HI.X.SX32 R33, R238, R121, 0x1, P2 ;  /* 0x00000079ee217211 */ /* 0x000fe200010f0eff */
[----:B------:R-:W3:Y:S01]  /*9870*/  LDG.E.U16 R41, desc[UR4][R36.64] ;  /* 0x0000000424297981 */ /* 0x000ee2000c1e1500 */
[----:B------:R-:W-:-:S03]  /*9880*/  IADD3 R38, P0, R40, R120, RZ ;  /* 0x0000007828267210 */ /* 0x000fc60007f1e0ff */
[----:B------:R1:W3:Y:S01]  /*9890*/  LDG.E.U16 R117, desc[UR4][R34.64] ;  /* 0x0000000422757981 */ /* 0x0002e2000c1e1500 */
[----:B------:R-:W-:Y:S01]  /*98a0*/  LEA.HI.X.SX32 R39, R0, R121, 0x1, P0 ;  /* 0x0000007900277211 */ /* 0x000fe200000f0eff */
[----:B------:R-:W2:Y:S02]  /*98b0*/  LDC R67, c[0x0][0x248] ;  /* 0x00009200ff437b82 */ /* 0x000ea40000000800 */
[----:B------:R1:W3:Y:S02]  /*98c0*/  LDG.E.U16 R98, desc[UR4][R32.64] ;  /* 0x0000000420627981 */ /* 0x0002e4000c1e1500 */
[----:B-1----:R-:W-:Y:S02]  /*98d0*/  IMAD R0, R51, 0x14b, RZ ;  /* 0x0000014b33007824 */ /* 0x002fe400078e02ff */
[----:B------:R1:W3:Y:S01]  /*98e0*/  LDG.E.U16 R77, desc[UR4][R38.64] ;  /* 0x00000004264d7981 */ /* 0x0002e2000c1e1500 */
[----:B------:R-:W-:Y:S01]  /*98f0*/  IMAD R34, R48, 0x28e, RZ ;  /* 0x0000028e30227824 */ /* 0x000fe200078e02ff */
[----:B------:R-:W2:Y:S01]  /*9900*/  LDC R76, c[0x0][0x248] ;  /* 0x00009200ff4c7b82 */ /* 0x000ea20000000800 */
[----:B------:R-:W-:-:S03]  /*9910*/  IMAD R32, R75, 0x296, RZ ;  /* 0x000002964b207824 */ /* 0x000fc600078e02ff */
[----:B------:R-:W-:Y:S01]  /*9920*/  IADD3 R34, P2, R34, R120, RZ ;  /* 0x0000007822227210 */ /* 0x000fe20007f5e0ff */
[----:B0-----:R-:W-:-:S03]  /*9930*/  IMAD R33, R73, 0x147, RZ ;  /* 0x0000014749217824 */ /* 0x001fc600078e02ff */
[----:B------:R-:W0:Y:S01]  /*9940*/  LDC R74, c[0x0][0x248] ;  /* 0x00009200ff4a7b82 */ /* 0x000e220000000800 */
[----:B------:R-:W-:Y:S01]  /*9950*/  IADD3 R32, P0, R32, R120, RZ ;  /* 0x0000007820207210 */ /* 0x000fe20007f1e0ff */
[----:B-1----:R-:W-:Y:S01]  /*9960*/  IMAD R38, R52, 0x298, RZ ;  /* 0x0000029834267824 */ /* 0x002fe200078e02ff */
[----:B------:R-:W-:Y:S01]  /*9970*/  LEA.HI.X.SX32 R35, R33, R121, 0x1, P2 ;  /* 0x0000007921237211 */ /* 0x000fe200010f0eff */
[----:B------:R-:W-:-:S04]  /*9980*/  IMAD R36, R50, 0x28c, RZ ;  /* 0x0000028c32247824 */ /* 0x000fc800078e02ff */
[----:B------:R-:W1:Y:S01]  /*9990*/  LDC R48, c[0x0][0x248] ;  /* 0x00009200ff307b82 */ /* 0x000e620000000800 */
[-C--:B------:R-:W-:Y:S01]  /*99a0*/  LEA.HI.X.SX32 R33, R0, R121.reuse, 0x1, P0 ;  /* 0x0000007900217211 */ /* 0x080fe200000f0eff */
[----:B------:R-:W3:Y:S01]  /*99b0*/  LDG.E.U16 R40, desc[UR4][R34.64] ;  /* 0x0000000422287981 */ /* 0x000ee2000c1e1500 */
[-C--:B------:R-:W-:Y:S02]  /*99c0*/  IADD3 R38, P0, R38, R120.reuse, RZ ;  /* 0x0000007826267210 */ /* 0x080fe40007f1e0ff */
[----:B------:R-:W-:Y:S01]  /*99d0*/  IADD3 R36, P1, R36, R120, RZ ;  /* 0x0000007824247210 */ /* 0x000fe20007f3e0ff */
[----:B------:R-:W3:Y:S02]  /*99e0*/  LDG.E.U16 R116, desc[UR4][R32.64] ;  /* 0x0000000420747981 */ /* 0x000ee4000c1e1500 */
[----:B------:R-:W1:Y:S01]  /*99f0*/  LDC R50, c[0x0][0x248] ;  /* 0x00009200ff327b82 */ /* 0x000e620000000800 */
[-C--:B------:R-:W-:Y:S02]  /*9a00*/  LEA.HI.X.SX32 R39, R54, R121.reuse, 0x1, P0 ;  /* 0x0000007936277211 */ /* 0x080fe400000f0eff */
[----:B------:R-:W-:-:S03]  /*9a10*/  LEA.HI.X.SX32 R37, R53, R121, 0x1, P1 ;  /* 0x0000007935257211 */ /* 0x000fc600008f0eff */
[----:B------:R-:W3:Y:S02]  /*9a20*/  LDG.E.U16 R97, desc[UR4][R38.64] ;  /* 0x0000000426617981 */ /* 0x000ee4000c1e1500 */
[----:B------:R-:W1:Y:S02]  /*9a30*/  LDC R49, c[0x0][0x248] ;  /* 0x00009200ff317b82 */ /* 0x000e640000000800 */
[----:B------:R2:W3:Y:S06]  /*9a40*/  LDG.E.U16 R58, desc[UR4][R36.64] ;  /* 0x00000004243a7981 */ /* 0x0004ec000c1e1500 */
[----:B------:R-:W1:Y:S08]  /*9a50*/  LDC R75, c[0x0][0x248] ;  /* 0x00009200ff4b7b82 */ /* 0x000e700000000800 */
[----:B------:R-:W1:Y:S01]  /*9a60*/  LDC R73, c[0x0][0x248] ;  /* 0x00009200ff497b82 */ /* 0x000e620000000800 */
[----:B--2---:R-:W-:-:S02]  /*9a70*/  IMAD R36, R57, 0x29a, RZ ;  /* 0x0000029a39247824 */ /* 0x004fc400078e02ff */
[----:B------:R-:W-:-:S05]  /*9a80*/  IMAD R34, R67, 0x29c, RZ ;  /* 0x0000029c43227824 */ /* 0x000fca00078e02ff */
[----:B------:R-:W2:Y:S01]  /*9a90*/  LDC R38, c[0x0][0x248] ;  /* 0x00009200ff267b82 */ /* 0x000ea20000000800 */
[----:B------:R-:W-:Y:S01]  /*9aa0*/  IMAD R32, R76, 0x29e, RZ ;  /* 0x0000029e4c207824 */ /* 0x000fe200078e02ff */
[-C--:B------:R-:W-:Y:S01]  /*9ab0*/  IADD3 R36, P1, R36, R120.reuse, RZ ;  /* 0x0000007824247210 */ /* 0x080fe20007f3e0ff */
[----:B0-----:R-:W-:Y:S01]  /*9ac0*/  IMAD R0, R74, 0x14d, RZ ;  /* 0x0000014d4a007824 */ /* 0x001fe200078e02ff */
[----:B------:R-:W-:-:S04]  /*9ad0*/  IADD3 R34, P2, R34, R120, RZ ;  /* 0x0000007822227210 */ /* 0x000fc80007f5e0ff */
[----:B------:R-:W0:Y:S01]  /*9ae0*/  LDC R51, c[0x0][0x248] ;  /* 0x00009200ff337b82 */ /* 0x000e220000000800 */
[----:B------:R-:W-:Y:S01]  /*9af0*/  IMAD R33, R91, 0x14f, RZ ;  /* 0x0000014f5b217824 */ /* 0x000fe200078e02ff */
[----:B------:R-:W-:Y:S01]  /*9b00*/  IADD3 R32, P0, R32, R120, RZ ;  /* 0x0000007820207210 */ /* 0x000fe20007f1e0ff */
[----:B-1----:R-:W-:Y:S01]  /*9b10*/  IMAD R48, R48, 0x2a6, RZ ;  /* 0x000002a630307824 */ /* 0x002fe200078e02ff */
[----:B------:R-:W-:-:S04]  /*9b20*/  LEA.HI.X.SX32 R37, R0, R121, 0x1, P1 ;  /* 0x0000007900257211 */ /* 0x000fc800008f0eff */
[----:B------:R-:W1:Y:S01]  /*9b30*/  LDC R53, c[0x0][0x248] ;  /* 0x00009200ff357b82 */ /* 0x000e620000000800 */
[-C--:B------:R-:W-:Y:S01]  /*9b40*/  LEA.HI.X.SX32 R35, R55, R121.reuse, 0x1, P2 ;  /* 0x0000007937237211 */ /* 0x080fe200010f0eff */
[----:B------:R-:W-:Y:S01]  /*9b50*/  IMAD R0, R50, 0x153, RZ ;  /* 0x0000015332007824 */ /* 0x000fe200078e02ff */
[-C--:B------:R-:W-:Y:S01]  /*9b60*/  LEA.HI.X.SX32 R33, R33, R121.reuse, 0x1, P0 ;  /* 0x0000007921217211 */ /* 0x080fe200000f0eff */
[----:B------:R2:W3:Y:S04]  /*9b70*/  LDG.E.U16 R76, desc[UR4][R36.64] ;  /* 0x00000004244c7981 */ /* 0x0004e8000c1e1500 */
[----:B------:R-:W1:Y:S01]  /*9b80*/  LDC R91, c[0x0][0x248] ;  /* 0x00009200ff5b7b82 */ /* 0x000e620000000800 */
[----:B------:R-:W-:Y:S01]  /*9b90*/  IADD3 R48, P0, R48, R120, RZ ;  /* 0x0000007830307210 */ /* 0x000fe20007f1e0ff */
[----:B------:R2:W3:Y:S06]  /*9ba0*/  LDG.E.U16 R57, desc[UR4][R34.64] ;  /* 0x0000000422397981 */ /* 0x0004ec000c1e1500 */
[----:B------:R-:W1:Y:S01]  /*9bb0*/  LDC R52, c[0x0][0x248] ;  /* 0x00009200ff347b82 */ /* 0x000e620000000800 */
[----:B--2---:R-:W-:Y:S01]  /*9bc0*/  IMAD R36, R49, 0x2a8, RZ ;  /* 0x000002a831247824 */ /* 0x004fe200078e02ff */
[----:B------:R2:W3:Y:S01]  /*9bd0*/  LDG.E.U16 R39, desc[UR4][R32.64] ;  /* 0x0000000420277981 */ /* 0x0004e2000c1e1500 */
[----:B------:R-:W-:-:S05]  /*9be0*/  LEA.HI.X.SX32 R49, R0, R121, 0x1, P0 ;  /* 0x0000007900317211 */ /* 0x000fca00000f0eff */
[----:B------:R-:W1:Y:S01]  /*9bf0*/  LDC R74, c[0x0][0x248] ;  /* 0x00009200ff4a7b82 */ /* 0x000e620000000800 */
[----:B------:R-:W-:-:S07]  /*9c00*/  IMAD R34, R75, 0x2aa, RZ ;  /* 0x000002aa4b227824 */ /* 0x000fce00078e02ff */
[----:B------:R-:W1:Y:S01]  /*9c10*/  LDC R50, c[0x0][0x248] ;  /* 0x00009200ff327b82 */ /* 0x000e620000000800 */
[----:B--2---:R-:W-:-:S07]  /*9c20*/  IMAD R32, R73, 0x2ac, RZ ;  /* 0x000002ac49207824 */ /* 0x004fce00078e02ff */
[----:B------:R-:W2:Y:S01]  /*9c30*/  LDC R54, c[0x0][0x248] ;  /* 0x00009200ff367b82 */ /* 0x000ea20000000800 */
[----:B------:R-:W-:Y:S01]  /*9c40*/  IMAD R0, R92, 0x155, RZ ;  /* 0x000001555c007824 */ /* 0x000fe200078e02ff */
[-C--:B------:R-:W-:Y:S01]  /*9c50*/  IADD3 R36, P1, R36, R120.reuse, RZ ;  /* 0x0000007824247210 */ /* 0x080fe20007f3e0ff */
[----:B------:R0:W3:Y:S01]  /*9c60*/  LDG.E.U16 R115, desc[UR4][R48.64] ;  /* 0x0000000430737981 */ /* 0x0000e2000c1e1500 */
[-C--:B------:R-:W-:Y:S02]  /*9c70*/  IADD3 R34, P0, R34, R120.reuse, RZ ;  /* 0x0000007822227210 */ /* 0x080fe40007f1e0ff */
[----:B------:R-:W-:Y:S02]  /*9c80*/  IADD3 R32, P2, R32, R120, RZ ;  /* 0x0000007820207210 */ /* 0x000fe40007f5e0ff */
[----:B------:R-:W2:Y:S01]  /*9c90*/  LDC R73, c[0x0][0x248] ;  /* 0x00009200ff497b82 */ /* 0x000ea20000000800 */
[-C--:B------:R-:W-:Y:S01]  /*9ca0*/  LEA.HI.X.SX32 R37, R240, R121.reuse, 0x1, P1 ;  /* 0x00000079f0257211 */ /* 0x080fe200008f0eff */
[----:B0-----:R-:W-:Y:S01]  /*9cb0*/  IMAD R48, R38, 0x2ae, RZ ;  /* 0x000002ae26307824 */ /* 0x001fe200078e02ff */
[-C--:B------:R-:W-:Y:S01]  /*9cc0*/  LEA.HI.X.SX32 R35, R0, R121.reuse, 0x1, P0 ;  /* 0x0000007900237211 */ /* 0x080fe200000f0eff */
[----:B------:R-:W-:Y:S01]  /*9cd0*/  IMAD R0, R51, 0x157, RZ ;  /* 0x0000015733007824 */ /* 0x000fe200078e02ff */
[----:B------:R-:W-:-:S03]  /*9ce0*/  LEA.HI.X.SX32 R33, R56, R121, 0x1, P2 ;  /* 0x0000007938217211 */ /* 0x000fc600010f0eff */
[----:B------:R-:W0:Y:S01]  /*9cf0*/  LDC R55, c[0x0][0x248] ;  /* 0x00009200ff377b82 */ /* 0x000e220000000800 */
[----:B------:R-:W-:Y:S01]  /*9d00*/  IADD3 R48, P0, R48, R120, RZ ;  /* 0x0000007830307210 */ /* 0x000fe20007f1e0ff */
[----:B------:R1:W3:Y:S03]  /*9d10*/  LDG.E.U16 R96, desc[UR4][R36.64] ;  /* 0x0000000424607981 */ /* 0x0002e6000c1e1500 */
[----:B------:R-:W-:Y:S01]  /*9d20*/  LEA.HI.X.SX32 R49, R0, R121, 0x1, P0 ;  /* 0x0000007900317211 */ /* 0x000fe200000f0eff */
[----:B------:R1:W3:Y:S02]  /*9d30*/  LDG.E.U16 R56, desc[UR4][R32.64] ;  /* 0x0000000420387981 */ /* 0x0002e4000c1e1500 */
[----:B------:R-:W0:Y:S02]  /*9d40*/  LDC R67, c[0x0][0x248] ;  /* 0x00009200ff437b82 */ /* 0x000e240000000800 */
[----:B------:R1:W3:Y:S02]  /*9d50*/  LDG.E.U16 R75, desc[UR4][R34.64] ;  /* 0x00000004224b7981 */ /* 0x0002e4000c1e1500 */
[----:B-1----:R-:W-:-:S04]  /*9d60*/  IMAD R36, R53, 0x2b6, RZ ;  /* 0x000002b635247824 */ /* 0x002fc800078e02ff */
[----:B------:R-:W1:Y:S01]  /*9d70*/  LDC R92, c[0x0][0x248] ;  /* 0x00009200ff5c7b82 */ /* 0x000e620000000800 */
[----:B------:R-:W-:Y:S01]  /*9d80*/  IMAD R32, R91, 0x2ba, RZ ;  /* 0x000002ba5b207824 */ /* 0x000fe200078e02ff */
[----:B------:R2:W3:Y:S01]  /*9d90*/  LDG.E.U16 R38, desc[UR4][R48.64] ;  /* 0x0000000430267981 */ /* 0x0004e2000c1e1500 */
[----:B------:R-:W-:Y:S01]  /*9da0*/  IMAD R34, R52, 0x2b8, RZ ;  /* 0x000002b834227824 */ /* 0x000fe200078e02ff */
[-C--:B------:R-:W-:Y:S01]  /*9db0*/  IADD3 R36, P1, R36, R120.reuse, RZ ;  /* 0x0000007824247210 */ /* 0x080fe20007f3e0ff */
[----:B------:R-:W-:Y:S01]  /*9dc0*/  IMAD R33, R74, 0x15b, RZ ;  /* 0x0000015b4a217824 */ /* 0x000fe200078e02ff */
[-C--:B------:R-:W-:Y:S01]  /*9dd0*/  IADD3 R32, P0, R32, R120.reuse, RZ ;  /* 0x0000007820207210 */ /* 0x080fe20007f1e0ff */
[----:B------:R-:W-:Y:S01]  /*9de0*/  IMAD R0, R50, 0x15d, RZ ;  /* 0x0000015d32007824 */ /* 0x000fe200078e02ff */
[----:B------:R-:W-:Y:S01]  /*9df0*/  IADD3 R34, P2, R34, R120, RZ ;  /* 0x0000007822227210 */ /* 0x000fe20007f5e0ff */
[----:B------:R-:W1:Y:S01]  /*9e00*/  LDC R50, c[0x0][0x248] ;  /* 0x00009200ff327b82 */ /* 0x000e620000000800 */
[----:B--2---:R-:W-:Y:S01]  /*9e10*/  IMAD R48, R54, 0x2bc, RZ ;  /* 0x000002bc36307824 */ /* 0x004fe200078e02ff */
[----:B------:R-:W-:-:S02]  /*9e20*/  LEA.HI.X.SX32 R37, R33, R121, 0x1, P1 ;  /* 0x0000007921257211 */ /* 0x000fc400008f0eff */
[----:B------:R-:W-:-:S04]  /*9e30*/  LEA.HI.X.SX32 R33, R0, R121, 0x1, P0 ;  /* 0x0000007900217211 */ /* 0x000fc800000f0eff */
[----:B------:R-:W2:Y:S01]  /*9e40*/  LDC R53, c[0x0][0x248] ;  /* 0x00009200ff357b82 */ /* 0x000ea20000000800 */
[----:B------:R-:W-:Y:S01]  /*9e50*/  LEA.HI.X.SX32 R35, R68, R121, 0x1, P2 ;  /* 0x0000007944237211 */ /* 0x000fe200010f0eff */
[----:B------:R-:W3:Y:S01]  /*9e60*/  LDG.E.U16 R114, desc[UR4][R36.64] ;  /* 0x0000000424727981 */ /* 0x000ee2000c1e1500 */
[----:B------:R-:W-:-:S03]  /*9e70*/  IADD3 R48, P0, R48, R120, RZ ;  /* 0x0000007830307210 */ /* 0x000fc60007f1e0ff */
[----:B------:R0:W3:Y:S02]  /*9e80*/  LDG.E.U16 R95, desc[UR4][R34.64] ;  /* 0x00000004225f7981 */ /* 0x0000e4000c1e1500 */
[----:B------:R-:W2:Y:S01]  /*9e90*/  LDC R51, c[0x0][0x248] ;  /* 0x00009200ff337b82 */ /* 0x000ea20000000800 */
[----:B------:R-:W-:Y:S01]  /*9ea0*/  LEA.HI.X.SX32 R49, R69, R121, 0x1, P0 ;  /* 0x0000007945317211 */ /* 0x000fe200000f0eff */
[----:B------:R1:W3:Y:S06]  /*9eb0*/  LDG.E.U16 R74, desc[UR4][R32.64] ;  /* 0x00000004204a7981 */ /* 0x0002ec000c1e1500 */
[----:B------:R-:W4:Y:S01]  /*9ec0*/  LDC R68, c[0x0][0x248] ;  /* 0x00009200ff447b82 */ /* 0x000f220000000800 */
[----:B0-----:R-:W-:-:S02]  /*9ed0*/  IMAD R34, R73, 0x2c6, RZ ;  /* 0x000002c649227824 */ /* 0x001fc400078e02ff */
[----:B------:R-:W-:Y:S02]  /*9ee0*/  IMAD R36, R55, 0x2be, RZ ;  /* 0x000002be37247824 */ /* 0x000fe400078e02ff */
[----:B------:R0:W3:Y:S03]  /*9ef0*/  LDG.E.U16 R55, desc[UR4][R48.64] ;  /* 0x0000000430377981 */ /* 0x0000e6000c1e1500 */
[----:B------:R-:W4:Y:S01]  /*9f00*/  LDC R54, c[0x0][0x248] ;  /* 0x00009200ff367b82 */ /* 0x000f220000000800 */
[----:B------:R-:W-:Y:S01]  /*9f10*/  IMAD R0, R67, 0x15f, RZ ;  /* 0x0000015f43007824 */ /* 0x000fe200078e02ff */
[----:B------:R-:W-:Y:S01]  /*9f20*/  IADD3 R34, P0, R34, R120, RZ ;  /* 0x0000007822227210 */ /* 0x000fe20007f1e0ff */
[----:B-1----:R-:W-:Y:S02]  /*9f30*/  IMAD R32, R92, 0x2c8, RZ ;  /* 0x000002c85c207824 */ /* 0x002fe400078e02ff */
[----:B------:R-:W-:-:S03]  /*9f40*/  IMAD R33, R93, 0x163, RZ ;  /* 0x000001635d217824 */ /* 0x000fc600078e02ff */
[----:B------:R-:W1:Y:S01]  /*9f50*/  LDC R52, c[0x0][0x248] ;  /* 0x00009200ff347b82 */ /* 0x000e620000000800 */
[----:B------:R-:W-:Y:S02]  /*9f60*/  IADD3 R32, P2, R32, R120, RZ ;  /* 0x0000007820207210 */ /* 0x000fe40007f5e0ff */
[----:B------:R-:W-:-:S05]  /*9f70*/  LEA.HI.X.SX32 R35, R33, R121, 0x1, P0 ;  /* 0x0000007921237211 */ /* 0x000fca00000f0eff */
[----:B0-----:R-:W0:Y:S08]  /*9f80*/  LDC R49, c[0x0][0x248] ;  /* 0x00009200ff317b82 */ /* 0x001e300000000800 */
[----:B------:R-:W0:Y:S01]  /*9f90*/  LDC R67, c[0x0][0x248] ;  /* 0x00009200ff437b82 */ /* 0x000e220000000800 */
[----:B------:R-:W-:Y:S01]  /*9fa0*/  IADD3 R36, P1, R36, R120, RZ ;  /* 0x0000007824247210 */ /* 0x000fe20007f3e0ff */
[----:B------:R2:W3:Y:S06]  /*9fb0*/  LDG.E.U16 R113, desc[UR4][R34.64] ;  /* 0x0000000422717981 */ /* 0x0004ec000c1e1500 */
[----:B------:R-:W0:Y:S01]  /*9fc0*/  LDC R91, c[0x0][0x248] ;  /* 0x00009200ff5b7b82 */ /* 0x000e220000000800 */
[----:B------:R-:W-:Y:S01]  /*9fd0*/  LEA.HI.X.SX32 R33, R218, R121, 0x1, P2 ;  /* 0x00000079da217211 */ /* 0x000fe200010f0eff */
[----:B------:R-:W-:-:S02]  /*9fe0*/  IMAD R50, R50, 0x2ca, RZ ;  /* 0x000002ca32327824 */ /* 0x000fc400078e02ff */
[----:B--2---:R-:W-:Y:S01]  /*9ff0*/  IMAD R34, R53, 0x2ce, RZ ;  /* 0x000002ce35227824 */ /* 0x004fe200078e02ff */
[----:B------:R-:W-:Y:S01]  /*a000*/  LEA.HI.X.SX32 R37, R0, R121, 0x1, P1 ;  /* 0x0000007900257211 */ /* 0x000fe200008f0eff */
[----:B------:R4:W2:Y:S02]  /*a010*/  LDG.E.U16 R94, desc[UR4][R32.64] ;  /* 0x00000004205e7981 */ /* 0x0008a4000c1e1500 */
[----:B------:R-:W0:Y:S01]  /*a020*/  LDC R107, c[0x0][0x248] ;  /* 0x00009200ff6b7b82 */ /* 0x000e220000000800 */
[----:B------:R-:W-:Y:S01]  /*a030*/  IMAD R0, R51, 0x165, RZ ;  /* 0x0000016533007824 */ /* 0x000fe200078e02ff */
[----:B------:R-:W-:-:S06]  /*a040*/  IADD3 R50, P0, R50, R120, RZ ;  /* 0x0000007832327210 */ /* 0x000fcc0007f1e0ff */
[----:B------:R-:W0:Y:S01]  /*a050*/  LDC R69, c[0x0][0x248] ;  /* 0x00009200ff457b82 */ /* 0x000e220000000800 */
[----:B----4-:R-:W-:Y:S01]  /*a060*/  IMAD R33, R68, 0x167, RZ ;  /* 0x0000016744217824 */ /* 0x010fe200078e02ff */
[----:B------:R-:W-:Y:S01]  /*a070*/  IADD3 R34, P2, R34, R120, RZ ;  /* 0x0000007822227210 */ /* 0x000fe20007f5e0ff */
[----:B------:R-:W-:Y:S01]  /*a080*/  IMAD R32, R54, 0x2d6, RZ ;  /* 0x000002d636207824 */ /* 0x000fe200078e02ff */
[----:B------:R-:W-:-:S04]  /*a090*/  LEA.HI.X.SX32 R51, R0, R121, 0x1, P0 ;  /* 0x0000007900337211 */ /* 0x000fc800000f0eff */
[----:B------:R-:W4:Y:S01]  /*a0a0*/  LDC R93, c[0x0][0x248] ;  /* 0x00009200ff5d7b82 */ /* 0x000f220000000800 */
[-C--:B------:R-:W-:Y:S01]  /*a0b0*/  LEA.HI.X.SX32 R35, R33, R121.reuse, 0x1, P2 ;  /* 0x0000007921237211 */ /* 0x080fe200010f0eff */
[----:B-1----:R-:W-:Y:S01]  /*a0c0*/  IMAD R48, R52, 0x2cc, RZ ;  /* 0x000002cc34307824 */ /* 0x002fe200078e02ff */
[----:B------:R-:W2:Y:S01]  /*a0d0*/  LDG.E.U16 R37, desc[UR4][R36.64] ;  /* 0x0000000424257981 */ /* 0x000ea2000c1e1500 */
[----:B0-----:R-:W-:Y:S01]  /*a0e0*/  IMAD R0, R49, 0x16b, RZ ;  /* 0x0000016b31007824 */ /* 0x001fe200078e02ff */
[-C--:B------:R-:W-:Y:S02]  /*a0f0*/  IADD3 R32, P0, R32, R120.reuse, RZ ;  /* 0x0000007820207210 */ /* 0x080fe40007f1e0ff */
[----:B------:R0:W2:Y:S01]  /*a100*/  LDG.E.U16 R73, desc[UR4][R50.64] ;  /* 0x0000000432497981 */ /* 0x0000a2000c1e1500 */
[----:B------:R-:W1:Y:S01]  /*a110*/  LDC R52, c[0x0][0x248] ;  /* 0x00009200ff347b82 */ /* 0x000e620000000800 */
[----:B------:R-:W-:Y:S02]  /*a120*/  IADD3 R48, P1, R48, R120, RZ ;  /* 0x0000007830307210 */ /* 0x000fe40007f3e0ff */
[----:B------:R0:W2:Y:S05]  /*a130*/  LDG.E.U16 R36, desc[UR4][R34.64] ;  /* 0x0000000422247981 */ /* 0x0000aa000c1e1500 */
[----:B------:R-:W1:Y:S01]  /*a140*/  LDC R68, c[0x0][0x248] ;  /* 0x00009200ff447b82 */ /* 0x000e620000000800 */
[----:B0-----:R-:W-:Y:S01]  /*a150*/  IMAD R50, R67, 0x2d8, RZ ;  /* 0x000002d843327824 */ /* 0x001fe200078e02ff */
[----:B------:R-:W-:Y:S01]  /*a160*/  LEA.HI.X.SX32 R33, R0, R121, 0x1, P0 ;  /* 0x0000007900217211 */ /* 0x000fe200000f0eff */
[----:B------:R-:W-:-:S05]  /*a170*/  IMAD R34, R91, 0x2dc, RZ ;  /* 0x000002dc5b227824 */ /* 0x000fca00078e02ff */
[----:B------:R-:W0:Y:S01]  /*a180*/  LDC R67, c[0x0][0x248] ;  /* 0x00009200ff437b82 */ /* 0x000e220000000800 */
[----:B------:R-:W-:Y:S01]  /*a190*/  LEA.HI.X.SX32 R49, R70, R121, 0x1, P1 ;  /* 0x0000007946317211 */ /* 0x000fe200008f0eff */
[----:B------:R4:W2:Y:S06]  /*a1a0*/  LDG.E.U16 R112, desc[UR4][R32.64] ;  /* 0x0000000420707981 */ /* 0x0008ac000c1e1500 */
[----:B------:R-:W0:Y:S01]  /*a1b0*/  LDC R218, c[0x0][0x248] ;  /* 0x00009200ffda7b82 */ /* 0x000e220000000800 */
[-C--:B------:R-:W-:Y:S01]  /*a1c0*/  IADD3 R34, P2, R34, R120.reuse, RZ ;  /* 0x0000007822227210 */ /* 0x080fe20007f5e0ff */
[----:B------:R4:W2:Y:S01]  /*a1d0*/  LDG.E.U16 R54, desc[UR4][R48.64] ;  /* 0x0000000430367981 */ /* 0x0008a2000c1e1500 */
[----:B------:R-:W-:-:S05]  /*a1e0*/  IADD3 R50, P0, R50, R120, RZ ;  /* 0x0000007832327210 */ /* 0x000fca0007f1e0ff */
[----:B------:R-:W0:Y:S01]  /*a1f0*/  LDC R92, c[0x0][0x248] ;  /* 0x00009200ff5c7b82 */ /* 0x000e220000000800 */
[----:B----4-:R-:W-:Y:S01]  /*a200*/  IMAD R32, R107, 0x2de, RZ ;  /* 0x000002de6b207824 */ /* 0x010fe200078e02ff */
[-C--:B------:R-:W-:Y:S01]  /*a210*/  LEA.HI.X.SX32 R35, R71, R121.reuse, 0x1, P2 ;  /* 0x0000007947237211 */ /* 0x080fe200010f0eff */
[----:B------:R-:W-:Y:S01]  /*a220*/  IMAD R48, R69, 0x2da, RZ ;  /* 0x000002da45307824 */ /* 0x000fe200078e02ff */
[----:B------:R-:W-:Y:S01]  /*a230*/  LEA.HI.X.SX32 R51, R72, R121, 0x1, P0 ;  /* 0x0000007948337211 */ /* 0x000fe200000f0eff */
[----:B------:R-:W-:-:S03]  /*a240*/  IMAD R33, R110, 0x16f, RZ ;  /* 0x0000016f6e217824 */ /* 0x000fc600078e02ff */
[----:B------:R-:W4:Y:S01]  /*a250*/  LDC R107, c[0x0][0x248] ;  /* 0x00009200ff6b7b82 */ /* 0x000f220000000800 */
[----:B------:R-:W-:Y:S01]  /*a260*/  IMAD R0, R93, 0x16d, RZ ;  /* 0x0000016d5d007824 */ /* 0x000fe200078e02ff */
[-C--:B------:R-:W-:Y:S01]  /*a270*/  IADD3 R32, P0, R32, R120.reuse, RZ ;  /* 0x0000007820207210 */ /* 0x080fe20007f1e0ff */
[----:B------:R1:W2:Y:S01]  /*a280*/  LDG.E.U16 R53, desc[UR4][R34.64] ;  /* 0x0000000422357981 */ /* 0x0002a2000c1e1500 */
[----:B------:R-:W-:-:S04]  /*a290*/  IADD3 R48, P1, R48, R120, RZ ;  /* 0x0000007830307210 */ /* 0x000fc80007f3e0ff */
[----:B------:R-:W4:Y:S01]  /*a2a0*/  LDC R110, c[0x0][0x248] ;  /* 0x00009200ff6e7b82 */ /* 0x000f220000000800 */
[-C--:B------:R-:W-:Y:S01]  /*a2b0*/  LEA.HI.X.SX32 R33, R33, R121.reuse, 0x1, P0 ;  /* 0x0000007921217211 */ /* 0x080fe200000f0eff */
[----:B------:R1:W2:Y:S01]  /*a2c0*/  LDG.E.U16 R93, desc[UR4][R50.64] ;  /* 0x00000004325d7981 */ /* 0x0002a2000c1e1500 */
[----:B------:R-:W-:-:S05]  /*a2d0*/  LEA.HI.X.SX32 R49, R0, R121, 0x1, P1 ;  /* 0x0000007900317211 */ /* 0x000fca00008f0eff */
[----:B------:R-:W4:Y:S01]  /*a2e0*/  LDC R70, c[0x0][0x248] ;  /* 0x00009200ff467b82 */ /* 0x000f220000000800 */
[----:B------:R0:W2:Y:S07]  /*a2f0*/  LDG.E.U16 R35, desc[UR4][R32.64] ;  /* 0x0000000420237981 */ /* 0x0000ae000c1e1500 */
[----:B-1----:R-:W1:Y:S01]  /*a300*/  LDC R34, c[0x0][0x248] ;  /* 0x00009200ff227b82 */ /* 0x002e620000000800 */
[----:B------:R-:W-:Y:S01]  /*a310*/  IMAD R50, R52, 0x2e8, RZ ;  /* 0x000002e834327824 */ /* 0x000fe200078e02ff */
[----:B------:R0:W2:Y:S01]  /*a320*/  LDG.E.U16 R72, desc[UR4][R48.64] ;  /* 0x0000000430487981 */ /* 0x0000a2000c1e1500 */
[----:B------:R-:W-:-:S02]  /*a330*/  IMAD R68, R68, 0x2e6, RZ ;  /* 0x000002e644447824 */ /* 0x000fc400078e02ff */
[----:B0-----:R-:W-:Y:S01]  /*a340*/  IMAD R32, R67, 0x2ec, RZ ;  /* 0x000002ec43207824 */ /* 0x001fe200078e02ff */
[-C--:B------:R-:W-:Y:S01]  /*a350*/  IADD3 R50, P1, R50, R120.reuse, RZ ;  /* 0x0000007832327210 */ /* 0x080fe20007f3e0ff */
[----:B------:R-:W-:Y:S01]  /*a360*/  IMAD R218, R218, 0x174, RZ ;  /* 0x00000174dada7824 */ /* 0x000fe200078e02ff */
[----:B------:R-:W0:Y:S01]  /*a370*/  LDC R67, c[0x0][0x248] ;  /* 0x00009200ff437b82 */ /* 0x000e220000000800 */
[----:B------:R-:W-:Y:S02]  /*a380*/  IMAD R0, R92, 0x173, RZ ;  /* 0x000001735c007824 */ /* 0x000fe400078e02ff */
[----:B------:R-:W-:Y:S01]  /*a390*/  IMAD R48, R109, 0x2ea, RZ ;  /* 0x000002ea6d307824 */ /* 0x000fe200078e02ff */
[----:B------:R-:W-:-:S04]  /*a3a0*/  IADD3 R68, P0, R68, R120, RZ ;  /* 0x0000007844447210 */ /* 0x000fc80007f1e0ff */
[----:B------:R-:W0:Y:S01]  /*a3b0*/  LDC R91, c[0x0][0x248] ;  /* 0x00009200ff5b7b82 */ /* 0x000e220000000800 */
[----:B------:R-:W-:Y:S02]  /*a3c0*/  IADD3 R32, P2, R32, R120, RZ ;  /* 0x0000007820207210 */ /* 0x000fe40007f5e0ff */
[----:B------:R-:W-:-:S05]  /*a3d0*/  LEA.HI.X.SX32 R51, R218, R121, 0x1, P1 ;  /* 0x00000079da337211 */ /* 0x000fca00008f0eff */
[----:B------:R-:W0:Y:S01]  /*a3e0*/  LDC R109, c[0x0][0x248] ;  /* 0x00009200ff6d7b82 */ /* 0x000e220000000800 */
[-C--:B------:R-:W-:Y:S01]  /*a3f0*/  LEA.HI.X.SX32 R69, R0, R121.reuse, 0x1, P0 ;  /* 0x0000007900457211 */ /* 0x080fe200000f0eff */
[----:B------:R4:W2:Y:S01]  /*a400*/  LDG.E.U16 R92, desc[UR4][R50.64] ;  /* 0x00000004325c7981 */ /* 0x0008a2000c1e1500 */
[-C--:B------:R-:W-:Y:S01]  /*a410*/  LEA.HI.X.SX32 R33, R88, R121.reuse, 0x1, P2 ;  /* 0x0000007958217211 */ /* 0x080fe200010f0eff */
[----:B------:R-:W-:Y:S01]  /*a420*/  IMAD R0, R111, 0x175, RZ ;  /* 0x000001756f007824 */ /* 0x000fe200078e02ff */
[----:B------:R-:W-:Y:S01]  /*a430*/  IADD3 R48, P0, R48, R120, RZ ;  /* 0x0000007830307210 */ /* 0x000fe20007f1e0ff */
[----:B------:R1:W2:Y:S02]  /*a440*/  LDG.E.U16 R111, desc[UR4][R68.64] ;  /* 0x00000004446f7981 */ /* 0x0002a4000c1e1500 */
[----:B------:R-:W0:Y:S02]  /*a450*/  LDC R119, c[0x0][0x248] ;  /* 0x00009200ff777b82 */ /* 0x000e240000000800 */
[----:B------:R1:W2:Y:S01]  /*a460*/  LDG.E.U16 R52, desc[UR4][R32.64] ;  /* 0x0000000420347981 */ /* 0x0002a2000c1e1500 */
[----:B----4-:R-:W-:Y:S01]  /*a470*/  IMAD R50, R107, 0x2f6, RZ ;  /* 0x000002f66b327824 */ /* 0x010fe200078e02ff */
[----:B------:R-:W-:Y:S01]  /*a480*/  LEA.HI.X.SX32 R49, R0, R121, 0x1, P0 ;  /* 0x0000007900317211 */ /* 0x000fe200000f0eff */
[----:B-1----:R-:W-:-:S03]  /*a490*/  IMAD R68, R34, 0x2ee, RZ ;  /* 0x000002ee22447824 */ /* 0x002fc600078e02ff */
[-C--:B------:R-:W-:Y:S01]  /*a4a0*/  IADD3 R50, P1, R50, R120.reuse, RZ ;  /* 0x0000007832327210 */ /* 0x080fe20007f3e0ff */
[----:B------:R-:W1:Y:S01]  /*a4b0*/  LDC R218, c[0x0][0x248] ;  /* 0x00009200ffda7b82 */ /* 0x000e620000000800 */
[----:B------:R-:W-:Y:S01]  /*a4c0*/  IMAD R33, R110, 0x17b, RZ ;  /* 0x0000017b6e217824 */ /* 0x000fe200078e02ff */
[-C--:B------:R-:W-:Y:S01]  /*a4d0*/  IADD3 R68, P0, R68, R120.reuse, RZ ;  /* 0x0000007844447210 */ /* 0x080fe20007f1e0ff */
[----:B------:R-:W-:Y:S01]  /*a4e0*/  IMAD R0, R70, 0x177, RZ ;  /* 0x0000017746007824 */ /* 0x000fe200078e02ff */
[----:B------:R4:W2:Y:S01]  /*a4f0*/  LDG.E.U16 R71, desc[UR4][R48.64] ;  /* 0x0000000430477981 */ /* 0x0008a2000c1e1500 */
[----:B------:R-:W-:Y:S01]  /*a500*/  IMAD R32, R122, 0x2fa, RZ ;  /* 0x000002fa7a207824 */ /* 0x000fe200078e02ff */
[-C--:B------:R-:W-:Y:S02]  /*a510*/  LEA.HI.X.SX32 R51, R33, R121.reuse, 0x1, P1 ;  /* 0x0000007921337211 */ /* 0x080fe400008f0eff */
[----:B------:R-:W1:Y:S01]  /*a520*/  LDC R88, c[0x0][0x248] ;  /* 0x00009200ff587b82 */ /* 0x000e620000000800 */
[----:B------:R-:W-:Y:S01]  /*a530*/  LEA.HI.X.SX32 R69, R0, R121, 0x1, P0 ;  /* 0x0000007900457211 */ /* 0x000fe200000f0eff */
[----:B0-----:R-:W-:Y:S01]  /*a540*/  IMAD R0, R67, 0x17d, RZ ;  /* 0x0000017d43007824 */ /* 0x001fe200078e02ff */
[----:B------:R-:W-:Y:S01]  /*a550*/  IADD3 R32, P0, R32, R120, RZ ;  /* 0x0000007820207210 */ /* 0x000fe20007f1e0ff */
[----:B------:R0:W2:Y:S01]  /*a560*/  LDG.E.U16 R110, desc[UR4][R50.64] ;  /* 0x00000004326e7981 */ /* 0x0000a2000c1e1500 */
[----:B----4-:R-:W-:-:S02]  /*a570*/  IMAD R48, R91, 0x2f8, RZ ;  /* 0x000002f85b307824 */ /* 0x010fc400078e02ff */
[----:B------:R-:W-:Y:S01]  /*a580*/  LEA.HI.X.SX32 R33, R0, R121, 0x1, P0 ;  /* 0x0000007900217211 */ /* 0x000fe200000f0eff */
[----:B------:R-:W4:Y:S01]  /*a590*/  LDC R67, c[0x0][0x248] ;  /* 0x00009200ff437b82 */ /* 0x000f220000000800 */
[----:B------:R0:W2:Y:S02]  /*a5a0*/  LDG.E.U16 R34, desc[UR4][R68.64] ;  /* 0x0000000444227981 */ /* 0x0000a4000c1e1500 */
[----:B0-----:R-:W-:Y:S01]  /*a5b0*/  IMAD R50, R109, 0x2fc, RZ ;  /* 0x000002fc6d327824 */ /* 0x001fe200078e02ff */
[----:B------:R-:W-:-:S04]  /*a5c0*/  IADD3 R48, P2, R48, R120, RZ ;  /* 0x0000007830307210 */ /* 0x000fc80007f5e0ff */
[----:B------:R-:W0:Y:S01]  /*a5d0*/  LDC R122, c[0x0][0x248] ;  /* 0x00009200ff7a7b82 */ /* 0x000e220000000800 */
[----:B------:R-:W-:Y:S01]  /*a5e0*/  IMAD R0, R131, 0x183, RZ ;  /* 0x0000018383007824 */ /* 0x000fe200078e02ff */
[-C--:B------:R-:W-:Y:S01]  /*a5f0*/  IADD3 R50, P0, R50, R120.reuse, RZ ;  /* 0x0000007832327210 */ /* 0x080fe20007f1e0ff */
[----:B------:R1:W2:Y:S01]  /*a600*/  LDG.E.U16 R70, desc[UR4][R32.64] ;  /* 0x0000000420467981 */ /* 0x0002a2000c1e1500 */
[-C--:B------:R-:W-:Y:S02]  /*a610*/  LEA.HI.X.SX32 R49, R89, R121.reuse, 0x1, P2 ;  /* 0x0000007959317211 */ /* 0x080fe400010f0eff */
[----:B------:R-:W-:Y:S02]  /*a620*/  LEA.HI.X.SX32 R51, R90, R121, 0x1, P0 ;  /* 0x000000795a337211 */ /* 0x000fe400000f0eff */
[----:B------:R-:W0:Y:S01]  /*a630*/  LDC R89, c[0x0][0x248] ;  /* 0x00009200ff597b82 */ /* 0x000e220000000800 */
[----:B------:R-:W-:Y:S01]  /*a640*/  IMAD R68, R124, 0x306, RZ ;  /* 0x000003067c447824 */ /* 0x000fe200078e02ff */
[----:B------:R1:W2:Y:S04]  /*a650*/  LDG.E.U16 R91, desc[UR4][R48.64] ;  /* 0x00000004305b7981 */ /* 0x0002a8000c1e1500 */
[----:B------:R1:W2:Y:S01]  /*a660*/  LDG.E.U16 R51, desc[UR4][R50.64] ;  /* 0x0000000432337981 */ /* 0x0002a2000c1e1500 */
[----:B------:R-:W-:Y:S01]  /*a670*/  IADD3 R68, P0, R68, R120, RZ ;  /* 0x0000007844447210 */ /* 0x000fe20007f1e0ff */
[----:B-1----:R-:W-:Y:S01]  /*a680*/  IMAD R32, R119, 0x2fe, RZ ;  /* 0x000002fe77207824 */ /* 0x002fe200078e02ff */
[----:B------:R-:W1:Y:S01]  /*a690*/  LDC R107, c[0x0][0x248] ;  /* 0x00009200ff6b7b82 */ /* 0x000e620000000800 */
[----:B------:R-:W-:-:S07]  /*a6a0*/  IMAD R48, R129, 0x308, RZ ;  /* 0x0000030881307824 */ /* 0x000fce00078e02ff */
[----:B------:R-:W1:Y:S01]  /*a6b0*/  LDC R50, c[0x0][0x248] ;  /* 0x00009200ff327b82 */ /* 0x000e620000000800 */
[-C--:B------:R-:W-:Y:S01]  /*a6c0*/  LEA.HI.X.SX32 R69, R0, R121.reuse, 0x1, P0 ;  /* 0x0000007900457211 */ /* 0x080fe200000f0eff */
[----:B------:R-:W-:Y:S01]  /*a6d0*/  IMAD R218, R218, 0x184, RZ ;  /* 0x00000184dada7824 */ /* 0x000fe200078e02ff */
[-C--:B------:R-:W-:Y:S01]  /*a6e0*/  IADD3 R48, P2, R48, R120.reuse, RZ ;  /* 0x0000007830307210 */ /* 0x080fe20007f5e0ff */
[----:B------:R-:W-:Y:S01]  /*a6f0*/  IMAD R33, R123, 0x17f, RZ ;  /* 0x0000017f7b217824 */ /* 0x000fe200078e02ff */
[----:B------:R-:W-:Y:S01]  /*a700*/  IADD3 R32, P1, R32, R120, RZ ;  /* 0x0000007820207210 */ /* 0x000fe20007f3e0ff */
[----:B------:R4:W2:Y:S02]  /*a710*/  LDG.E.U16 R109, desc[UR4][R68.64] ;  /* 0x00000004446d7981 */ /* 0x0008a4000c1e1500 */
[----:B------:R-:W1:Y:S01]  /*a720*/  LDC R124, c[0x0][0x248] ;  /* 0x00009200ff7c7b82 */ /* 0x000e620000000800 */
[-C--:B------:R-:W-:Y:S02]  /*a730*/  LEA.HI.X.SX32 R49, R218, R121.reuse, 0x1, P2 ;  /* 0x00000079da317211 */ /* 0x080fe400010f0eff */
[----:B------:R-:W-:-:S05]  /*a740*/  LEA.HI.X.SX32 R33, R33, R121, 0x1, P1 ;  /* 0x0000007921217211 */ /* 0x000fca00008f0eff */
[----:B------:R-:W3:Y:S01]  /*a750*/  LDC R119, c[0x0][0x248] ;  /* 0x00009200ff777b82 */ /* 0x000ee20000000800 */
[----:B----4-:R-:W-:Y:S01]  /*a760*/  IMAD R68, R67, 0x30a, RZ ;  /* 0x0000030a43447824 */ /* 0x010fe200078e02ff */
[----:B------:R4:W2:Y:S01]  /*a770*/  LDG.E.U16 R90, desc[UR4][R48.64] ;  /* 0x00000004305a7981 */ /* 0x0008a2000c1e1500 */
[----:B------:R-:W-:-:S05]  /*a780*/  IMAD R0, R88, 0x185, RZ ;  /* 0x0000018558007824 */ /* 0x000fca00078e02ff */
[----:B------:R-:W3:Y:S01]  /*a790*/  LDC R129, c[0x0][0x248] ;  /* 0x00009200ff817b82 */ /* 0x000ee20000000800 */
[----:B0-----:R-:W-:Y:S01]  /*a7a0*/  IMAD R88, R89, 0x30e, RZ ;  /* 0x0000030e59587824 */ /* 0x001fe200078e02ff */
[----:B------:R-:W-:Y:S01]  /*a7b0*/  IADD3 R68, P0, R68, R120, RZ ;  /* 0x0000007844447210 */ /* 0x000fe20007f1e0ff */
[----:B------:R0:W2:Y:S01]  /*a7c0*/  LDG.E.U16 R33, desc[UR4][R32.64] ;  /* 0x0000000420217981 */ /* 0x0000a2000c1e1500 */
[----:B----4-:R-:W-:-:S04]  /*a7d0*/  IMAD R48, R128, 0x316, RZ ;  /* 0x0000031680307824 */ /* 0x010fc800078e02ff */
[----:B------:R-:W4:Y:S01]  /*a7e0*/  LDC R131, c[0x0][0x248] ;  /* 0x00009200ff837b82 */ /* 0x000f220000000800 */
[-C--:B------:R-:W-:Y:S01]  /*a7f0*/  IADD3 R88, P2, R88, R120.reuse, RZ ;  /* 0x0000007858587210 */ /* 0x080fe20007f5e0ff */
[----:B------:R-:W-:Y:S01]  /*a800*/  IMAD R122, R122, 0x30c, RZ ;  /* 0x0000030c7a7a7824 */ /* 0x000fe200078e02ff */
[-C--:B------:R-:W-:Y:S01]  /*a810*/  LEA.HI.X.SX32 R69, R0, R121.reuse, 0x1, P0 ;  /* 0x0000007900457211 */ /* 0x080fe200000f0eff */
[----:B0-----:R-:W-:Y:S01]  /*a820*/  IMAD R32, R127, 0x187, RZ ;  /* 0x000001877f207824 */ /* 0x001fe200078e02ff */
[-C--:B------:R-:W-:Y:S01]  /*a830*/  IADD3 R48, P0, R48, R120.reuse, RZ ;  /* 0x0000007830307210 */ /* 0x080fe20007f1e0ff */
[----:B-1----:R-:W-:Y:S02]  /*a840*/  IMAD R0, R50, 0x18b, RZ ;  /* 0x0000018b32007824 */ /* 0x002fe400078e02ff */
[----:B------:R-:W0:Y:S01]  /*a850*/  LDC R128, c[0x0][0x248] ;  /* 0x00009200ff807b82 */ /* 0x000e220000000800 */
[----:B------:R-:W-:Y:S01]  /*a860*/  IADD3 R122, P1, R122, R120, RZ ;  /* 0x000000787a7a7210 */ /* 0x000fe20007f3e0ff */
[----:B------:R-:W-:Y:S01]  /*a870*/  IMAD R124, R124, 0x31a, RZ ;  /* 0x0000031a7c7c7824 */ /* 0x000fe200078e02ff */
[-C--:B------:R-:W-:Y:S01]  /*a880*/  LEA.HI.X.SX32 R89, R32, R121.reuse, 0x1, P2 ;  /* 0x0000007920597211 */ /* 0x080fe200010f0eff */
[----:B------:R-:W2:Y:S01]  /*a890*/  LDG.E.U16 R69, desc[UR4][R68.64] ;  /* 0x0000000444457981 */ /* 0x000ea2000c1e1500 */
[----:B------:R-:W-:-:S03]  /*a8a0*/  LEA.HI.X.SX32 R49, R0, R121, 0x1, P0 ;  /* 0x0000007900317211 */ /* 0x000fc600000f0eff */
[----:B------:R-:W1:Y:S01]  /*a8b0*/  LDC R127, c[0x0][0x248] ;  /* 0x00009200ff7f7b82 */ /* 0x000e620000000800 */
[----:B------:R3:W2:Y:S01]  /*a8c0*/  LDG.E.U16 R32, desc[UR4][R88.64] ;  /* 0x0000000458207981 */ /* 0x0006a2000c1e1500 */
[----:B------:R-:W-:-:S03]  /*a8d0*/  LEA.HI.X.SX32 R123, R108, R121, 0x1, P1 ;  /* 0x000000796c7b7211 */ /* 0x000fc600008f0eff */
[----:B------:R4:W2:Y:S03]  /*a8e0*/  LDG.E.U16 R108, desc[UR4][R48.64] ;  /* 0x00000004306c7981 */ /* 0x0008a6000c1e1500 */
[----:B------:R-:W1:Y:S01]  /*a8f0*/  LDC R67, c[0x0][0x248] ;  /* 0x00009200ff437b82 */ /* 0x000e620000000800 */
[----:B---3--:R-:W-:-:S07]  /*a900*/  IMAD R88, R107, 0x318, RZ ;  /* 0x000003186b587824 */ /* 0x008fce00078e02ff */
[----:B------:R-:W3:Y:S01]  /*a910*/  LDC R218, c[0x0][0x248] ;  /* 0x00009200ffda7b82 */ /* 0x000ee20000000800 */
[----:B----4-:R-:W-:Y:S01]  /*a920*/  IMAD R48, R119, 0x31c, RZ ;  /* 0x0000031c77307824 */ /* 0x010fe200078e02ff */
[-C--:B------:R-:W-:Y:S01]  /*a930*/  IADD3 R88, P0, R88, R120.reuse, RZ ;  /* 0x0000007858587210 */ /* 0x080fe20007f1e0ff */
[----:B------:R-:W-:Y:S01]  /*a940*/  IMAD R49, R129, 0x18d, RZ ;  /* 0x0000018d81317824 */ /* 0x000fe200078e02ff */
[-C--:B------:R-:W-:Y:S01]  /*a950*/  IADD3 R124, P1, R124, R120.reuse, RZ ;  /* 0x000000787c7c7210 */ /* 0x080fe20007f3e0ff */
[----:B------:R4:W2:Y:S03]  /*a960*/  LDG.E.U16 R50, desc[UR4][R122.64] ;  /* 0x000000047a327981 */ /* 0x0008a6000c1e1500 */
[----:B------:R-:W3:Y:S01]  /*a970*/  LDC R107, c[0x0][0x248] ;  /* 0x00009200ff6b7b82 */ /* 0x000ee20000000800 */
[----:B------:R-:W-:Y:S02]  /*a980*/  IADD3 R48, P2, R48, R120, RZ ;  /* 0x0000007830307210 */ /* 0x000fe40007f5e0ff */
[----:B------:R-:W-:-:S02]  /*a990*/  LEA.HI.X.SX32 R89, R125, R121, 0x1, P0 ;  /* 0x000000797d597211 */ /* 0x000fc400000f0eff */
[-C--:B------:R-:W-:Y:S01]  /*a9a0*/  LEA.HI.X.SX32 R125, R49, R121.reuse, 0x1, P1 ;  /* 0x00000079317d7211 */ /* 0x080fe200008f0eff */
[----:B----4-:R-:W-:Y:S01]  /*a9b0*/  IMAD R122, R131, 0x31e, RZ ;  /* 0x0000031e837a7824 */ /* 0x010fe200078e02ff */
[-C--:B------:R-:W-:Y:S01]  /*a9c0*/  LEA.HI.X.SX32 R49, R126, R121.reuse, 0x1, P2 ;  /* 0x000000797e317211 */ /* 0x080fe200010f0eff */
[----:B------:R-:W-:Y:S01]  /*a9d0*/  IMAD R0, R132, 0x18f, RZ ;  /* 0x0000018f84007824 */ /* 0x000fe200078e02ff */
[----:B------:R-:W4:Y:S01]  /*a9e0*/  LDC R119, c[0x0][0x248] ;  /* 0x00009200ff777b82 */ /* 0x000f220000000800 */
[----:B0-----:R-:W-:Y:S01]  /*a9f0*/  IMAD R128, R128, 0x326, RZ ;  /* 0x0000032680807824 */ /* 0x001fe200078e02ff */
[-C--:B------:R-:W-:Y:S01]  /*aa00*/  IADD3 R122, P0, R122, R120.reuse, RZ ;  /* 0x000000787a7a7210 */ /* 0x080fe20007f1e0ff */
[----:B------:R-:W2:Y:S01]  /*aa10*/  LDG.E.U16 R68, desc[UR4][R124.64] ;  /* 0x000000047c447981 */ /* 0x000ea2000c1e1500 */
[----:B-1----:R-:W-:Y:S02]  /*aa20*/  IMAD R126, R67, 0x328, RZ ;  /* 0x00000328437e7824 */ /* 0x002fe400078e02ff */
[-C--:B------:R-:W-:Y:S01]  /*aa30*/  LEA.HI.X.SX32 R123, R0, R121.reuse, 0x1, P0 ;  /* 0x00000079007b7211 */ /* 0x080fe200000f0eff */
[----:B------:R0:W2:Y:S01]  /*aa40*/  LDG.E.U16 R49, desc[UR4][R48.64] ;  /* 0x0000000430317981 */ /* 0x0000a2000c1e1500 */
[-C--:B------:R-:W-:Y:S01]  /*aa50*/  IADD3 R128, P0, R128, R120.reuse, RZ ;  /* 0x0000007880807210 */ /* 0x080fe20007f1e0ff */
[----:B------:R-:W1:Y:S01]  /*aa60*/  LDC R132, c[0x0][0x248] ;  /* 0x00009200ff847b82 */ /* 0x000e620000000800 */
[----:B---3--:R-:W-:Y:S01]  /*aa70*/  IMAD R218, R218, 0x194, RZ ;  /* 0x00000194dada7824 */ /* 0x008fe200078e02ff */
[-C--:B------:R-:W-:Y:S01]  /*aa80*/  IADD3 R126, P1, R126, R120.reuse, RZ ;  /* 0x000000787e7e7210 */ /* 0x080fe20007f3e0ff */
[----:B------:R3:W2:Y:S04]  /*aa90*/  LDG.E.U16 R0, desc[UR4][R122.64] ;  /* 0x000000047a007981 */ /* 0x0006a8000c1e1500 */
[----:B------:R-:W2:Y:S01]  /*aaa0*/  LDG.E.U16 R89, desc[UR4][R88.64] ;  /* 0x0000000458597981 */ /* 0x000ea2000c1e1500 */
[----:B0-----:R-:W-:Y:S01]  /*aab0*/  IMAD R48, R127, 0x193, RZ ;  /* 0x000001937f307824 */ /* 0x001fe200078e02ff */
[----:B------:R-:W0:Y:S04]  /*aac0*/  LDC R131, c[0x0][0x248] ;  /* 0x00009200ff837b82 */ /* 0x000e280000000800 */
[-C--:B------:R-:W-:Y:S01]  /*aad0*/  LEA.HI.X.SX32 R129, R48, R121.reuse, 0x1, P0 ;  /* 0x0000007930817211 */ /* 0x080fe200000f0eff */
[----:B---3--:R-:W-:Y:S01]  /*aae0*/  IMAD R122, R107, 0x32c, RZ ;  /* 0x0000032c6b7a7824 */ /* 0x008fe200078e02ff */
[----:B------:R-:W-:Y:S01]  /*aaf0*/  LEA.HI.X.SX32 R127, R218, R121, 0x1, P1 ;  /* 0x00000079da7f7211 */ /* 0x000fe200008f0eff */
[----:B------:R-:W-:Y:S01]  /*ab00*/  IMAD R124, R140, 0x32a, RZ ;  /* 0x0000032a8c7c7824 */ /* 0x000fe200078e02ff */
[----:B------:R-:W3:Y:S01]  /*ab10*/  LDC R218, c[0x0][0x248] ;  /* 0x00009200ffda7b82 */ /* 0x000ee20000000800 */
[----:B------:R4:W2:Y:S01]  /*ab20*/  LDG.E.U16 R107, desc[UR4][R128.64] ;  /* 0x00000004806b7981 */ /* 0x0008a2000c1e1500 */
[----:B------:R-:W-:Y:S01]  /*ab30*/  IMAD R48, R148, 0x195, RZ ;  /* 0x0000019594307824 */ /* 0x000fe200078e02ff */
[----:B------:R-:W-:-:S02]  /*ab40*/  IADD3 R122, P2, R122, R120, RZ ;  /* 0x000000787a7a7210 */ /* 0x000fc40007f5e0ff */
[----:B------:R-:W-:Y:S01]  /*ab50*/  IADD3 R124, P0, R124, R120, RZ ;  /* 0x000000787c7c7210 */ /* 0x000fe20007f1e0ff */
[----:B------:R4:W2:Y:S02]  /*ab60*/  LDG.E.U16 R88, desc[UR4][R126.64] ;  /* 0x000000047e587981 */ /* 0x0008a4000c1e1500 */
[----:B------:R-:W3:Y:S08]  /*ab70*/  LDC R140, c[0x0][0x248] ;  /* 0x00009200ff8c7b82 */ /* 0x000ef00000000800 */
[----:B----4-:R-:W4:Y:S01]  /*ab80*/  LDC R128, c[0x0][0x248] ;  /* 0x00009200ff807b82 */ /* 0x010f220000000800 */
[----:B------:R-:W-:-:S02]  /*ab90*/  LEA.HI.X.SX32 R125, R48, R121, 0x1, P0 ;  /* 0x00000079307d7211 */ /* 0x000fc400000f0eff */
[----:B------:R-:W-:-:S05]  /*aba0*/  LEA.HI.X.SX32 R123, R130, R121, 0x1, P2 ;  /* 0x00000079827b7211 */ /* 0x000fca00010f0eff */
[----:B------:R-:W3:Y:S01]  /*abb0*/  LDC R127, c[0x0][0x248] ;  /* 0x00009200ff7f7b82 */ /* 0x000ee20000000800 */
[----:B------:R1:W2:Y:S01]  /*abc0*/  LDG.E.U16 R67, desc[UR4][R124.64] ;  /* 0x000000047c437981 */ /* 0x0002a2000c1e1500 */
[----:B------:R-:W-:-:S03]  /*abd0*/  IMAD R130, R138, 0x336, RZ ;  /* 0x000003368a827824 */ /* 0x000fc600078e02ff */
[----:B------:R0:W2:Y:S03]  /*abe0*/  LDG.E.U16 R48, desc[UR4][R122.64] ;  /* 0x000000047a307981 */ /* 0x0000a6000c1e1500 */
[----:B------:R-:W3:Y:S01]  /*abf0*/  LDC R129, c[0x0][0x248] ;  /* 0x00009200ff817b82 */ /* 0x000ee20000000800 */
[----:B-1----:R-:W-:Y:S02]  /*ac00*/  IMAD R124, R119, 0x32e, RZ ;  /* 0x0000032e777c7824 */ /* 0x002fe400078e02ff */
[----:B0-----:R-:W-:Y:S01]  /*ac10*/  IMAD R122, R132, 0x338, RZ ;  /* 0x00000338847a7824 */ /* 0x001fe200078e02ff */
[-C--:B------:R-:W-:Y:S01]  /*ac20*/  IADD3 R130, P1, R130, R120.reuse, RZ ;  /* 0x0000007882827210 */ /* 0x080fe20007f3e0ff */
[----:B------:R-:W-:Y:S01]  /*ac30*/  IMAD R123, R144, 0x19b, RZ ;  /* 0x0000019b907b7824 */ /* 0x000fe200078e02ff */
[-C--:B------:R-:W-:Y:S01]  /*ac40*/  IADD3 R124, P0, R124, R120.reuse, RZ ;  /* 0x000000787c7c7210 */ /* 0x080fe20007f1e0ff */
[----:B------:R-:W-:Y:S01]  /*ac50*/  IMAD R119, R131, 0x197, RZ ;  /* 0x0000019783777824 */ /* 0x000fe200078e02ff */
[----:B------:R-:W-:Y:S01]  /*ac60*/  IADD3 R122, P2, R122, R120, RZ ;  /* 0x000000787a7a7210 */ /* 0x000fe20007f5e0ff */
[----:B------:R-:W-:Y:S01]  /*ac70*/  IMAD R132, R146, 0x33a, RZ ;  /* 0x0000033a92847824 */ /* 0x000fe200078e02ff */
[----:B------:R-:W0:Y:S01]  /*ac80*/  LDC R144, c[0x0][0x248] ;  /* 0x00009200ff907b82 */ /* 0x000e220000000800 */
[-C--:B------:R-:W-:Y:S01]  /*ac90*/  LEA.HI.X.SX32 R131, R123, R121.reuse, 0x1, P1 ;  /* 0x000000797b837211 */ /* 0x080fe200008f0eff */
[----:B----4-:R-:W-:Y:S01]  /*aca0*/  IMAD R126, R128, 0x19d, RZ ;  /* 0x0000019d807e7824 */ /* 0x010fe200078e02ff */
[----:B------:R-:W-:-:S02]  /*acb0*/  LEA.HI.X.SX32 R125, R119, R121, 0x1, P0 ;  /* 0x00000079777d7211 */ /* 0x000fc400000f0eff */
[-C--:B------:R-:W-:Y:S01]  /*acc0*/  LEA.HI.X.SX32 R123, R133, R121.reuse, 0x1, P2 ;  /* 0x00000079857b7211 */ /* 0x080fe200010f0eff */
[----:B------:R-:W4:Y:S01]  /*acd0*/  LDG.E.U16 R130, desc[UR4][R130.64] ;  /* 0x0000000482827981 */ /* 0x000f22000c1e1500 */
[----:B------:R-:W-:Y:S01]  /*ace0*/  IADD3 R132, P0, R132, R120, RZ ;  /* 0x0000007884847210 */ /* 0x000fe20007f1e0ff */
[----:B------:R-:W1:Y:S02]  /*acf0*/  LDC R146, c[0x0][0x248] ;  /* 0x00009200ff927b82 */ /* 0x000e640000000800 */
[----:B------:R3:W4:Y:S01]  /*ad00*/  LDG.E.U16 R119, desc[UR4][R124.64] ;  /* 0x000000047c777981 */ /* 0x000722000c1e1500 */
[----:B------:R-:W-:Y:S01]  /*ad10*/  LEA.HI.X.SX32 R133, R126, R121, 0x1, P0 ;  /* 0x000000797e857211 */ /* 0x000fe200000f0eff */
[----:B------:R-:W-:-:S04]  /*ad20*/  IMAD R126, R156, 0x346, RZ ;  /* 0x000003469c7e7824 */ /* 0x000fc800078e02ff */
[----:B------:R-:W1:Y:S01]  /*ad30*/  LDC R148, c[0x0][0x248] ;  /* 0x00009200ff947b82 */ /* 0x000e620000000800 */
[----:B------:R0:W4:Y:S01]  /*ad40*/  LDG.E.U16 R131, desc[UR4][R122.64] ;  /* 0x000000047a837981 */ /* 0x000122000c1e1500 */
[----:B------:R-:W-:Y:S02]  /*ad50*/  IMAD R128, R164, 0x348, RZ ;  /* 0x00000348a4807824 */ /* 0x000fe400078e02ff */
[----:B---3--:R-:W-:Y:S01]  /*ad60*/  IMAD R124, R129, 0x33e, RZ ;  /* 0x0000033e817c7824 */ /* 0x008fe200078e02ff */
[----:B------:R-:W3:Y:S03]  /*ad70*/  LDG.E.U16 R132, desc[UR4][R132.64] ;  /* 0x0000000484847981 */ /* 0x000ee6000c1e1500 */
[----:B------:R-:W1:Y:S01]  /*ad80*/  LDC R156, c[0x0][0x248] ;  /* 0x00009200ff9c7b82 */ /* 0x000e620000000800 */
[----:B0-----:R-:W-:-:S05]  /*ad90*/  IMAD R122, R127, 0x33c, RZ ;  /* 0x0000033c7f7a7824 */ /* 0x001fca00078e02ff */
[-C--:B------:R-:W-:Y:S01]  /*ada0*/  IADD3 R122, P0, R122, R120.reuse, RZ ;  /* 0x000000787a7a7210 */ /* 0x080fe20007f1e0ff */
[----:B------:R-:W-:Y:S01]  /*adb0*/  IMAD R125, R140, 0x19f, RZ ;  /* 0x0000019f8c7d7824 */ /* 0x000fe200078e02ff */
[-C--:B------:R-:W-:Y:S01]  /*adc0*/  IADD3 R124, P1, R124, R120.reuse, RZ ;  /* 0x000000787c7c7210 */ /* 0x080fe20007f3e0ff */
[----:B------:R-:W-:Y:S01]  /*add0*/  IMAD R127, R168, 0x1a3, RZ ;  /* 0x000001a3a87f7824 */ /* 0x000fe200078e02ff */
[-C--:B------:R-:W-:Y:S01]  /*ade0*/  LEA.HI.X.SX32 R123, R136, R121.reuse, 0x1, P0 ;  /* 0x00000079887b7211 */ /* 0x080fe200000f0eff */
[----:B------:R-:W-:Y:S01]  /*adf0*/  IMAD R218, R218, 0x1a4, RZ ;  /* 0x000001a4dada7824 */ /* 0x000fe200078e02ff */
[-C--:B------:R-:W-:Y:S01]  /*ae00*/  IADD3 R126, P0, R126, R120.reuse, RZ ;  /* 0x000000787e7e7210 */ /* 0x080fe20007f1e0ff */
[----:B------:R-:W0:Y:S01]  /*ae10*/  LDC R164, c[0x0][0x248] ;  /* 0x00009200ffa47b82 */ /* 0x000e220000000800 */
[----:B------:R-:W-:Y:S01]  /*ae20*/  IADD3 R128, P2, R128, R120, RZ ;  /* 0x0000007880807210 */ /* 0x000fe20007f5e0ff */
[----:B------:R1:W3:Y:S01]  /*ae30*/  LDG.E.U16 R133, desc[UR4][R122.64] ;  /* 0x000000047a857981 */ /* 0x0002e2000c1e1500 */
[----:B------:R-:W-:-:S02]  /*ae40*/  LEA.HI.X.SX32 R125, R125, R121, 0x1, P1 ;  /* 0x000000797d7d7211 */ /* 0x000fc400008f0eff */
[-C--:B------:R-:W-:Y:S02]  /*ae50*/  LEA.HI.X.SX32 R127, R127, R121.reuse, 0x1, P0 ;  /* 0x000000797f7f7211 */ /* 0x080fe400000f0eff */
[----:B------:R-:W-:Y:S01]  /*ae60*/  LEA.HI.X.SX32 R129, R218, R121, 0x1, P2 ;  /* 0x00000079da817211 */ /* 0x000fe200010f0eff */
[----:B------:R1:W3:Y:S01]  /*ae70*/  LDG.E.U16 R136, desc[UR4][R124.64] ;  /* 0x000000047c887981 */ /* 0x0002e2000c1e1500 */
[----:B------:R-:W0:Y:S01]  /*ae80*/  LDC R168, c[0x0][0x248] ;  /* 0x00009200ffa87b82 */ /* 0x000e220000000800 */
[----:B-1----:R-:W-:Y:S02]  /*ae90*/  IMAD R122, R144, 0x34a, RZ ;  /* 0x0000034a907a7824 */ /* 0x002fe400078e02ff */
[----:B------:R1:W3:Y:S01]  /*aea0*/  LDG.E.U16 R138, desc[UR4][R126.64] ;  /* 0x000000047e8a7981 */ /* 0x0002e2000c1e1500 */
[----:B------:R-:W-:-:S03]  /*aeb0*/  IMAD R123, R146, 0x1a5, RZ ;  /* 0x000001a5927b7824 */ /* 0x000fc600078e02ff */
[----:B------:R1:W3:Y:S01]  /*aec0*/  LDG.E.U16 R140, desc[UR4][R128.64] ;  /* 0x00000004808c7981 */ /* 0x0002e2000c1e1500 */
[----:B------:R-:W-:Y:S01]  /*aed0*/  IMAD R124, R148, 0x34c, RZ ;  /* 0x0000034c947c7824 */ /* 0x000fe200078e02ff */
[----:B------:R-:W-:Y:S01]  /*aee0*/  IADD3 R122, P0, R122, R120, RZ ;  /* 0x000000787a7a7210 */ /* 0x000fe20007f1e0ff */
[----:B------:R-:W0:Y:S01]  /*aef0*/  LDC R218, c[0x0][0x248] ;  /* 0x00009200ffda7b82 */ /* 0x000e220000000800 */
[----:B-1----:R-:W-:Y:S02]  /*af00*/  IMAD R126, R154, 0x34e, RZ ;  /* 0x0000034e9a7e7824 */ /* 0x002fe400078e02ff */
[----:B------:R-:W-:Y:S02]  /*af10*/  IMAD R127, R158, 0x1a7, RZ ;  /* 0x000001a79e7f7824 */ /* 0x000fe400078e02ff */
[----:B------:R-:W-:-:S03]  /*af20*/  IMAD R128, R162, 0x356, RZ ;  /* 0x00000356a2807824 */ /* 0x000fc600078e02ff */
[----:B------:R-:W1:Y:S01]  /*af30*/  LDC R158, c[0x0][0x248] ;  /* 0x00009200ff9e7b82 */ /* 0x000e620000000800 */
[-C--:B------:R-:W-:Y:S01]  /*af40*/  IADD3 R124, P1, R124, R120.reuse, RZ ;  /* 0x000000787c7c7210 */ /* 0x080fe20007f3e0ff */
[----:B------:R-:W-:Y:S01]  /*af50*/  IMAD R129, R156, 0x1ab, RZ ;  /* 0x000001ab9c817824 */ /* 0x000fe200078e02ff */
[-C--:B------:R-:W-:Y:S02]  /*af60*/  IADD3 R126, P2, R126, R120.reuse, RZ ;  /* 0x000000787e7e7210 */ /* 0x080fe40007f5e0ff */
[-C--:B------:R-:W-:Y:S02]  /*af70*/  LEA.HI.X.SX32 R123, R123, R121.reuse, 0x1, P0 ;  /* 0x000000797b7b7211 */ /* 0x080fe400000f0eff */
[----:B------:R-:W-:Y:S01]  /*af80*/  IADD3 R128, P0, R128, R120, RZ ;  /* 0x0000007880807210 */ /* 0x000fe20007f1e0ff */
[----:B------:R-:W0:Y:S01]  /*af90*/  LDC R162, c[0x0][0x248] ;  /* 0x00009200ffa27b82 */ /* 0x000e220000000800 */
[-C--:B------:R-:W-:Y:S02]  /*afa0*/  LEA.HI.X.SX32 R125, R142, R121.reuse, 0x1, P1 ;  /* 0x000000798e7d7211 */ /* 0x080fe400008f0eff */
[-C--:B------:R-:W-:Y:S01]  /*afb0*/  LEA.HI.X.SX32 R127, R127, R121.reuse, 0x1, P2 ;  /* 0x000000797f7f7211 */ /* 0x080fe200010f0eff */
[----:B------:R1:W3:Y:S01]  /*afc0*/  LDG.E.U16 R142, desc[UR4][R122.64] ;  /* 0x000000047a8e7981 */ /* 0x0002e2000c1e1500 */
[----:B------:R-:W-:-:S03]  /*afd0*/  LEA.HI.X.SX32 R129, R129, R121, 0x1, P0 ;  /* 0x0000007981817211 */ /* 0x000fc600000f0eff */
[----:B------:R1:W3:Y:S01]  /*afe0*/  LDG.E.U16 R146, desc[UR4][R126.64] ;  /* 0x000000047e927981 */ /* 0x0002e2000c1e1500 */
[----:B------:R-:W2:Y:S03]  /*aff0*/  LDC R222, c[0x0][0x248] ;  /* 0x00009200ffde7b82 */ /* 0x000ea60000000800 */
[----:B------:R1:W3:Y:S02]  /*b000*/  LDG.E.U16 R148, desc[UR4][R128.64] ;  /* 0x0000000480947981 */ /* 0x0002e4000c1e1500 */
[----:B-1----:R-:W-:Y:S02]  /*b010*/  IMAD R122, R170, 0x358, RZ ;  /* 0x00000358aa7a7824 */ /* 0x002fe400078e02ff */
[----:B------:R1:W3:Y:S01]  /*b020*/  LDG.E.U16 R144, desc[UR4][R124.64] ;  /* 0x000000047c907981 */ /* 0x0002e2000c1e1500 */
[----:B------:R-:W0:Y:S01]  /*b030*/  LDC R170, c[0x0][0x248] ;  /* 0x00009200ffaa7b82 */ /* 0x000e220000000800 */
[----:B------:R-:W-:Y:S01]  /*b040*/  IMAD R126, R178, 0x35c, RZ ;  /* 0x0000035cb27e7824 */ /* 0x000fe200078e02ff */
[----:B------:R-:W-:Y:S01]  /*b050*/  IADD3 R122, P0, R122, R120, RZ ;  /* 0x000000787a7a7210 */ /* 0x000fe20007f1e0ff */
[----:B------:R-:W-:-:S03]  /*b060*/  IMAD R128, R182, 0x35e, RZ ;  /* 0x0000035eb6807824 */ /* 0x000fc600078e02ff */
[-C--:B------:R-:W-:Y:S01]  /*b070*/  IADD3 R126, P2, R126, R120.reuse, RZ ;  /* 0x000000787e7e7210 */ /* 0x080fe20007f5e0ff */
[----:B------:R-:W-:Y:S01]  /*b080*/  IMAD R129, R184, 0x1af, RZ ;  /* 0x000001afb8817824 */ /* 0x000fe200078e02ff */
[-C--:B------:R-:W-:Y:S01]  /*b090*/  LEA.HI.X.SX32 R123, R152, R121.reuse, 0x1, P0 ;  /* 0x00000079987b7211 */ /* 0x080fe200000f0eff */
[----:B-1----:R-:W-:Y:S01]  /*b0a0*/  IMAD R124, R174, 0x35a, RZ ;  /* 0x0000035aae7c7824 */ /* 0x002fe200078e02ff */
[-C--:B------:R-:W-:Y:S01]  /*b0b0*/  IADD3 R128, P0, R128, R120.reuse, RZ ;  /* 0x0000007880807210 */ /* 0x080fe20007f1e0ff */
[----:B------:R-:W-:Y:S01]  /*b0c0*/  IMAD R125, R180, 0x1ad, RZ ;  /* 0x000001adb47d7824 */ /* 0x000fe200078e02ff */
[-C--:B------:R-:W-:Y:S01]  /*b0d0*/  LEA.HI.X.SX32 R127, R150, R121.reuse, 0x1, P2 ;  /* 0x00000079967f7211 */ /* 0x080fe200010f0eff */
[----:B------:R-:W1:Y:S01]  /*b0e0*/  LDC R174, c[0x0][0x248] ;  /* 0x00009200ffae7b82 */ /* 0x000e620000000800 */
[----:B------:R-:W-:Y:S01]  /*b0f0*/  IADD3 R124, P1, R124, R120, RZ ;  /* 0x000000787c7c7210 */ /* 0x000fe20007f3e0ff */
[----:B------:R0:W3:Y:S01]  /*b100*/  LDG.E.U16 R150, desc[UR4][R122.64] ;  /* 0x000000047a967981 */ /* 0x0000e2000c1e1500 */
[----:B------:R-:W-:-:S02]  /*b110*/  LEA.HI.X.SX32 R129, R129, R121, 0x1, P0 ;  /* 0x0000007981817211 */ /* 0x000fc400000f0eff */
[----:B------:R-:W-:Y:S01]  /*b120*/  LEA.HI.X.SX32 R125, R125, R121, 0x1, P1 ;  /* 0x000000797d7d7211 */ /* 0x000fe200008f0eff */
[----:B------:R-:W3:Y:S02]  /*b130*/  LDG.E.U16 R154, desc[UR4][R126.64] ;  /* 0x000000047e9a7981 */ /* 0x000ee4000c1e1500 */
[----:B------:R-:W1:Y:S02]  /*b140*/  LDC R178, c[0x0][0x248] ;  /* 0x00009200ffb27b82 */ /* 0x000e640000000800 */
[----:B------:R0:W3:Y:S02]  /*b150*/  LDG.E.U16 R156, desc[UR4][R128.64] ;  /* 0x00000004809c7981 */ /* 0x0000e4000c1e1500 */
[----:B0-----:R-:W-:Y:S02]  /*b160*/  IMAD R122, R158, 0x366, RZ ;  /* 0x000003669e7a7824 */ /* 0x001fe400078e02ff */
[----:B------:R-:W-:Y:S01]  /*b170*/  IMAD R123, R162, 0x1b3, RZ ;  /* 0x000001b3a27b7824 */ /* 0x000fe200078e02ff */
[----:B------:R0:W3:Y:S01]  /*b180*/  LDG.E.U16 R152, desc[UR4][R124.64] ;  /* 0x000000047c987981 */ /* 0x0000e2000c1e1500 */
[----:B------:R-:W1:Y:S01]  /*b190*/  LDC R184, c[0x0][0x248] ;  /* 0x00009200ffb87b82 */ /* 0x000e620000000800 */
[----:B------:R-:W-:Y:S01]  /*b1a0*/  IADD3 R122, P0, R122, R120, RZ ;  /* 0x000000787a7a7210 */ /* 0x000fe20007f1e0ff */
[----:B------:R-:W-:-:S03]  /*b1b0*/  IMAD R128, R176, 0x36c, RZ ;  /* 0x0000036cb0807824 */ /* 0x000fc600078e02ff */
[-C--:B------:R-:W-:Y:S01]  /*b1c0*/  LEA.HI.X.SX32 R123, R123, R121.reuse, 0x1, P0 ;  /* 0x000000797b7b7211 */ /* 0x080fe200000f0eff */
[----:B------:R-:W-:Y:S02]  /*b1d0*/  IMAD R126, R168, 0x36a, RZ ;  /* 0x0000036aa87e7824 */ /* 0x000fe400078e02ff */
[----:B------:R-:W-:Y:S01]  /*b1e0*/  IMAD R218, R218, 0x1b4, RZ ;  /* 0x000001b4dada7824 */ /* 0x000fe200078e02ff */
[-C--:B------:R-:W-:Y:S01]  /*b1f0*/  IADD3 R128, P0, R128, R120.reuse, RZ ;  /* 0x0000007880807210 */ /* 0x080fe20007f1e0ff */
[----:B0-----:R-:W-:Y:S01]  /*b200*/  IMAD R124, R164, 0x368, RZ ;  /* 0x00000368a47c7824 */ /* 0x001fe200078e02ff */
[----:B------:R-:W0:Y:S01]  /*b210*/  LDC R180, c[0x0][0x248] ;  /* 0x00009200ffb47b82 */ /* 0x000e220000000800 */
[----:B------:R-:W-:Y:S01]  /*b220*/  IMAD R127, R172, 0x1b5, RZ ;  /* 0x000001b5ac7f7824 */ /* 0x000fe200078e02ff */
[----:B------:R-:W-:Y:S01]  /*b230*/  LEA.HI.X.SX32 R129, R160, R121, 0x1, P0 ;  /* 0x00000079a0817211 */ /* 0x000fe200000f0eff */
[----:B------:R-:W3:Y:S01]  /*b240*/  LDG.E.U16 R158, desc[UR4][R122.64] ;  /* 0x000000047a9e7981 */ /* 0x000ee2000c1e1500 */
[----:B------:R-:W-:-:S02]  /*b250*/  IADD3 R124, P1, R124, R120, RZ ;  /* 0x000000787c7c7210 */ /* 0x000fc40007f3e0ff */
[----:B------:R-:W-:Y:S01]  /*b260*/  IADD3 R126, P2, R126, R120, RZ ;  /* 0x000000787e7e7210 */ /* 0x000fe20007f5e0ff */
[----:B------:R1:W3:Y:S01]  /*b270*/  LDG.E.U16 R164, desc[UR4][R128.64] ;  /* 0x0000000480a47981 */ /* 0x0002e2000c1e1500 */
[-C--:B------:R-:W-:Y:S01]  /*b280*/  LEA.HI.X.SX32 R125, R218, R121.reuse, 0x1, P1 ;  /* 0x00000079da7d7211 */ /* 0x080fe200008f0eff */
[----:B------:R-:W0:Y:S01]  /*b290*/  LDC R168, c[0x0][0x248] ;  /* 0x00009200ffa87b82 */ /* 0x000e220000000800 */
[----:B------:R-:W-:-:S03]  /*b2a0*/  LEA.HI.X.SX32 R127, R127, R121, 0x1, P2 ;  /* 0x000000797f7f7211 */ /* 0x000fc600010f0eff */
[----:B------:R1:W3:Y:S04]  /*b2b0*/  LDG.E.U16 R160, desc[UR4][R124.64] ;  /* 0x000000047ca07981 */ /* 0x0002e8000c1e1500 */
[----:B-1----:R-:W1:Y:S01]  /*b2c0*/  LDC R128, c[0x0][0x248] ;  /* 0x00009200ff807b82 */ /* 0x002e620000000800 */
[----:B------:R0:W3:Y:S01]  /*b2d0*/  LDG.E.U16 R162, desc[UR4][R126.64] ;  /* 0x000000047ea27981 */ /* 0x0000e2000c1e1500 */
[----:B------:R-:W-:-:S06]  /*b2e0*/  IMAD R124, R174, 0x376, RZ ;  /* 0x00000376ae7c7824 */ /* 0x000fcc00078e02ff */
[----:B------:R-:W1:Y:S01]  /*b2f0*/  LDC R129, c[0x0][0x248] ;  /* 0x00009200ff817b82 */ /* 0x000e620000000800 */
[----:B------:R-:W-:Y:S02]  /*b300*/  IMAD R122, R170, 0x36e, RZ ;  /* 0x0000036eaa7a7824 */ /* 0x000fe400078e02ff */
[----:B0-----:R-:W-:-:S05]  /*b310*/  IMAD R126, R178, 0x378, RZ ;  /* 0x00000378b27e7824 */ /* 0x001fca00078e02ff */
[----:B------:R-:W0:Y:S01]  /*b320*/  LDC R174, c[0x0][0x248] ;  /* 0x00009200ffae7b82 */ /* 0x000e220000000800 */
[----:B------:R-:W-:Y:S01]  /*b330*/  IMAD R123, R184, 0x1b7, RZ ;  /* 0x000001b7b87b7824 */ /* 0x000fe200078e02ff */
[----:B------:R-:W-:-:S06]  /*b340*/  IADD3 R126, P2, R126, R120, RZ ;  /* 0x000000787e7e7210 */ /* 0x000fcc0007f5e0ff */
[----:B------:R-:W0:Y:S01]  /*b350*/  LDC R178, c[0x0][0x248] ;  /* 0x00009200ffb27b82 */ /* 0x000e220000000800 */
[----:B------:R-:W-:-:S07]  /*b360*/  IADD3 R122, P0, R122, R120, RZ ;  /* 0x000000787a7a7210 */ /* 0x000fce0007f1e0ff */
[----:B------:R-:W0:Y:S01]  /*b370*/  LDC R182, c[0x0][0x248] ;  /* 0x00009200ffb67b82 */ /* 0x000e220000000800 */
[-C--:B------:R-:W-:Y:S02]  /*b380*/  LEA.HI.X.SX32 R127, R166, R121.reuse, 0x1, P2 ;  /* 0x00000079a67f7211 */ /* 0x080fe400010f0eff */
[----:B------:R-:W-:-:S03]  /*b390*/  LEA.HI.X.SX32 R123, R123, R121, 0x1, P0 ;  /* 0x000000797b7b7211 */ /* 0x000fc600000f0eff */
[----:B------:R1:W3:Y:S02]  /*b3a0*/  LDG.E.U16 R170, desc[UR4][R126.64] ;  /* 0x000000047eaa7981 */ /* 0x0002e4000c1e1500 */
[----:B------:R-:W2:Y:S02]  /*b3b0*/  LDC R172, c[0x0][0x248] ;  /* 0x00009200ffac7b82 */ /* 0x000ea40000000800 */
[----:B------:R1:W3:Y:S06]  /*b3c0*/  LDG.E.U16 R166, desc[UR4][R122.64] ;  /* 0x000000047aa67981 */ /* 0x0002ec000c1e1500 */
[----:B------:R-:W2:Y:S01]  /*b3d0*/  LDC R184, c[0x0][0x248] ;  /* 0x00009200ffb87b82 */ /* 0x000ea20000000800 */
[----:B-1----:R-:W-:-:S02]  /*b3e0*/  IMAD R127, R180, 0x1d3, RZ ;  /* 0x000001d3b47f7824 */ /* 0x002fc400078e02ff */
[----:B------:R-:W-:Y:S01]  /*b3f0*/  IMAD R122, R128, 0x386, RZ ;  /* 0x00000386807a7824 */ /* 0x000fe200078e02ff */
[----:B------:R-:W-:Y:S01]  /*b400*/  IADD3 R124, P1, R124, R120, RZ ;  /* 0x000000787c7c7210 */ /* 0x000fe20007f3e0ff */
[----:B------:R-:W-:-:S03]  /*b410*/  IMAD R125, R168, 0x1bb, RZ ;  /* 0x000001bba87d7824 */ /* 0x000fc600078e02ff */
[----:B------:R-:W1:Y:S01]  /*b420*/  LDC R180, c[0x0][0x248] ;  /* 0x00009200ffb47b82 */ /* 0x000e620000000800 */
[----:B------:R-:W-:Y:S01]  /*b430*/  IMAD R123, R129, 0x1c3, RZ ;  /* 0x000001c3817b7824 */ /* 0x000fe200078e02ff */
[-C--:B------:R-:W-:Y:S01]  /*b440*/  IADD3 R122, P0, R122, R120.reuse, RZ ;  /* 0x000000787a7a7210 */ /* 0x080fe20007f1e0ff */
[----:B0-----:R-:W-:Y:S01]  /*b450*/  IMAD R128, R174, 0x3b6, RZ ;  /* 0x000003b6ae807824 */ /* 0x001fe200078e02ff */
[-C--:B------:R-:W-:Y:S01]  /*b460*/  LEA.HI.X.SX32 R125, R125, R121.reuse, 0x1, P1 ;  /* 0x000000797d7d7211 */ /* 0x080fe200008f0eff */
[----:B------:R-:W-:Y:S01]  /*b470*/  IMAD R129, R178, 0x1db, RZ ;  /* 0x000001dbb2817824 */ /* 0x000fe200078e02ff */
[-C--:B------:R-:W-:Y:S01]  /*b480*/  LEA.HI.X.SX32 R123, R123, R121.reuse, 0x1, P0 ;  /* 0x000000797b7b7211 */ /* 0x080fe200000f0eff */
[----:B------:R-:W-:Y:S01]  /*b490*/  IMAD R126, R182, 0x3a6, RZ ;  /* 0x000003a6b67e7824 */ /* 0x000fe200078e02ff */
[----:B------:R-:W-:Y:S01]  /*b4a0*/  IADD3 R128, P2, R128, R120, RZ ;  /* 0x0000007880807210 */ /* 0x000fe20007f5e0ff */
[----:B------:R-:W0:Y:S01]  /*b4b0*/  LDC R176, c[0x0][0x248] ;  /* 0x00009200ffb07b82 */ /* 0x000e220000000800 */
[----:B------:R2:W3:Y:S02]  /*b4c0*/  LDG.E.U16 R168, desc[UR4][R124.64] ;  /* 0x000000047ca87981 */ /* 0x0004e4000c1e1500 */
[----:B------:R-:W-:-:S02]  /*b4d0*/  LEA.HI.X.SX32 R129, R129, R121, 0x1, P2 ;  /* 0x0000007981817211 */ /* 0x000fc400010f0eff */
[----:B------:R-:W-:-:S03]  /*b4e0*/  IADD3 R126, P0, R126, R120, RZ ;  /* 0x000000787e7e7210 */ /* 0x000fc60007f1e0ff */
[----:B------:R-:W0:Y:S01]  /*b4f0*/  LDC R218, c[0x0][0x248] ;  /* 0x00009200ffda7b82 */ /* 0x000e220000000800 */
[----:B--2---:R-:W-:Y:S01]  /*b500*/  IMAD R125, R172, 0x1cb, RZ ;  /* 0x000001cbac7d7824 */ /* 0x004fe200078e02ff */
[----:B------:R-:W2:Y:S04]  /*b510*/  LDG.E.U16 R178, desc[UR4][R128.64] ;  /* 0x0000000480b27981 */ /* 0x000ea8000c1e1500 */
[----:B------:R1:W2:Y:S01]  /*b520*/  LDG.E.U16 R172, desc[UR4][R122.64] ;  /* 0x000000047aac7981 */ /* 0x0002a2000c1e1500 */
[----:B------:R-:W-:Y:S01]  /*b530*/  LEA.HI.X.SX32 R127, R127, R121, 0x1, P0 ;  /* 0x000000797f7f7211 */ /* 0x000fe200000f0eff */
[----:B------:R-:W4:Y:S01]  /*b540*/  LDC R238, c[0x0][0x248] ;  /* 0x00009200ffee7b82 */ /* 0x000f220000000800 */
[----:B-1----:R-:W-:-:S07]  /*b550*/  IMAD R122, R186, 0x3c6, RZ ;  /* 0x000003c6ba7a7824 */ /* 0x002fce00078e02ff */
[----:B------:R-:W1:Y:S01]  /*b560*/  LDC R240, c[0x0][0x248] ;  /* 0x00009200fff07b82 */ /* 0x000e620000000800 */
[----:B------:R-:W-:Y:S02]  /*b570*/  IMAD R123, R184, 0x1e3, RZ ;  /* 0x000001e3b87b7824 */ /* 0x000fe400078e02ff */
[----:B------:R-:W-:Y:S01]  /*b580*/  IMAD R128, R214, 0x3f6, RZ ;  /* 0x000003f6d6807824 */ /* 0x000fe200078e02ff */
[----:B------:R-:W-:Y:S01]  /*b590*/  IADD3 R122, P0, R122, R120, RZ ;  /* 0x000000787a7a7210 */ /* 0x000fe20007f1e0ff */
[----:B------:R-:W-:-:S03]  /*b5a0*/  IMAD R129, R180, 0x1fb, RZ ;  /* 0x000001fbb4817824 */ /* 0x000fc600078e02ff */
[-C--:B------:R-:W-:Y:S01]  /*b5b0*/  LEA.HI.X.SX32 R123, R123, R121.reuse, 0x1, P0 ;  /* 0x000000797b7b7211 */ /* 0x080fe200000f0eff */
[----:B0-----:R-:W-:Y:S01]  /*b5c0*/  IMAD R124, R176, 0x396, RZ ;  /* 0x00000396b07c7824 */ /* 0x001fe200078e02ff */
[-C--:B------:R-:W-:Y:S01]  /*b5d0*/  IADD3 R128, P0, R128, R120.reuse, RZ ;  /* 0x0000007880807210 */ /* 0x080fe20007f1e0ff */
[----:B------:R-:W-:Y:S01]  /*b5e0*/  IMAD R218, R218, 0x1c4, RZ ;  /* 0x000001c4dada7824 */ /* 0x000fe200078e02ff */
[----:B------:R-:W2:Y:S01]  /*b5f0*/  LDG.E.U16 R176, desc[UR4][R126.64] ;  /* 0x000000047eb07981 */ /* 0x000ea2000c1e1500 */
[----:B------:R-:W0:Y:S01]  /*b600*/  LDC R214, c[0x0][0x248] ;  /* 0x00009200ffd67b82 */ /* 0x000e220000000800 */
[----:B------:R-:W-:Y:S02]  /*b610*/  LEA.HI.X.SX32 R129, R129, R121, 0x1, P0 ;  /* 0x0000007981817211 */ /* 0x000fe400000f0eff */
[----:B------:R-:W2:Y:S04]  /*b620*/  LDG.E.U16 R180, desc[UR4][R122.64] ;  /* 0x000000047ab47981 */ /* 0x000ea8000c1e1500 */
[----:B------:R4:W2:Y:S01]  /*b630*/  LDG.E.U16 R186, desc[UR4][R128.64] ;  /* 0x0000000480ba7981 */ /* 0x0008a2000c1e1500 */
[----:B------:R-:W-:Y:S01]  /*b640*/  IADD3 R124, P1, R124, R120, RZ ;  /* 0x000000787c7c7210 */ /* 0x000fe20007f3e0ff */
[----:B------:R-:W1:Y:S01]  /*b650*/  LDC R234, c[0x0][0x248] ;  /* 0x00009200ffea7b82 */ /* 0x000e620000000800 */
[----:B----4-:R-:W-:-:S02]  /*b660*/  IMAD R128, R194, 0x388, RZ ;  /* 0x00000388c2807824 */ /* 0x010fc400078e02ff */
[----:B------:R-:W-:-:S05]  /*b670*/  LEA.HI.X.SX32 R125, R125, R121, 0x1, P1 ;  /* 0x000000797d7d7211 */ /* 0x000fca00008f0eff */
[----:B------:R-:W4:Y:S01]  /*b680*/  LDC R230, c[0x0][0x248] ;  /* 0x00009200ffe67b82 */ /* 0x000f220000000800 */
[----:B------:R-:W-:Y:S01]  /*b690*/  IADD3 R128, P0, R128, R120, RZ ;  /* 0x0000007880807210 */ /* 0x000fe20007f1e0ff */
[----:B------:R0:W2:Y:S03]  /*b6a0*/  LDG.E.U16 R174, desc[UR4][R124.64] ;  /* 0x000000047cae7981 */ /* 0x0000a6000c1e1500 */
[----:B------:R-:W-:-:S03]  /*b6b0*/  LEA.HI.X.SX32 R129, R218, R121, 0x1, P0 ;  /* 0x00000079da817211 */ /* 0x000fc600000f0eff */
[----:B------:R-:W1:Y:S01]  /*b6c0*/  LDC R218, c[0x0][0x248] ;  /* 0x00009200ffda7b82 */ /* 0x000e620000000800 */
[----:B0-----:R-:W-:Y:S02]  /*b6d0*/  IMAD R124, R204, 0x3d6, RZ ;  /* 0x000003d6cc7c7824 */ /* 0x001fe400078e02ff */
[----:B------:R-:W-:-:S05]  /*b6e0*/  IMAD R125, R202, 0x1eb, RZ ;  /* 0x000001ebca7d7824 */ /* 0x000fca00078e02ff */
[----:B------:R-:W0:Y:S01]  /*b6f0*/  LDC R204, c[0x0][0x248] ;  /* 0x00009200ffcc7b82 */ /* 0x000e220000000800 */
[----:B------:R-:W-:Y:S01]  /*b700*/  IADD3 R124, P1, R124, R120, RZ ;  /* 0x000000787c7c7210 */ /* 0x000fe20007f3e0ff */
[----:B------:R-:W-:-:S03]  /*b710*/  IMAD R126, R208, 0x3e6, RZ ;  /* 0x000003e6d07e7824 */ /* 0x000fc600078e02ff */
[-C--:B------:R-:W-:Y:S01]  /*b720*/  LEA.HI.X.SX32 R125, R125, R121.reuse, 0x1, P1 ;  /* 0x000000797d7d7211 */ /* 0x080fe200008f0eff */
[----:B------:R-:W-:Y:S01]  /*b730*/  IMAD R127, R212, 0x1f3, RZ ;  /* 0x000001f3d47f7824 */ /* 0x000fe200078e02ff */
[----:B------:R-:W-:Y:S01]  /*b740*/  IADD3 R126, P2, R126, R120, RZ ;  /* 0x000000787e7e7210 */ /* 0x000fe20007f5e0ff */
[----:B------:R-:W-:Y:S01]  /*b750*/  IMAD R122, R210, 0x3b8, RZ ;  /* 0x000003b8d27a7824 */ /* 0x000fe200078e02ff */
[----:B------:R-:W4:Y:S01]  /*b760*/  LDC R208, c[0x0][0x248] ;  /* 0x00009200ffd07b82 */ /* 0x000f220000000800 */
[----:B------:R1:W2:Y:S01]  /*b770*/  LDG.E.U16 R182, desc[UR4][R124.64] ;  /* 0x000000047cb67981 */ /* 0x0002a2000c1e1500 */
[----:B------:R-:W-:Y:S01]  /*b780*/  LEA.HI.X.SX32 R127, R127, R121, 0x1, P2 ;  /* 0x000000797f7f7211 */ /* 0x000fe200010f0eff */
[----:B-1----:R-:W-:-:S04]  /*b790*/  IMAD R218, R218, 0x1d4, RZ ;  /* 0x000001d4dada7824 */ /* 0x002fc800078e02ff */
[----:B------:R1:W2:Y:S01]  /*b7a0*/  LDG.E.U16 R184, desc[UR4][R126.64] ;  /* 0x000000047eb87981 */ /* 0x0002a2000c1e1500 */
[----:B------:R-:W-:Y:S01]  /*b7b0*/  IMAD R123, R216, 0x218, RZ ;  /* 0x00000218d87b7824 */ /* 0x000fe200078e02ff */
[----:B------:R-:W-:Y:S01]  /*b7c0*/  IADD3 R122, P3, R122, R120, RZ ;  /* 0x000000787a7a7210 */ /* 0x000fe20007f7e0ff */
[----:B------:R-:W4:Y:S01]  /*b7d0*/  LDC R212, c[0x0][0x248] ;  /* 0x00009200ffd47b82 */ /* 0x000f220000000800 */
[----:B------:R-:W-:-:S05]  /*b7e0*/  IMAD R124, R206, 0x3a8, RZ ;  /* 0x000003a8ce7c7824 */ /* 0x000fca00078e02ff */
[----:B------:R-:W-:Y:S01]  /*b7f0*/  IADD3 R124, P2, R124, R120, RZ ;  /* 0x000000787c7c7210 */ /* 0x000fe20007f5e0ff */
[----:B-1----:R-:W-:Y:S01]  /*b800*/  IMAD R126, R196, 0x398, RZ ;  /* 0x00000398c47e7824 */ /* 0x002fe200078e02ff */
[----:B------:R-:W1:Y:S02]  /*b810*/  LDC R202, c[0x0][0x248] ;  /* 0x00009200ffca7b82 */ /* 0x000e640000000800 */
[----:B------:R-:W-:-:S06]  /*b820*/  LEA.HI.X.SX32 R125, R218, R121, 0x1, P2 ;  /* 0x00000079da7d7211 */ /* 0x000fcc00010f0eff */
[----:B------:R-:W0:Y:S01]  /*b830*/  LDC R218, c[0x0][0x248] ;  /* 0x00009200ffda7b82 */ /* 0x000e220000000800 */
[----:B------:R-:W-:-:S04]  /*b840*/  IADD3 R126, P1, R126, R120, RZ ;  /* 0x000000787e7e7210 */ /* 0x000fc80007f3e0ff */
[----:B------:R-:W-:Y:S02]  /*b850*/  LEA.HI.X.SX32 R127, R188, R121, 0x1, P1 ;  /* 0x00000079bc7f7211 */ /* 0x000fe400008f0eff */
[----:B------:R4:W2:Y:S01]  /*b860*/  LDG.E.U16 R188, desc[UR4][R128.64] ;  /* 0x0000000480bc7981 */ /* 0x0008a2000c1e1500 */
[----:B------:R-:W1:Y:S08]  /*b870*/  LDC R216, c[0x0][0x248] ;  /* 0x00009200ffd87b82 */ /* 0x000e700000000800 */
[----:B------:R-:W1:Y:S01]  /*b880*/  LDC R206, c[0x0][0x248] ;  /* 0x00009200ffce7b82 */ /* 0x000e620000000800 */
[----:B----4-:R-:W-:-:S02]  /*b890*/  IADD3 R128, P0, R123, R120, RZ ;  /* 0x000000787b807210 */ /* 0x010fc40007f1e0ff */
[-C--:B------:R-:W-:Y:S02]  /*b8a0*/  LEA.HI.X.SX32 R123, R190, R121.reuse, 0x1, P3 ;  /* 0x00000079be7b7211 */ /* 0x080fe400018f0eff */
[----:B------:R-:W-:Y:S01]  /*b8b0*/  LEA.HI.X.SX32 R129, R192, R121, 0x1, P0 ;  /* 0x00000079c0817211 */ /* 0x000fe200000f0eff */
[----:B------:R-:W4:Y:S02]  /*b8c0*/  LDG.E.U16 R190, desc[UR4][R126.64] ;  /* 0x000000047ebe7981 */ /* 0x000f24000c1e1500 */
[----:B------:R-:W1:Y:S02]  /*b8d0*/  LDC R210, c[0x0][0x248] ;  /* 0x00009200ffd27b82 */ /* 0x000e640000000800 */
[----:B------:R0:W4:Y:S02]  /*b8e0*/  LDG.E.U16 R194, desc[UR4][R122.64] ;  /* 0x000000047ac27981 */ /* 0x000124000c1e1500 */
[----:B0-----:R-:W-:Y:S02]  /*b8f0*/  IMAD R218, R218, 0x1e4, RZ ;  /* 0x000001e4dada7824 */ /* 0x001fe400078e02ff */
[----:B------:R0:W4:Y:S04]  /*b900*/  LDG.E.U16 R196, desc[UR4][R128.64] ;  /* 0x0000000480c47981 */ /* 0x000128000c1e1500 */
[----:B------:R1:W4:Y:S01]  /*b910*/  LDG.E.U16 R192, desc[UR4][R124.64] ;  /* 0x000000047cc07981 */ /* 0x000322000c1e1500 */
[----:B------:R-:W-:-:S05]  /*b920*/  IMAD R122, R204, 0x3c8, RZ ;  /* 0x000003c8cc7a7824 */ /* 0x000fca00078e02ff */
[----:B------:R-:W-:-:S04]  /*b930*/  IADD3 R122, P0, R122, R120, RZ ;  /* 0x000000787a7a7210 */ /* 0x000fc80007f1e0ff */
[----:B------:R-:W-:Y:S02]  /*b940*/  LEA.HI.X.SX32 R123, R218, R121, 0x1, P0 ;  /* 0x00000079da7b7211 */ /* 0x000fe400000f0eff */
[----:B------:R-:W1:Y:S01]  /*b950*/  LDC R218, c[0x0][0x248] ;  /* 0x00009200ffda7b82 */ /* 0x000e620000000800 */
[----:B------:R-:W-:Y:S02]  /*b960*/  IMAD R126, R208, 0x3e8, RZ ;  /* 0x000003e8d07e7824 */ /* 0x000fe400078e02ff */
[----:B0-----:R-:W-:-:S05]  /*b970*/  IMAD R128, R212, 0x3f8, RZ ;  /* 0x000003f8d4807824 */ /* 0x001fca00078e02ff */
[----:B------:R-:W0:Y:S08]  /*b980*/  LDC R208, c[0x0][0x248] ;  /* 0x00009200ffd07b82 */ /* 0x000e300000000800 */
[----:B------:R-:W0:Y:S01]  /*b990*/  LDC R212, c[0x0][0x248] ;  /* 0x00009200ffd47b82 */ /* 0x000e220000000800 */
[-C--:B------:R-:W-:Y:S02]  /*b9a0*/  IADD3 R128, P0, R128, R120.reuse, RZ ;  /* 0x0000007880807210 */ /* 0x080fe40007f1e0ff */
[----:B------:R-:W-:-:S02]  /*b9b0*/  IADD3 R126, P2, R126, R120, RZ ;  /* 0x000000787e7e7210 */ /* 0x000fc40007f5e0ff */
[-C--:B------:R-:W-:Y:S01]  /*b9c0*/  LEA.HI.X.SX32 R129, R200, R121.reuse, 0x1, P0 ;  /* 0x00000079c8817211 */ /* 0x080fe200000f0eff */
[----:B-1----:R-:W-:Y:S02]  /*b9d0*/  IMAD R218, R218, 0x1f4, RZ ;  /* 0x000001f4dada7824 */ /* 0x002fe400078e02ff */
[----:B------:R-:W-:Y:S02]  /*b9e0*/  IMAD R124, R202, 0x3d8, RZ ;  /* 0x000003d8ca7c7824 */ /* 0x000fe400078e02ff */
[----:B------:R1:W4:Y:S01]  /*b9f0*/  LDG.E.U16 R204, desc[UR4][R128.64] ;  /* 0x0000000480cc7981 */ /* 0x000322000c1e1500 */
[-C--:B------:R-:W-:Y:S02]  /*ba00*/  LEA.HI.X.SX32 R127, R218, R121.reuse, 0x1, P2 ;  /* 0x00000079da7f7211 */ /* 0x080fe400010f0eff */
[----:B------:R-:W-:Y:S01]  /*ba10*/  IADD3 R124, P1, R124, R120, RZ ;  /* 0x000000787c7c7210 */ /* 0x000fe20007f3e0ff */
[----:B------:R-:W3:Y:S02]  /*ba20*/  LDC R218, c[0x0][0x248] ;  /* 0x00009200ffda7b82 */ /* 0x000ee40000000800 */
[----:B------:R0:W4:Y:S06]  /*ba30*/  LDG.E.U16 R202, desc[UR4][R126.64] ;  /* 0x000000047eca7981 */ /* 0x00012c000c1e1500 */
[----:B-1----:R-:W1:Y:S01]  /*ba40*/  LDC R129, c[0x0][0x248] ;  /* 0x00009200ff817b82 */ /* 0x002e620000000800 */
[----:B------:R-:W-:-:S02]  /*ba50*/  LEA.HI.X.SX32 R125, R198, R121, 0x1, P1 ;  /* 0x00000079c67d7211 */ /* 0x000fc400008f0eff */
[----:B------:R0:W4:Y:S02]  /*ba60*/  LDG.E.U16 R198, desc[UR4][R122.64] ;  /* 0x000000047ac67981 */ /* 0x000124000c1e1500 */
[----:B0-----:R-:W-:Y:S02]  /*ba70*/  IMAD R126, R208, 0x39a, RZ ;  /* 0x0000039ad07e7824 */ /* 0x001fe400078e02ff */
[----:B------:R-:W-:Y:S01]  /*ba80*/  IMAD R127, R212, 0x1cd, RZ ;  /* 0x000001cdd47f7824 */ /* 0x000fe200078e02ff */
[----:B------:R0:W4:Y:S01]  /*ba90*/  LDG.E.U16 R200, desc[UR4][R124.64] ;  /* 0x000000047cc87981 */ /* 0x000122000c1e1500 */
[----:B------:R-:W3:Y:S01]  /*baa0*/  LDC R128, c[0x0][0x248] ;  /* 0x00009200ff807b82 */ /* 0x000ee20000000800 */
[----:B------:R-:W-:Y:S01]  /*bab0*/  IADD3 R126, P2, R126, R120, RZ ;  /* 0x000000787e7e7210 */ /* 0x000fe20007f5e0ff */
[----:B------:R-:W-:-:S06]  /*bac0*/  IMAD R123, R216, 0x1bd, RZ ;  /* 0x000001bdd87b7824 */ /* 0x000fcc00078e02ff */
[----:B------:R-:W3:Y:S01]  /*bad0*/  LDC R212, c[0x0][0x248] ;  /* 0x00009200ffd47b82 */ /* 0x000ee20000000800 */
[----:B------:R-:W-:Y:S01]  /*bae0*/  IMAD R122, R206, 0x37a, RZ ;  /* 0x0000037ace7a7824 */ /* 0x000fe200078e02ff */
[----:B------:R-:W-:-:S06]  /*baf0*/  LEA.HI.X.SX32 R127, R127, R121, 0x1, P2 ;  /* 0x000000797f7f7211 */ /* 0x000fcc00010f0eff */
[----:B------:R-:W3:Y:S01]  /*bb00*/  LDC R216, c[0x0][0x248] ;  /* 0x00009200ffd87b82 */ /* 0x000ee20000000800 */
[----:B------:R-:W-:Y:S01]  /*bb10*/  IADD3 R122, P0, R122, R120, RZ ;  /* 0x000000787a7a7210 */ /* 0x000fe20007f1e0ff */
[----:B0-----:R-:W-:Y:S02]  /*bb20*/  IMAD R124, R210, 0x38a, RZ ;  /* 0x0000038ad27c7824 */ /* 0x001fe400078e02ff */
[----:B------:R0:W4:Y:S01]  /*bb30*/  LDG.E.U16 R210, desc[UR4][R126.64] ;  /* 0x000000047ed27981 */ /* 0x000122000c1e1500 */
[----:B------:R-:W-:-:S05]  /*bb40*/  LEA.HI.X.SX32 R123, R123, R121, 0x1, P0 ;  /* 0x000000797b7b7211 */ /* 0x000fca00000f0eff */
[----:B------:R1:W4:Y:S01]  /*bb50*/  LDG.E.U16 R206, desc[UR4][R122.64] ;  /* 0x000000047ace7981 */ /* 0x000322000c1e1500 */
[----:B0-----:R-:W-:Y:S02]  /*bb60*/  IMAD R126, R222, 0x3ca, RZ ;  /* 0x000003cade7e7824 */ /* 0x001fe400078e02ff */
[----:B------:R-:W0:Y:S01]  /*bb70*/  LDC R222, c[0x0][0x248] ;  /* 0x00009200ffde7b82 */ /* 0x000e220000000800 */
[----:B-1----:R-:W-:Y:S02]  /*bb80*/  IMAD R122, R129, 0x3aa, RZ ;  /* 0x000003aa817a7824 */ /* 0x002fe400078e02ff */
[----:B---3--:R-:W-:Y:S02]  /*bb90*/  IMAD R123, R128, 0x1d5, RZ ;  /* 0x000001d5807b7824 */ /* 0x008fe400078e02ff */
[----:B------:R-:W-:Y:S01]  /*bba0*/  IMAD R128, R212, 0x3da, RZ ;  /* 0x000003dad4807824 */ /* 0x000fe200078e02ff */
[-C--:B------:R-:W-:Y:S01]  /*bbb0*/  IADD3 R122, P0, R122, R120.reuse, RZ ;  /* 0x000000787a7a7210 */ /* 0x080fe20007f1e0ff */
[----:B------:R-:W-:Y:S01]  /*bbc0*/  IMAD R125, R224, 0x1c5, RZ ;  /* 0x000001c5e07d7824 */ /* 0x000fe200078e02ff */
[-C--:B------:R-:W-:Y:S01]  /*bbd0*/  IADD3 R124, P1, R124, R120.reuse, RZ ;  /* 0x000000787c7c7210 */ /* 0x080fe20007f3e0ff */
[----:B------:R-:W-:Y:S01]  /*bbe0*/  IMAD R129, R216, 0x1ed, RZ ;  /* 0x000001edd8817824 */ /* 0x000fe200078e02ff */
[----:B------:R-:W-:Y:S01]  /*bbf0*/  LEA.HI.X.SX32 R123, R123, R121, 0x1, P0 ;  /* 0x000000797b7b7211 */ /* 0x000fe200000f0eff */
[----:B------:R-:W1:Y:S01]  /*bc00*/  LDC R224, c[0x0][0x248] ;  /* 0x00009200ffe07b82 */ /* 0x000e620000000800 */
[----:B------:R-:W-:-:S02]  /*bc10*/  IADD3 R128, P0, R128, R120, RZ ;  /* 0x0000007880807210 */ /* 0x000fc40007f1e0ff */
[-C--:B------:R-:W-:Y:S01]  /*bc20*/  LEA.HI.X.SX32 R125, R125, R121.reuse, 0x1, P1 ;  /* 0x000000797d7d7211 */ /* 0x080fe200008f0eff */
[----:B------:R-:W3:Y:S01]  /*bc30*/  LDG.E.U16 R212, desc[UR4][R122.64] ;  /* 0x000000047ad47981 */ /* 0x000ee2000c1e1500 */
[----:B------:R-:W-:-:S03]  /*bc40*/  LEA.HI.X.SX32 R129, R129, R121, 0x1, P0 ;  /* 0x0000007981817211 */ /* 0x000fc600000f0eff */
[----:B------:R0:W3:Y:S01]  /*bc50*/  LDG.E.U16 R208, desc[UR4][R124.64] ;  /* 0x000000047cd07981 */ /* 0x0000e2000c1e1500 */
[----:B------:R-:W-:Y:S02]  /*bc60*/  IMAD R127, R226, 0x1e5, RZ ;  /* 0x000001e5e27f7824 */ /* 0x000fe400078e02ff */
[----:B------:R-:W2:Y:S01]  /*bc70*/  LDC R226, c[0x0][0x248] ;  /* 0x00009200ffe27b82 */ /* 0x000ea20000000800 */
[----:B0-----:R-:W-:-:S07]  /*bc80*/  IMAD R124, R218, 0x3ba, RZ ;  /* 0x000003bada7c7824 */ /* 0x001fce00078e02ff */
[----:B------:R-:W0:Y:S01]  /*bc90*/  LDC R123, c[0x0][0x248] ;  /* 0x00009200ff7b7b82 */ /* 0x000e220000000800 */
[----:B------:R1:W3:Y:S02]  /*bca0*/  LDG.E.U16 R218, desc[UR4][R128.64] ;  /* 0x0000000480da7981 */ /* 0x0002e4000c1e1500 */
[----:B-1----:R-:W-:-:S05]  /*bcb0*/  IMAD R128, R222, 0x37e, RZ ;  /* 0x0000037ede807824 */ /* 0x002fca00078e02ff */
[----:B------:R-:W1:Y:S01]  /*bcc0*/  LDC R222, c[0x0][0x248] ;  /* 0x00009200ffde7b82 */ /* 0x000e620000000800 */
[----:B------:R-:W-:Y:S01]  /*bcd0*/  IMAD R125, R214, 0x1dd, RZ ;  /* 0x000001ddd67d7824 */ /* 0x000fe200078e02ff */
[----:B------:R-:W-:-:S04]  /*bce0*/  IADD3 R124, P1, R124, R120, RZ ;  /* 0x000000787c7c7210 */ /* 0x000fc80007f3e0ff */
[----:B------:R-:W-:Y:S02]  /*bcf0*/  LEA.HI.X.SX32 R125, R125, R121, 0x1, P1 ;  /* 0x000000797d7d7211 */ /* 0x000fe400008f0eff */
[----:B------:R-:W-:-:S03]  /*bd00*/  IADD3 R126, P2, R126, R120, RZ ;  /* 0x000000787e7e7210 */ /* 0x000fc60007f5e0ff */
[----:B------:R1:W3:Y:S01]  /*bd10*/  LDG.E.U16 R214, desc[UR4][R124.64] ;  /* 0x000000047cd67981 */ /* 0x0002e2000c1e1500 */
[----:B------:R-:W-:Y:S01]  /*bd20*/  LEA.HI.X.SX32 R127, R127, R121, 0x1, P2 ;  /* 0x000000797f7f7211 */ /* 0x000fe200010f0eff */
[----:B------:R-:W-:-:S04]  /*bd30*/  IMAD R122, R224, 0x3ea, RZ ;  /* 0x000003eae07a7824 */ /* 0x000fc800078e02ff */
[----:B------:R0:W3:Y:S01]  /*bd40*/  LDG.E.U16 R216, desc[UR4][R126.64] ;  /* 0x000000047ed87981 */ /* 0x0000e2000c1e1500 */
[----:B-1----:R-:W-:Y:S02]  /*bd50*/  IMAD R125, R222, 0x1fd, RZ ;  /* 0x000001fdde7d7824 */ /* 0x002fe400078e02ff */
[----:B------:R-:W1:Y:S01]  /*bd60*/  LDC R222, c[0x0][0x248] ;  /* 0x00009200ffde7b82 */ /* 0x000e620000000800 */
[----:B0-----:R-:W-:Y:S02]  /*bd70*/  IMAD R126, R123, 0x3fa, RZ ;  /* 0x000003fa7b7e7824 */ /* 0x001fe400078e02ff */
[----:B------:R-:W-:Y:S01]  /*bd80*/  IMAD R124, R238, 0x37c, RZ ;  /* 0x0000037cee7c7824 */ /* 0x000fe200078e02ff */
[-C--:B------:R-:W-:Y:S01]  /*bd90*/  IADD3 R122, P1, R122, R120.reuse, RZ ;  /* 0x000000787a7a7210 */ /* 0x080fe20007f3e0ff */
[----:B--2---:R-:W-:Y:S01]  /*bda0*/  IMAD R123, R226, 0x1f5, RZ ;  /* 0x000001f5e27b7824 */ /* 0x004fe200078e02ff */
[-C--:B------:R-:W-:Y:S02]  /*bdb0*/  IADD3 R126, P2, R126, R120.reuse, RZ ;  /* 0x000000787e7e7210 */ /* 0x080fe40007f5e0ff */
[----:B------:R-:W-:Y:S01]  /*bdc0*/  IADD3 R124, P0, R124, R120, RZ ;  /* 0x000000787c7c7210 */ /* 0x000fe20007f1e0ff */
[----:B------:R-:W0:Y:S01]  /*bdd0*/  LDC R238, c[0x0][0x248] ;  /* 0x00009200ffee7b82 */ /* 0x000e220000000800 */
[----:B------:R-:W-:-:S02]  /*bde0*/  LEA.HI.X.SX32 R123, R123, R121, 0x1, P1 ;  /* 0x000000797b7b7211 */ /* 0x000fc400008f0eff */
[-C--:B------:R-:W-:Y:S02]  /*bdf0*/  LEA.HI.X.SX32 R127, R125, R121.reuse, 0x1, P2 ;  /* 0x000000797d7f7211 */ /* 0x080fe400010f0eff */
[----:B------:R-:W-:Y:S02]  /*be00*/  LEA.HI.X.SX32 R125, R220, R121, 0x1, P0 ;  /* 0x00000079dc7d7211 */ /* 0x000fe400000f0eff */
[----:B------:R2:W3:Y:S01]  /*be10*/  LDG.E.U16 R220, desc[UR4][R122.64] ;  /* 0x000000047adc7981 */ /* 0x0004e2000c1e1500 */
[----:B------:R-:W-:-:S03]  /*be20*/  IADD3 R128, P1, R128, R120, RZ ;  /* 0x0000007880807210 */ /* 0x000fc60007f3e0ff */
[----:B------:R1:W3:Y:S01]  /*be30*/  LDG.E.U16 R224, desc[UR4][R124.64] ;  /* 0x000000047ce07981 */ /* 0x0002e2000c1e1500 */
[----:B--2---:R-:W2:Y:S01]  /*be40*/  LDC R123, c[0x0][0x248] ;  /* 0x00009200ff7b7b82 */ /* 0x004ea20000000800 */
[----:B-1----:R-:W-:Y:S02]  /*be50*/  IMAD R129, R222, 0x1bf, RZ ;  /* 0x000001bfde817824 */ /* 0x002fe400078e02ff */
[----:B------:R1:W3:Y:S01]  /*be60*/  LDG.E.U16 R222, desc[UR4][R126.64] ;  /* 0x000000047ede7981 */ /* 0x0002e2000c1e1500 */
[----:B------:R-:W-:-:S04]  /*be70*/  IMAD R124, R240, 0x3ac, RZ ;  /* 0x000003acf07c7824 */ /* 0x000fc800078e02ff */
[----:B------:R-:W0:Y:S01]  /*be80*/  LDC R240, c[0x0][0x248] ;  /* 0x00009200fff07b82 */ /* 0x000e220000000800 */
[----:B------:R-:W-:Y:S01]  /*be90*/  LEA.HI.X.SX32 R129, R129, R121, 0x1, P1 ;  /* 0x0000007981817211 */ /* 0x000fe200008f0eff */
[----:B-1----:R-:W-:-:S04]  /*bea0*/  IMAD R126, R234, 0x39c, RZ ;  /* 0x0000039cea7e7824 */ /* 0x002fc800078e02ff */
[----:B------:R1:W3:Y:S02]  /*beb0*/  LDG.E.U16 R226, desc[UR4][R128.64] ;  /* 0x0000000480e27981 */ /* 0x0002e4000c1e1500 */
[----:B------:R-:W0:Y:S01]  /*bec0*/  LDC R122, c[0x0][0x248] ;  /* 0x00009200ff7a7b82 */ /* 0x000e220000000800 */
[----:B------:R-:W-:Y:S01]  /*bed0*/  IADD3 R126, P1, R126, R120, RZ ;  /* 0x000000787e7e7210 */ /* 0x000fe20007f3e0ff */
[----:B-1----:R-:W-:-:S03]  /*bee0*/  IMAD R128, R230, 0x38c, RZ ;  /* 0x0000038ce6807824 */ /* 0x002fc600078e02ff */
[----:B------:R-:W-:-:S03]  /*bef0*/  LEA.HI.X.SX32 R127, R247, R121, 0x1, P1 ;  /* 0x00000079f77f7211 */ /* 0x000fc600008f0eff */
[----:B------:R-:W1:Y:S01]  /*bf00*/  LDC R247, c[0x0][0x248] ;  /* 0x00009200fff77b82 */ /* 0x000e620000000800 */
[----:B------:R-:W-:Y:S01]  /*bf10*/  IADD3 R128, P0, R128, R120, RZ ;  /* 0x0000007880807210 */ /* 0x000fe20007f1e0ff */
[----:B--2---:R-:W-:Y:S01]  /*bf20*/  IMAD R123, R123, 0x3cc, RZ ;  /* 0x000003cc7b7b7824 */ /* 0x004fe200078e02ff */
[----:B------:R0:W2:Y:S02]  /*bf30*/  LDG.E.U16 R230, desc[UR4][R126.64] ;  /* 0x000000047ee67981 */ /* 0x0000a4000c1e1500 */
[----:B------:R-:W-:-:S05]  /*bf40*/  LEA.HI.X.SX32 R129, R228, R121, 0x1, P0 ;  /* 0x00000079e4817211 */ /* 0x000fca00000f0eff */
[----:B------:R0:W2:Y:S02]  /*bf50*/  LDG.E.U16 R228, desc[UR4][R128.64] ;  /* 0x0000000480e47981 */ /* 0x0000a4000c1e1500 */
[----:B0-----:R-:W-:Y:S02]  /*bf60*/  IMAD R126, R240, 0x3fc, RZ ;  /* 0x000003fcf07e7824 */ /* 0x001fe400078e02ff */
[----:B------:R-:W0:Y:S01]  /*bf70*/  LDC R240, c[0x0][0x248] ;  /* 0x00009200fff07b82 */ /* 0x000e220000000800 */
[----:B------:R-:W-:Y:S01]  /*bf80*/  IMAD R122, R122, 0x3bc, RZ ;  /* 0x000003bc7a7a7824 */ /* 0x000fe200078e02ff */
[-C--:B------:R-:W-:Y:S02]  /*bf90*/  IADD3 R124, P0, R124, R120.reuse, RZ ;  /* 0x000000787c7c7210 */ /* 0x080fe40007f1e0ff */
[----:B------:R-:W-:-:S04]  /*bfa0*/  IADD3 R128, P1, R123, R120, RZ ;  /* 0x000000787b807210 */ /* 0x000fc80007f3e0ff */
[-C--:B------:R-:W-:Y:S02]  /*bfb0*/  LEA.HI.X.SX32 R129, R236, R121.reuse, 0x1, P1 ;  /* 0x00000079ec817211 */ /* 0x080fe400008f0eff */
[----:B------:R-:W-:Y:S02]  /*bfc0*/  IADD3 R122, P2, R122, R120, RZ ;  /* 0x000000787a7a7210 */ /* 0x000fe40007f5e0ff */
[-C--:B------:R-:W-:Y:S01]  /*bfd0*/  LEA.HI.X.SX32 R125, R249, R121.reuse, 0x1, P0 ;  /* 0x00000079f97d7211 */ /* 0x080fe200000f0eff */
[----:B------:R1:W2:Y:S01]  /*bfe0*/  LDG.E.U16 R236, desc[UR4][R128.64] ;  /* 0x0000000480ec7981 */ /* 0x0002a2000c1e1500 */
[----:B------:R-:W-:Y:S01]  /*bff0*/  LEA.HI.X.SX32 R123, R232, R121, 0x1, P2 ;  /* 0x00000079e87b7211 */ /* 0x000fe200010f0eff */
[----:B------:R-:W4:Y:S02]  /*c000*/  LDC R249, c[0x0][0x248] ;  /* 0x00009200fff97b82 */ /* 0x000f240000000800 */
[----:B------:R1:W2:Y:S04]  /*c010*/  LDG.E.U16 R232, desc[UR4][R124.64] ;  /* 0x000000047ce87981 */ /* 0x0002a8000c1e1500 */
[----:B------:R0:W2:Y:S02]  /*c020*/  LDG.E.U16 R234, desc[UR4][R122.64] ;  /* 0x000000047aea7981 */ /* 0x0000a4000c1e1500 */
[----:B-1----:R-:W1:Y:S01]  /*c030*/  LDC R129, c[0x0][0x248] ;  /* 0x00009200ff817b82 */ /* 0x002e620000000800 */
[----:B------:R-:W-:-:S07]  /*c040*/  IMAD R124, R247, 0x3ec, RZ ;  /* 0x000003ecf77c7824 */ /* 0x000fce00078e02ff */
[----:B------:R-:W4:Y:S01]  /*c050*/  LDC R128, c[0x0][0x248] ;  /* 0x00009200ff807b82 */ /* 0x000f220000000800 */
[-C--:B------:R-:W-:Y:S01]  /*c060*/  IADD3 R124, P1, R124, R120.reuse, RZ ;  /* 0x000000787c7c7210 */ /* 0x080fe20007f3e0ff */
[----:B0-----:R-:W-:Y:S02]  /*c070*/  IMAD R122, R238, 0x3dc, RZ ;  /* 0x000003dcee7a7824 */ /* 0x001fe400078e02ff */
[----:B------:R-:W-:Y:S01]  /*c080*/  IMAD R240, R240, 0x1ee, RZ ;  /* 0x000001eef0f07824 */ /* 0x000fe200078e02ff */
[-C--:B------:R-:W-:Y:S02]  /*c090*/  LEA.HI.X.SX32 R125, R245, R121.reuse, 0x1, P1 ;  /* 0x00000079f57d7211 */ /* 0x080fe400008f0eff */
[-C--:B------:R-:W-:Y:S01]  /*c0a0*/  IADD3 R122, P0, R122, R120.reuse, RZ ;  /* 0x000000787a7a7210 */ /* 0x080fe20007f1e0ff */
[----:B------:R-:W0:Y:S01]  /*c0b0*/  LDC R245, c[0x0][0x248] ;  /* 0x00009200fff57b82 */ /* 0x000e220000000800 */
[----:B------:R-:W-:Y:S02]  /*c0c0*/  IADD3 R126, P2, R126, R120, RZ ;  /* 0x000000787e7e7210 */ /* 0x000fe40007f5e0ff */
[----:B------:R-:W-:-:S02]  /*c0d0*/  LEA.HI.X.SX32 R123, R240, R121, 0x1, P0 ;  /* 0x00000079f07b7211 */ /* 0x000fc400000f0eff */
[----:B------:R-:W-:Y:S01]  /*c0e0*/  LEA.HI.X.SX32 R127, R243, R121, 0x1, P2 ;  /* 0x00000079f37f7211 */ /* 0x000fe200010f0eff */
[----:B------:R1:W2:Y:S02]  /*c0f0*/  LDG.E.U16 R240, desc[UR4][R124.64] ;  /* 0x000000047cf07981 */ /* 0x0002a4000c1e1500 */
[----:B------:R-:W0:Y:S02]  /*c100*/  LDC R247, c[0x0][0x248] ;  /* 0x00009200fff77b82 */ /* 0x000e240000000800 */
[----:B------:R1:W2:Y:S04]  /*c110*/  LDG.E.U16 R238, desc[UR4][R122.64] ;  /* 0x000000047aee7981 */ /* 0x0002a8000c1e1500 */
[----:B------:R4:W2:Y:S02]  /*c120*/  LDG.E.U16 R243, desc[UR4][R126.64] ;  /* 0x000000047ef37981 */ /* 0x0008a4000c1e1500 */
[----:B-1----:R-:W1:Y:S01]  /*c130*/  LDC R124, c[0x0][0x248] ;  /* 0x00009200ff7c7b82 */ /* 0x002e620000000800 */
[----:B------:R-:W-:-:S07]  /*c140*/  IMAD R122, R129, 0x38e, RZ ;  /* 0x0000038e817a7824 */ /* 0x000fce00078e02ff */
[----:B----4-:R-:W4:Y:S01]  /*c150*/  LDC R127, c[0x0][0x248] ;  /* 0x00009200ff7f7b82 */ /* 0x010f220000000800 */
[----:B------:R-:W-:Y:S01]  /*c160*/  IMAD R123, R128, 0x1c7, RZ ;  /* 0x000001c7807b7824 */ /* 0x000fe200078e02ff */
[----:B------:R-:W-:-:S04]  /*c170*/  IADD3 R122, P0, R122, R120, RZ ;  /* 0x000000787a7a7210 */ /* 0x000fc80007f1e0ff */
[----:B------:R-:W-:Y:S01]  /*c180*/  LEA.HI.X.SX32 R123, R123, R121, 0x1, P0 ;  /* 0x000000797b7b7211 */ /* 0x000fe200000f0eff */
[----:B0-----:R-:W-:Y:S01]  /*c190*/  IMAD R129, R245, 0x1df, RZ ;  /* 0x000001dff5817824 */ /* 0x001fe200078e02ff */
[----:B------:R-:W0:Y:S03]  /*c1a0*/  LDC R128, c[0x0][0x248] ;  /* 0x00009200ff807b82 */ /* 0x000e260000000800 */
[----:B------:R1:W2:Y:S05]  /*c1b0*/  LDG.E.U16 R245, desc[UR4][R122.64] ;  /* 0x000000047af57981 */ /* 0x0002aa000c1e1500 */
[----:B-1----:R-:W1:Y:S08]  /*c1c0*/  LDC R122, c[0x0][0x248] ;  /* 0x00009200ff7a7b82 */ /* 0x002e700000000800 */
[----:B------:R-:W0:Y:S01]  /*c1d0*/  LDC R123, c[0x0][0x248] ;  /* 0x00009200ff7b7b82 */ /* 0x000e220000000800 */
[----:B------:R-:W-:-:S02]  /*c1e0*/  IMAD R124, R124, 0x39e, RZ ;  /* 0x0000039e7c7c7824 */ /* 0x000fc400078e02ff */
[----:B----4-:R-:W-:Y:S02]  /*c1f0*/  IMAD R126, R127, 0x3ae, RZ ;  /* 0x000003ae7f7e7824 */ /* 0x010fe400078e02ff */
[----:B------:R-:W-:Y:S01]  /*c200*/  IMAD R125, R249, 0x1cf, RZ ;  /* 0x000001cff97d7824 */ /* 0x000fe200078e02ff */
[-C--:B------:R-:W-:Y:S01]  /*c210*/  IADD3 R124, P1, R124, R120.reuse, RZ ;  /* 0x000000787c7c7210 */ /* 0x080fe20007f3e0ff */
[----:B------:R-:W-:Y:S01]  /*c220*/  IMAD R127, R247, 0x1d7, RZ ;  /* 0x000001d7f77f7824 */ /* 0x000fe200078e02ff */
[----:B------:R-:W-:Y:S02]  /*c230*/  IADD3 R126, P2, R126, R120, RZ ;  /* 0x000000787e7e7210 */ /* 0x000fe40007f5e0ff */
[-C--:B------:R-:W-:Y:S02]  /*c240*/  LEA.HI.X.SX32 R125, R125, R121.reuse, 0x1, P1 ;  /* 0x000000797d7d7211 */ /* 0x080fe400008f0eff */
[----:B------:R-:W-:-:S03]  /*c250*/  LEA.HI.X.SX32 R127, R127, R121, 0x1, P2 ;  /* 0x000000797f7f7211 */ /* 0x000fc600010f0eff */
[----:B------:R1:W4:Y:S04]  /*c260*/  LDG.E.U16 R247, desc[UR4][R124.64] ;  /* 0x000000047cf77981 */ /* 0x000328000c1e1500 */
[----:B------:R0:W4:Y:S01]  /*c270*/  LDG.E.U16 R249, desc[UR4][R126.64] ;  /* 0x000000047ef97981 */ /* 0x000122000c1e1500 */
[----:B-1----:R-:W-:Y:S01]  /*c280*/  IMAD R125, R122, 0x1e7, RZ ;  /* 0x000001e77a7d7824 */ /* 0x002fe200078e02ff */
[----:B------:R-:W1:Y:S01]  /*c290*/  LDC R124, c[0x0][0x248] ;  /* 0x00009200ff7c7b82 */ /* 0x000e620000000800 */
[----:B0-----:R-:W-:-:S07]  /*c2a0*/  IMAD R126, R123, 0x3ce, RZ ;  /* 0x000003ce7b7e7824 */ /* 0x001fce00078e02ff */
[----:B------:R-:W0:Y:S08]  /*c2b0*/  LDC R122, c[0x0][0x248] ;  /* 0x00009200ff7a7b82 */ /* 0x000e300000000800 */
[----:B------:R-:W0:Y:S01]  /*c2c0*/  LDC R123, c[0x0][0x248] ;  /* 0x00009200ff7b7b82 */ /* 0x000e220000000800 */
[----:B------:R-:W-:-:S05]  /*c2d0*/  IMAD R128, R128, 0x3be, RZ ;  /* 0x000003be80807824 */ /* 0x000fca00078e02ff */
[----:B------:R-:W-:Y:S01]  /*c2e0*/  IADD3 R128, P0, R128, R120, RZ ;  /* 0x0000007880807210 */ /* 0x000fe20007f1e0ff */
[----:B-1----:R-:W-:-:S03]  /*c2f0*/  IMAD R124, R124, 0x3de, RZ ;  /* 0x000003de7c7c7824 */ /* 0x002fc600078e02ff */
[-C--:B------:R-:W-:Y:S02]  /*c300*/  LEA.HI.X.SX32 R129, R129, R121.reuse, 0x1, P0 ;  /* 0x0000007981817211 */ /* 0x080fe400000f0eff */
[-C--:B------:R-:W-:Y:S01]  /*c310*/  IADD3 R126, P0, R126, R120.reuse, RZ ;  /* 0x000000787e7e7210 */ /* 0x080fe20007f1e0ff */
[----:B0-----:R-:W-:Y:S01]  /*c320*/  IMAD R122, R122, 0x3ee, RZ ;  /* 0x000003ee7a7a7824 */ /* 0x001fe200078e02ff */
[-C--:B------:R-:W-:Y:S01]  /*c330*/  IADD3 R124, P1, R124, R120.reuse, RZ ;  /* 0x000000787c7c7210 */ /* 0x080fe20007f3e0ff */
[----:B------:R0:W4:Y:S01]  /*c340*/  LDG.E.U16 R128, desc[UR4][R128.64] ;  /* 0x0000000480807981 */ /* 0x000122000c1e1500 */
[----:B------:R-:W-:Y:S01]  /*c350*/  LEA.HI.X.SX32 R127, R125, R121, 0x1, P0 ;  /* 0x000000797d7f7211 */ /* 0x000fe200000f0eff */
[----:B------:R-:W-:Y:S01]  /*c360*/  IMAD R123, R123, 0x3fe, RZ ;  /* 0x000003fe7b7b7824 */ /* 0x000fe200078e02ff */
[-C--:B------:R-:W-:Y:S01]  /*c370*/  IADD3 R122, P2, R122, R120.reuse, RZ ;  /* 0x000000787a7a7210 */ /* 0x080fe20007f5e0ff */
[----:B------:R-:W1:Y:S02]  /*c380*/  LDC R125, c[0x0][0x248] ;  /* 0x00009200ff7d7b82 */ /* 0x000e640000000800 */
[----:B------:R-:W4:Y:S01]  /*c390*/  LDG.E.U16 R126, desc[UR4][R126.64] ;  /* 0x000000047e7e7981 */ /* 0x000f22000c1e1500 */
[----:B------:R-:W-:-:S05]  /*c3a0*/  IADD3 R120, P0, R123, R120, RZ ;  /* 0x000000787b787210 */ /* 0x000fca0007f1e0ff */
[----:B------:R-:W3:Y:S01]  /*c3b0*/  LDC R123, c[0x0][0x248] ;  /* 0x00009200ff7b7b82 */ /* 0x000ee20000000800 */
[----:B------:R-:W2:Y:S07]  /*c3c0*/  LDL.LU R127, [R1+0x8] ;  /* 0x00000800017f7983 */ /* 0x000eae0000300800 */
[----:B0-----:R-:W0:Y:S01]  /*c3d0*/  LDC R129, c[0x0][0x248] ;  /* 0x00009200ff817b82 */ /* 0x001e220000000800 */
[----:B-1----:R-:W-:Y:S02]  /*c3e0*/  IMAD R125, R125, 0x1ef, RZ ;  /* 0x000001ef7d7d7824 */ /* 0x002fe400078e02ff */
[----:B---3--:R-:W-:-:S03]  /*c3f0*/  IMAD R123, R123, 0x1f7, RZ ;  /* 0x000001f77b7b7824 */ /* 0x008fc600078e02ff */
[-C--:B------:R-:W-:Y:S02]  /*c400*/  LEA.HI.X.SX32 R125, R125, R121.reuse, 0x1, P1 ;  /* 0x000000797d7d7211 */ /* 0x080fe400008f0eff */
[----:B------:R-:W-:-:S03]  /*c410*/  LEA.HI.X.SX32 R123, R123, R121, 0x1, P2 ;  /* 0x000000797b7b7211 */ /* 0x000fc600010f0eff */
[----:B------:R-:W3:Y:S01]  /*c420*/  LDG.E.U16 R124, desc[UR4][R124.64] ;  /* 0x000000047c7c7981 */ /* 0x000ee2000c1e1500 */
[----:B0-----:R-:W-:-:S03]  /*c430*/  LEA R129, R129, -R129, 0x9 ;  /* 0x8000008181817211 */ /* 0x001fc600078e48ff */
[----:B------:R-:W3:Y:S01]  /*c440*/  LDG.E.U16 R122, desc[UR4][R122.64] ;  /* 0x000000047a7a7981 */ /* 0x000ee2000c1e1500 */
[----:B------:R-:W-:-:S03]  /*c450*/  LEA.HI.X.SX32 R121, R129, R121, 0x1, P0 ;  /* 0x0000007981797211 */ /* 0x000fc600000f0eff */
[----:B------:R-:W4:Y:S04]  /*c460*/  LDL.LU R129, [R1+0xc] ;  /* 0x00000c0001817983 */ /* 0x000f280000300800 */
[----:B------:R-:W2:Y:S04]  /*c470*/  LDL.LU R125, [R1+0x10] ;  /* 0x00001000017d7983 */ /* 0x000ea80000300800 */
[----:B------:R-:W3:Y:S04]  /*c480*/  LDL.LU R123, [R1+0x14] ;  /* 0x00001400017b7983 */ /* 0x000ee80000300800 */
[----:B------:R-:W4:Y:S04]  /*c490*/  LDG.E.U16 R120, desc[UR4][R120.64] ;  /* 0x0000000478787981 */ /* 0x000f28000c1e1500 */
[----:B------:R0:W-:Y:S04]  /*c4a0*/  STS.U16 [R2+0x2180], R221 ;  /* 0x002180dd02007388 */ /* 0x0001e80000000400 */
[----:B------:R1:W-:Y:S04]  /*c4b0*/  STS.U16 [R2+0x2580], R217 ;  /* 0x002580d902007388 */ /* 0x0003e80000000400 */
[----:B------:R-:W2:Y:S04]  /*c4c0*/  LDL.LU R121, [R1+0x18] ;  /* 0x0000180001797983 */ /* 0x000ea80000300800 */
[----:B0-----:R-:W3:Y:S04]  /*c4d0*/  LDL.LU R221, [R1+0x1c] ;  /* 0x00001c0001dd7983 */ /* 0x001ee80000300800 */
[----:B-1----:R-:W4:Y:S04]  /*c4e0*/  LDL.LU R217, [R1+0x20] ;  /* 0x0000200001d97983 */ /* 0x002f280000300800 */
[----:B------:R0:W-:Y:S04]  /*c4f0*/  STS.U16 [R2+0x2980], R213 ;  /* 0x002980d502007388 */ /* 0x0001e80000000400 */
[----:B------:R1:W-:Y:S04]  /*c500*/  STS.U16 [R2+0x2d80], R209 ;  /* 0x002d80d102007388 */ /* 0x0003e80000000400 */
[----:B------:R1:W-:Y:S04]  /*c510*/  STS.U16 [R2+0x3180], R205 ;  /* 0x003180cd02007388 */ /* 0x0003e80000000400 */
[----:B0-----:R-:W2:Y:S04]  /*c520*/  LDL.LU R213, [R1+0x24] ;  /* 0x0000240001d57983 */ /* 0x001ea80000300800 */
[----:B-1----:R-:W2:Y:S04]  /*c530*/  LDL.LU R209, [R1+0x28] ;  /* 0x0000280001d17983 */ /* 0x002ea80000300800 */
[----:B------:R-:W2:Y:S04]  /*c540*/  LDL.LU R205, [R1+0x2c] ;  /* 0x00002c0001cd7983 */ /* 0x000ea80000300800 */
        /* <DEDUP_REMOVED lines=14> */
[----:B0-----:R-:W2:Y:S04]  /*c630*/  LDL.LU R167, [R1+0x5c] ;  /* 0x00005c0001a77983 */ /* 0x001ea80000300800 */
[----:B-1----:R-:W2:Y:S04]  /*c640*/  LDL.LU R161, [R1+0x68] ;  /* 0x0000680001a17983 */ /* 0x002ea80000300800 */
[----:B------:R0:W-:Y:S04]  /*c650*/  STS.U16 [R2+0x5580], R155 ;  /* 0x0055809b02007388 */ /* 0x0001e80000000400 */
[----:B------:R1:W-:Y:S04]  /*c660*/  STS.U16 [R2+0x5980], R149 ;  /* 0x0059809502007388 */ /* 0x0003e80000000400 */
[----:B------:R1:W-:Y:S04]  /*c670*/  STS.U16 [R2+0x7d80], R3 ;  /* 0x007d800302007388 */ /* 0x0003e80000000400 */
[----:B0-----:R-:W2:Y:S04]  /*c680*/  LDL.LU R155, [R1+0x74] ;  /* 0x00007400019b7983 */ /* 0x001ea80000300800 */
[----:B-1----:R-:W2:Y:S01]  /*c690*/  LDL.LU R149, [R1+0x80] ;  /* 0x0000800001957983 */ /* 0x002ea20000300800 */
[----:B------:R-:W-:-:S03]  /*c6a0*/  LOP3.LUT R3, R12, 0x40, RZ, 0x3c, !PT ;  /* 0x000000400c037812 */ /* 0x000fc600078e3cff */
[----:B------:R0:W-:Y:S04]  /*c6b0*/  STS.U16 [R2+0x5d80], R143 ;  /* 0x005d808f02007388 */ /* 0x0001e80000000400 */
[----:B------:R1:W-:Y:S01]  /*c6c0*/  STS.U16 [R2+0x6180], R137 ;  /* 0x0061808902007388 */ /* 0x0003e20000000400 */
[----:B------:R-:W-:-:S03]  /*c6d0*/  IADD3 R3, R241, R3, RZ ;  /* 0x00000003f1037210 */ /* 0x000fc60007ffe0ff */
        /* <DEDUP_REMOVED lines=46> */
[----:B---3--:R-:W3:Y:S04]  /*c9c0*/  LDL.LU R23, [R1+0x104] ;  /* 0x0001040001177983 */ /* 0x008ee80000300800 */
[----:B----4-:R-:W-:Y:S04]  /*c9d0*/  STS.U16 [R3+0x5e00], R217 ;  /* 0x005e00d903007388 */ /* 0x010fe80000000400 */
[----:B------:R-:W-:Y:S04]  /*c9e0*/  STS.U16 [R3+0x6200], R221 ;  /* 0x006200dd03007388 */ /* 0x000fe80000000400 */
[----:B--2---:R-:W-:Y:S04]  /*c9f0*/  STS.U16 [R3+0x5a00], R213 ;  /* 0x005a00d503007388 */ /* 0x004fe80000000400 */
        /* <DEDUP_REMOVED lines=12> */
[----:B0-----:R-:W2:Y:S04]  /*cac0*/  LDL.LU R161, [R1+0x110] ;  /* 0x0001100001a17983 */ /* 0x001ea80000300800 */
[----:B------:R-:W4:Y:S04]  /*cad0*/  LDL.LU R167, [R1+0x100] ;  /* 0x0001000001a77983 */ /* 0x000f280000300800 */
[----:B------:R-:W4:Y:S04]  /*cae0*/  LDL.LU R173, [R1+0xf0] ;  /* 0x0000f00001ad7983 */ /* 0x000f280000300800 */
[----:B------:R-:W4:Y:S04]  /*caf0*/  LDL.LU R179, [R1+0xe0] ;  /* 0x0000e00001b37983 */ /* 0x000f280000300800 */
[----:B------:R-:W2:Y:S04]  /*cb00*/  LDL.LU R185, [R1+0xd0] ;  /* 0x0000d00001b97983 */ /* 0x000ea80000300800 */
[----:B------:R-:W4:Y:S04]  /*cb10*/  LDL.LU R191, [R1+0xc0] ;  /* 0x0000c00001bf7983 */ /* 0x000f280000300800 */
        /* <DEDUP_REMOVED lines=8> */
[----:B------:R0:W-:Y:S04]  /*cba0*/  STS.U16 [R3+0x6e00], R125 ;  /* 0x006e007d03007388 */ /* 0x0001e80000000400 */
[----:B------:R-:W4:Y:S04]  /*cbb0*/  LDL.LU R123, [R1+0x4c] ;  /* 0x00004c00017b7983 */ /* 0x000f280000300800 */
[----:B------:R1:W-:Y:S04]  /*cbc0*/  STS.U16 [R3+0x7200], R129 ;  /* 0x0072008103007388 */ /* 0x0003e80000000400 */
[----:B0-----:R-:W4:Y:S04]  /*cbd0*/  LDL.LU R125, [R1+0x44] ;  /* 0x00004400017d7983 */ /* 0x001f280000300800 */
[----:B------:R0:W-:Y:S04]  /*cbe0*/  STS.U16 [R3+0x7a00], R127 ;  /* 0x007a007f03007388 */ /* 0x0001e80000000400 */
[----:B-1----:R-:W4:Y:S04]  /*cbf0*/  LDL.LU R129, [R1+0x3c] ;  /* 0x00003c0001817983 */ /* 0x002f280000300800 */
[----:B0-----:R-:W4:Y:S01]  /*cc00*/  LDL.LU R127, [R1+0x4] ;  /* 0x00000400017f7983 */ /* 0x001f220000300800 */
[----:B------:R-:W-:-:S03]  /*cc10*/  LOP3.LUT R2, R12, 0x50, RZ, 0x3c, !PT ;  /* 0x000000500c027812 */ /* 0x000fc600078e3cff */
[----:B------:R0:W-:Y:S04]  /*cc20*/  STS.U16 [R3+0x1200], R13 ;  /* 0x0012000d03007388 */ /* 0x0001e80000000400 */
[----:B------:R-:W-:Y:S01]  /*cc30*/  STS.U16 [R3+0x200], R225 ;  /* 0x000200e103007388 */ /* 0x000fe20000000400 */
[----:B0-----:R-:W-:-:S03]  /*cc40*/  IADD3 R13, R241, R2, RZ ;  /* 0x00000002f10d7210 */ /* 0x001fc60007ffe0ff */
        /* <DEDUP_REMOVED lines=28> */
[----:B---3--:R-:W-:Y:S04]  /*ce10*/  STS.U16 [R3+0x600], R23 ;  /* 0x0006001703007388 */ /* 0x008fe80000000400 */
        /* <DEDUP_REMOVED lines=16> */
[----:B0-----:R-:W3:Y:S04]  /*cf20*/  LDL.LU R252, [R1+0xd5c] ;  /* 0x000d5c0001fc7983 */ /* 0x001ee80000300800 */
[----:B--2---:R0:W-:Y:S04]  /*cf30*/  STS.U16 [R13+0x1280], R185 ;  /* 0x001280b90d007388 */ /* 0x0041e80000000400 */
[----:B----4-:R1:W-:Y:S04]  /*cf40*/  STS.U16 [R13+0x1680], R191 ;  /* 0x001680bf0d007388 */ /* 0x0103e80000000400 */
[----:B------:R2:W-:Y:S04]  /*cf50*/  STS.U16 [R13+0x1a80], R197 ;  /* 0x001a80c50d007388 */ /* 0x0005e80000000400 */
[----:B0-----:R-:W4:Y:S04]  /*cf60*/  LDL.LU R185, [R1+0x10c] ;  /* 0x00010c0001b97983 */ /* 0x001f280000300800 */
[----:B-1----:R-:W3:Y:S04]  /*cf70*/  LDL.LU R191, [R1+0xfc] ;  /* 0x0000fc0001bf7983 */ /* 0x002ee80000300800 */
[----:B------:R0:W-:Y:S04]  /*cf80*/  STS.U16 [R13+0x1e80], R201 ;  /* 0x001e80c90d007388 */ /* 0x0001e80000000400 */
[----:B--2---:R-:W2:Y:S04]  /*cf90*/  LDL.LU R197, [R1+0xec] ;  /* 0x0000ec0001c57983 */ /* 0x004ea80000300800 */
[----:B------:R1:W-:Y:S04]  /*cfa0*/  STS.U16 [R13+0x2280], R205 ;  /* 0x002280cd0d007388 */ /* 0x0003e80000000400 */
[----:B0-----:R-:W2:Y:S04]  /*cfb0*/  LDL.LU R201, [R1+0xdc] ;  /* 0x0000dc0001c97983 */ /* 0x001ea80000300800 */
[----:B------:R0:W-:Y:S04]  /*cfc0*/  STS.U16 [R13+0x2680], R209 ;  /* 0x002680d10d007388 */ /* 0x0001e80000000400 */
[----:B-1----:R-:W2:Y:S04]  /*cfd0*/  LDL.LU R205, [R1+0xcc] ;  /* 0x0000cc0001cd7983 */ /* 0x002ea80000300800 */
        /* <DEDUP_REMOVED lines=16> */
[----:B0-----:R-:W2:Y:S01]  /*d0e0*/  LDL.LU R127, [R1+0x54] ;  /* 0x00005400017f7983 */ /* 0x001ea20000300800 */
[----:B------:R-:W-:-:S02]  /*d0f0*/  LOP3.LUT R2, R12, 0x60, RZ, 0x3c, !PT ;  /* 0x000000600c027812 */ /* 0x000fc400078e3cff */
[----:B------:R-:W-:Y:S02]  /*d100*/  LOP3.LUT R12, R12, 0x70, RZ, 0x3c, !PT ;  /* 0x000000700c0c7812 */ /* 0x000fe400078e3cff */
[C---:B------:R-:W-:Y:S01]  /*d110*/  IADD3 R2, R241.reuse, R2, RZ ;  /* 0x00000002f1027210 */ /* 0x040fe20007ffe0ff */
[----:B------:R-:W-:Y:S01]  /*d120*/  STS.U16 [R13+0x280], R161 ;  /* 0x000280a10d007388 */ /* 0x000fe20000000400 */
[----:B------:R-:W-:-:S03]  /*d130*/  IADD3 R12, R241, R12, RZ ;  /* 0x0000000cf10c7210 */ /* 0x000fc60007ffe0ff */
        /* <DEDUP_REMOVED lines=48> */
[----:B----4-:R-:W-:Y:S04]  /*d440*/  STS.U16 [R2+0x300], R185 ;  /* 0x000300b902007388 */ /* 0x010fe80000000400 */
[----:B---3--:R-:W-:Y:S04]  /*d450*/  STS.U16 [R2+0x700], R191 ;  /* 0x000700bf02007388 */ /* 0x008fe80000000400 */
[----:B------:R-:W-:Y:S04]  /*d460*/  STS.U16 [R2+0x3b00], R195 ;  /* 0x003b00c302007388 */ /* 0x000fe80000000400 */
[----:B--2---:R-:W-:Y:S04]  /*d470*/  STS.U16 [R2+0xb00], R197 ;  /* 0x000b00c502007388 */ /* 0x004fe80000000400 */
[----:B------:R-:W-:Y:S04]  /*d480*/  STS.U16 [R2+0x3f00], R189 ;  /* 0x003f00bd02007388 */ /* 0x000fe80000000400 */
[----:B------:R-:W-:Y:S04]  /*d490*/  STS.U16 [R2+0xf00], R201 ;  /* 0x000f00c902007388 */ /* 0x000fe80000000400 */
[----:B------:R-:W-:Y:S04]  /*d4a0*/  STS.U16 [R2+0x4300], R183 ;  /* 0x004300b702007388 */ /* 0x000fe80000000400 */
[----:B------:R-:W-:Y:S01]  /*d4b0*/  STS.U16 [R2+0x1300], R205 ;  /* 0x001300cd02007388 */ /* 0x000fe20000000400 */
[----:B------:R-:W-:-:S03]  /*d4c0*/  MOV R3, 0xff800000 ;  /* 0xff80000000037802 */ /* 0x000fc60000000f00 */
[----:B------:R-:W-:Y:S04]  /*d4d0*/  STS.U16 [R2+0x1700], R209 ;  /* 0x001700d102007388 */ /* 0x000fe80000000400 */
[----:B------:R-:W-:Y:S04]  /*d4e0*/  STS.U16 [R2+0x1b00], R213 ;  /* 0x001b00d502007388 */ /* 0x000fe80000000400 */
[----:B------:R-:W-:Y:S04]  /*d4f0*/  STS.U16 [R2+0x1f00], R217 ;  /* 0x001f00d902007388 */ /* 0x000fe80000000400 */
[----:B------:R0:W-:Y:S04]  /*d500*/  STS.U16 [R2+0x2300], R221 ;  /* 0x002300dd02007388 */ /* 0x0001e80000000400 */
[----:B------:R1:W-:Y:S04]  /*d510*/  STS.U16 [R2+0x2700], R121 ;  /* 0x0027007902007388 */ /* 0x0003e80000000400 */
[----:B0-----:R-:W2:Y:S04]  /*d520*/  LDL.LU R221, [R1+0x108] ;  /* 0x0001080001dd7983 */ /* 0x001ea80000300800 */
[----:B------:R0:W-:Y:S04]  /*d530*/  STS.U16 [R2+0x2b00], R123 ;  /* 0x002b007b02007388 */ /* 0x0001e80000000400 */
[----:B-1----:R-:W3:Y:S04]  /*d540*/  LDL.LU R121, [R1+0xf8] ;  /* 0x0000f80001797983 */ /* 0x002ee80000300800 */
[----:B------:R1:W-:Y:S04]  /*d550*/  STS.U16 [R2+0x2f00], R125 ;  /* 0x002f007d02007388 */ /* 0x0003e80000000400 */
[----:B0-----:R-:W4:Y:S04]  /*d560*/  LDL.LU R123, [R1+0xe8] ;  /* 0x0000e800017b7983 */ /* 0x001f280000300800 */
[----:B------:R-:W-:Y:S04]  /*d570*/  STS.U16 [R2+0x3300], R129 ;  /* 0x0033008102007388 */ /* 0x000fe80000000400 */
[----:B-1----:R-:W4:Y:S04]  /*d580*/  LDL.LU R125, [R1+0xd8] ;  /* 0x0000d800017d7983 */ /* 0x002f280000300800 */
        /* <DEDUP_REMOVED lines=48> */
[----:B------:R1:W-:Y:S04]  /*d890*/  STS.U16 [R12+0x24780], R0 ;  /* 0x024780000c007388 */ /* 0x0003e80000000400 */
[----:B------:R1:W-:Y:S01]  /*d8a0*/  STS.U16 [R12+0x20380], R4 ;  /* 0x020380040c007388 */ /* 0x0003e20000000400 */
[----:B0-----:R-:W0:Y:S03]  /*d8b0*/  LDC R2, c[0x0][0x280] ;  /* 0x0000a000ff027b82 */ /* 0x001e260000000800 */
[----:B------:R-:W4:Y:S01]  /*d8c0*/  LDL.LU R129, [R1+0xc8] ;  /* 0x0000c80001817983 */ /* 0x000f220000300800 */
[----:B-1----:R-:W-:-:S03]  /*d8d0*/  MOV R0, 0xff800000 ;  /* 0xff80000000007802 */ /* 0x002fc60000000f00 */
[----:B------:R-:W4:Y:S01]  /*d8e0*/  LDL.LU R127, [R1+0xb8] ;  /* 0x0000b800017f7983 */ /* 0x000f220000300800 */
[----:B------:R-:W-:-:S03]  /*d8f0*/  MOV R4, 0xff800000 ;  /* 0xff80000000047802 */ /* 0x000fc60000000f00 */
[----:B------:R1:W-:Y:S04]  /*d900*/  STS.U16 [R12+0x1b80], R252 ;  /* 0x001b80fc0c007388 */ /* 0x0003e80000000400 */
[----:B-1----:R1:W5:Y:S04]  /*d910*/  LDL.LU R252, [R1+0xd58] ;  /* 0x000d580001fc7983 */ /* 0x0023680000300800 */
[----:B------:R-:W-:Y:S04]  /*d920*/  STL [R1+0x7f0], R0 ;  /* 0x0007f00001007387 */ /* 0x000fe80000100800 */
[----:B------:R-:W-:Y:S04]  /*d930*/  STL [R1+0x7ec], R4 ;  /* 0x0007ec0401007387 */ /* 0x000fe80000100800 */
[----:B------:R-:W-:Y:S04]  /*d940*/  STL [R1+0x7e8], R3 ;  /* 0x0007e80301007387 */ /* 0x000fe80000100800 */
[----:B------:R-:W-:Y:S04]  /*d950*/  STL [R1+0x7e0], R0 ;  /* 0x0007e00001007387 */ /* 0x000fe80000100800 */
[----:B------:R-:W-:Y:S04]  /*d960*/  STL [R1+0x400], RZ ;  /* 0x000400ff01007387 */ /* 0x000fe80000100800 */
        /* <DEDUP_REMOVED lines=255> */
[----:B------:R-:W-:Y:S04]  /*e960*/  STL [R1], RZ ;  /* 0x000000ff01007387 */ /* 0x000fe80000100800 */
        /* <DEDUP_REMOVED lines=113> */
[----:B--2---:R2:W-:Y:S04]  /*f080*/  STS.U16 [R12+0x380], R221 ;  /* 0x000380dd0c007388 */ /* 0x0045e80000000400 */
[----:B------:R-:W-:Y:S04]  /*f090*/  STL [R1+0x1c8], RZ ;  /* 0x0001c8ff01007387 */ /* 0x000fe80000100800 */
[----:B------:R-:W-:Y:S01]  /*f0a0*/  STL [R1+0x1cc], RZ ;  /* 0x0001ccff01007387 */ /* 0x000fe20000100800 */
[----:B--2---:R-:W2:Y:S03]  /*f0b0*/  S2R R221, SR_TID.X ;  /* 0x0000000000dd7919 */ /* 0x004ea60000002100 */
        /* <DEDUP_REMOVED lines=38> */
[----:B------:R-:W-:Y:S01]  /*f320*/  STL [R1+0x1fc], RZ ;  /* 0x0001fcff01007387 */ /* 0x000fe20000100800 */
[----:B0-----:R-:W-:-:S02]  /*f330*/  ISETP.GE.AND P0, PT, R2, 0x1, PT ;  /* 0x000000010200780c */ /* 0x001fc40003f06270 */
[----:B------:R-:W-:Y:S02]  /*f340*/  CS2R R24, SRZ ;  /* 0x0000000000187805 */ /* 0x000fe4000001ff00 */
[----:B------:R-:W-:Y:S01]  /*f350*/  MOV R240, 0x3f800000 ;  /* 0x3f80000000f07802 */ /* 0x000fe20000000f00 */
[----:B---3--:R-:W-:Y:S01]  /*f360*/  STS.U16 [R12+0x780], R121 ;  /* 0x000780790c007388 */ /* 0x008fe20000000400 */
[----:B------:R-:W-:Y:S02]  /*f370*/  MOV R239, 0x3f800000 ;  /* 0x3f80000000ef7802 */ /* 0x000fe40000000f00 */
[----:B------:R-:W-:Y:S02]  /*f380*/  CS2R R26, SRZ ;  /* 0x00000000001a7805 */ /* 0x000fe4000001ff00 */
[----:B------:R-:W-:Y:S01]  /*f390*/  MOV R238, 0x3f800000 ;  /* 0x3f80000000ee7802 */ /* 0x000fe20000000f00 */
[----:B----4-:R-:W-:Y:S01]  /*f3a0*/  STS.U16 [R12+0xb80], R123 ;  /* 0x000b807b0c007388 */ /* 0x010fe20000000400 */
[----:B------:R-:W-:-:S02]  /*f3b0*/  MOV R237, 0x3f800000 ;  /* 0x3f80000000ed7802 */ /* 0x000fc40000000f00 */
[----:B------:R-:W-:Y:S02]  /*f3c0*/  CS2R R28, SRZ ;  /* 0x00000000001c7805 */ /* 0x000fe4000001ff00 */
[----:B------:R-:W-:Y:S01]  /*f3d0*/  CS2R R30, SRZ ;  /* 0x00000000001e7805 */ /* 0x000fe2000001ff00 */
[----:B------:R-:W-:Y:S01]  /*f3e0*/  STS.U16 [R12+0xf80], R125 ;  /* 0x000f807d0c007388 */ /* 0x000fe20000000400 */
[----:B------:R-:W-:Y:S02]  /*f3f0*/  CS2R R48, SRZ ;  /* 0x0000000000307805 */ /* 0x000fe4000001ff00 */
[----:B------:R-:W-:Y:S02]  /*f400*/  CS2R R50, SRZ ;  /* 0x0000000000327805 */ /* 0x000fe4000001ff00 */
[----:B------:R-:W-:Y:S01]  /*f410*/  CS2R R52, SRZ ;  /* 0x0000000000347805 */ /* 0x000fe2000001ff00 */
[----:B------:R-:W-:Y:S01]  /*f420*/  STS.U16 [R12+0x1380], R129 ;  /* 0x001380810c007388 */ /* 0x000fe20000000400 */
[----:B------:R-:W-:-:S02]  /*f430*/  CS2R R54, SRZ ;  /* 0x0000000000367805 */ /* 0x000fc4000001ff00 */
        /* <DEDUP_REMOVED lines=26> */
[----:B------:R0:W-:Y:S01]  /*f5e0*/  STS.U16 [R12+0x20b80], R46 ;  /* 0x020b802e0c007388 */ /* 0x0001e20000000400 */
        /* <DEDUP_REMOVED lines=9> */
[----:B0-----:R-:W-:Y:S02]  /*f680*/  CS2R R46, SRZ ;  /* 0x00000000002e7805 */ /* 0x001fe4000001ff00 */
[----:B------:R-:W-:Y:S01]  /*f690*/  CS2R R110, SRZ ;  /* 0x00000000006e7805 */ /* 0x000fe2000001ff00 */
[----:B------:R-:W-:Y:S01]  /*f6a0*/  STS.U16 [R12+0x21780], R43 ;  /* 0x0217802b0c007388 */ /* 0x000fe20000000400 */
[----:B------:R-:W-:-:S02]  /*f6b0*/  CS2R R112, SRZ ;  /* 0x0000000000707805 */ /* 0x000fc4000001ff00 */
[----:B------:R-:W-:Y:S02]  /*f6c0*/  CS2R R114, SRZ ;  /* 0x0000000000727805 */ /* 0x000fe4000001ff00 */
[----:B------:R-:W-:Y:S01]  /*f6d0*/  CS2R R116, SRZ ;  /* 0x0000000000747805 */ /* 0x000fe2000001ff00 */
[----:B------:R0:W-:Y:S01]  /*f6e0*/  STS.U16 [R12+0x21b80], R42 ;  /* 0x021b802a0c007388 */ /* 0x0001e20000000400 */
[----:B------:R-:W-:Y:S02]  /*f6f0*/  CS2R R130, SRZ ;  /* 0x0000000000827805 */ /* 0x000fe4000001ff00 */
[----:B---3--:R-:W-:Y:S02]  /*f700*/  CS2R R44, SRZ ;  /* 0x00000000002c7805 */ /* 0x008fe4000001ff00 */
        /* <DEDUP_REMOVED lines=12> */
[----:B--2---:R-:W-:Y:S01]  /*f7d0*/  LOP3.LUT R0, R221, 0xf, RZ, 0xc0, !PT ;  /* 0x0000000fdd007812 */ /* 0x004fe200078ec0ff */
[----:B------:R0:W-:Y:S01]  /*f7e0*/  STS.U16 [R12+0x22b80], R38 ;  /* 0x022b80260c007388 */ /* 0x0001e20000000400 */
[----:B---3--:R-:W-:-:S03]  /*f7f0*/  CS2R R40, SRZ ;  /* 0x0000000000287805 */ /* 0x008fc6000001ff00 */
[----:B------:R-:W-:Y:S04]  /*f800*/  STS.U16 [R12+0x22f80], R37 ;  /* 0x022f80250c007388 */ /* 0x000fe80000000400 */
[----:B------:R2:W-:Y:S01]  /*f810*/  STS.U16 [R12+0x23380], R36 ;  /* 0x023380240c007388 */ /* 0x0005e20000000400 */
[----:B0-----:R-:W-:-:S03]  /*f820*/  CS2R R38, SRZ ;  /* 0x0000000000267805 */ /* 0x001fc6000001ff00 */
[----:B------:R-:W-:Y:S04]  /*f830*/  STS.U16 [R12+0x23780], R35 ;  /* 0x023780230c007388 */ /* 0x000fe80000000400 */
[----:B------:R0:W-:Y:S01]  /*f840*/  STS.U16 [R12+0x23b80], R34 ;  /* 0x023b80220c007388 */ /* 0x0001e20000000400 */
[----:B--2---:R-:W-:-:S03]  /*f850*/  CS2R R36, SRZ ;  /* 0x0000000000247805 */ /* 0x004fc6000001ff00 */
[----:B------:R-:W-:Y:S04]  /*f860*/  STS.U16 [R12+0x23f80], R33 ;  /* 0x023f80210c007388 */ /* 0x000fe80000000400 */
[----:B------:R2:W-:Y:S01]  /*f870*/  STS.U16 [R12+0x24380], R32 ;  /* 0x024380200c007388 */ /* 0x0005e20000000400 */
[----:B0-----:R-:W-:-:S03]  /*f880*/  CS2R R34, SRZ ;  /* 0x0000000000227805 */ /* 0x001fc6000001ff00 */
[----:B------:R0:W-:Y:S04]  /*f890*/  STS.U16 [R12+0x24b80], R119 ;  /* 0x024b80770c007388 */ /* 0x0001e80000000400 */
[----:B------:R3:W-:Y:S01]  /*f8a0*/  STS.U16 [R12+0x24f80], R136 ;  /* 0x024f80880c007388 */ /* 0x0007e20000000400 */
[----:B--2---:R-:W-:-:S03]  /*f8b0*/  CS2R R32, SRZ ;  /* 0x0000000000207805 */ /* 0x004fc6000001ff00 */
[----:B------:R2:W-:Y:S01]  /*f8c0*/  STS.U16 [R12+0x25380], R146 ;  /* 0x025380920c007388 */ /* 0x0005e20000000400 */
[----:B0-----:R-:W-:-:S03]  /*f8d0*/  CS2R R118, SRZ ;  /* 0x0000000000767805 */ /* 0x001fc6000001ff00 */
[----:B------:R0:W-:Y:S01]  /*f8e0*/  STS.U16 [R12+0x26f80], R128 ;  /* 0x026f80800c007388 */ /* 0x0001e20000000400 */
[----:B---3--:R-:W-:-:S03]  /*f8f0*/  CS2R R136, SRZ ;  /* 0x0000000000887805 */ /* 0x008fc6000001ff00 */
[----:B------:R3:W-:Y:S01]  /*f900*/  STS.U16 [R12+0x27380], R126 ;  /* 0x0273807e0c007388 */ /* 0x0007e20000000400 */
[----:B--2---:R-:W-:-:S03]  /*f910*/  CS2R R146, SRZ ;  /* 0x0000000000927805 */ /* 0x004fc6000001ff00 */
[----:B------:R2:W-:Y:S01]  /*f920*/  STS.U16 [R12+0x27780], R124 ;  /* 0x0277807c0c007388 */ /* 0x0005e20000000400 */
[----:B0-----:R-:W-:-:S03]  /*f930*/  CS2R R128, SRZ ;  /* 0x0000000000807805 */ /* 0x001fc6000001ff00 */
[----:B------:R0:W-:Y:S01]  /*f940*/  STS.U16 [R12+0x27b80], R122 ;  /* 0x027b807a0c007388 */ /* 0x0001e20000000400 */
[----:B---3--:R-:W-:-:S03]  /*f950*/  CS2R R126, SRZ ;  /* 0x00000000007e7805 */ /* 0x008fc6000001ff00 */
[----:B------:R3:W-:Y:S01]  /*f960*/  STS.U16 [R12+0x27f80], R120 ;  /* 0x027f80780c007388 */ /* 0x0007e20000000400 */
[----:B--2---:R-:W-:Y:S02]  /*f970*/  CS2R R124, SRZ ;  /* 0x00000000007c7805 */ /* 0x004fe4000001ff00 */
[----:B0-----:R-:W-:Y:S02]  /*f980*/  CS2R R122, SRZ ;  /* 0x00000000007a7805 */ /* 0x001fe4000001ff00 */
[----:B---3--:R-:W-:Y:S01]  /*f990*/  CS2R R120, SRZ ;  /* 0x0000000000787805 */ /* 0x008fe2000001ff00 */
[----:B-1----:R-:W-:Y:S06]  /*f9a0*/  @!P0 BRA `(.L_x_0) ;  /* 0x000000c400d08947 */ /* 0x002fec0003800000 */
[----:B------:R-:W0:Y:S01]  /*f9b0*/  S2R R213, SR_TID.X ;  /* 0x0000000000d57919 */ /* 0x000e220000002100 */
[----:B------:R-:W1:Y:S01]  /*f9c0*/  LDC.64 R6, c[0x0][0x260] ;  /* 0x00009800ff067b82 */ /* 0x000e620000000a00 */
[--C-:B------:R-:W-:Y:S01]  /*f9d0*/  SHF.R.S32.HI R3, RZ, 0x6, R221.reuse ;  /* 0x00000006ff037819 */ /* 0x100fe200000114dd */
[----:B------:R-:W-:Y:S01]  /*f9e0*/  UMOV UR8, 0xfffffe00 ;  /* 0xfffffe0000087882 */ /* 0x000fe20000000000 */
[----:B------:R-:W2:Y:S01]  /*f9f0*/  S2R R217, SR_TID.X ;  /* 0x0000000000d97919 */ /* 0x000ea20000002100 */
[----:B------:R-:W-:Y:S01]  /*fa00*/  SHF.R.U32.HI R2, RZ, 0x4, R221 ;  /* 0x00000004ff027819 */ /* 0x000fe200000116dd */
[----:B------:R-:W-:Y:S01]  /*fa10*/  UMOV UR9, 0x3fffffef ;  /* 0x3fffffef00097882 */ /* 0x000fe20000000000 */
[----:B------:R-:W-:Y:S02]  /*fa20*/  SGXT R3, R3, 0x1 ;  /* 0x000000010303781a */ /* 0x000fe40000000200 */
[----:B------:R-:W-:Y:S01]  /*fa30*/  CS2R R32, SRZ ;  /* 0x0000000000207805 */ /* 0x000fe2000001ff00 */
[----:B------:R-:W3:Y:S01]  /*fa40*/  LDC R27, c[0x0][0x268] ;  /* 0x00009a00ff1b7b82 */ /* 0x000ee20000000800 */
[----:B------:R-:W-:-:S02]  /*fa50*/  SGXT.U32 R2, R2, 0x4 ;  /* 0x000000040202781a */ /* 0x000fc40000000000 */
[----:B------:R-:W-:Y:S02]  /*fa60*/  CS2R R34, SRZ ;  /* 0x0000000000227805 */ /* 0x000fe4000001ff00 */
[----:B------:R-:W-:Y:S02]  /*fa70*/  LOP3.LUT R3, R3, 0x90, RZ, 0xc0, !PT ;  /* 0x0000009003037812 */ /* 0x000fe400078ec0ff */
[----:B------:R-:W-:Y:S02]  /*fa80*/  CS2R R36, SRZ ;  /* 0x0000000000247805 */ /* 0x000fe4000001ff00 */
[----:B------:R-:W-:Y:S02]  /*fa90*/  LOP3.LUT R221, R221, 0xff, RZ, 0xc0, !PT ;  /* 0x000000ffdddd7812 */ /* 0x000fe400078ec0ff */
[----:B------:R-:W-:Y:S02]  /*faa0*/  CS2R R38, SRZ ;  /* 0x0000000000267805 */ /* 0x000fe4000001ff00 */
[----:B------:R-:W-:Y:S01]  /*fab0*/  MOV R240, 0x3f800000 ;  /* 0x3f80000000f07802 */ /* 0x000fe20000000f00 */
[----:B------:R-:W4:Y:S01]  /*fac0*/  LDC.64 R206, c[0x0][0x250] ;  /* 0x00009400ffce7b82 */ /* 0x000f220000000a00 */
[----:B------:R-:W-:-:S02]  /*fad0*/  MOV R208, RZ ;  /* 0x000000ff00d07202 */ /* 0x000fc40000000f00 */
[----:B------:R-:W-:Y:S02]  /*fae0*/  CS2R R40, SRZ ;  /* 0x0000000000287805 */ /* 0x000fe4000001ff00 */
[----:B------:R-:W-:Y:S02]  /*faf0*/  MOV R239, 0x3f800000 ;  /* 0x3f80000000ef7802 */ /* 0x000fe40000000f00 */
[----:B------:R-:W-:Y:S02]  /*fb00*/  CS2R R42, SRZ ;  /* 0x00000000002a7805 */ /* 0x000fe4000001ff00 */
[----:B------:R-:W-:Y:S02]  /*fb10*/  MOV R238, 0x3f800000 ;  /* 0x3f80000000ee7802 */ /* 0x000fe40000000f00 */
[----:B------:R-:W-:Y:S02]  /*fb20*/  CS2R R44, SRZ ;  /* 0x00000000002c7805 */ /* 0x000fe4000001ff00 */
[----:B------:R-:W-:Y:S01]  /*fb30*/  MOV R237, 0x3f800000 ;  /* 0x3f80000000ed7802 */ /* 0x000fe20000000f00 */
[----:B-1----:R1:W-:Y:S01]  /*fb40*/  STL [R1+0x7e4], R7 ;  /* 0x0007e40701007387 */ /* 0x0023e20000100800 */
[----:B------:R-:W-:Y:S01]  /*fb50*/  MOV R14, R7 ;  /* 0x00000007000e7202 */ /* 0x000fe20000000f00 */
[----:B------:R-:W1:Y:S01]  /*fb60*/  LDC.64 R22, c[0x0][0x220] ;  /* 0x00008800ff167b82 */ /* 0x000e620000000a00 */
[----:B------:R-:W-:-:S02]  /*fb70*/  MOV R4, R6 ;  /* 0x0000000600047202 */ /* 0x000fc40000000f00 */
[----:B------:R-:W-:Y:S02]  /*fb80*/  CS2R R46, SRZ ;  /* 0x00000000002e7805 */ /* 0x000fe4000001ff00 */
[----:B------:R-:W-:Y:S02]  /*fb90*/  MOV R210, 0xff800000 ;  /* 0xff80000000d27802 */ /* 0x000fe40000000f00 */
[----:B------:R-:W-:Y:S02]  /*fba0*/  CS2R R48, SRZ ;  /* 0x0000000000307805 */ /* 0x000fe4000001ff00 */
[----:B0-----:R-:W-:Y:S01]  /*fbb0*/  SHF.L.U32 R209, R213, 0x1, RZ ;  /* 0x00000001d5d17819 */ /* 0x001fe200000006ff */
[----:B---3--:R-:W-:Y:S01]  /*fbc0*/  IMAD R6, R2, R27, RZ ;  /* 0x0000001b02067224 */ /* 0x008fe200078e02ff */
[----:B------:R-:W-:Y:S01]  /*fbd0*/  IADD3 R2, R241, 0x40000, RZ ;  /* 0x00040000f1027810 */ /* 0x000fe20007ffe0ff */
[----:B------:R-:W0:Y:S01]  /*fbe0*/  LDC R19, c[0x0][0x258] ;  /* 0x00009600ff137b82 */ /* 0x000e220000000800 */
[----:B--2---:R-:W-:-:S02]  /*fbf0*/  LOP3.LUT R213, R217, 0xc0, RZ, 0xc0, !PT ;  /* 0x000000c0d9d57812 */ /* 0x004fc400078ec0ff */
[----:B------:R-:W-:Y:S02]  /*fc00*/  CS2R R50, SRZ ;  /* 0x0000000000327805 */ /* 0x000fe4000001ff00 */
[----:B------:R-:W-:Y:S02]  /*fc10*/  SHF.L.U32 R217, R217, 0x1, RZ ;  /* 0x00000001d9d97819 */ /* 0x000fe400000006ff */
[----:B------:R-:W-:Y:S02]  /*fc20*/  CS2R R52, SRZ ;  /* 0x0000000000347805 */ /* 0x000fe4000001ff00 */
[----:B------:R-:W-:Y:S01]  /*fc30*/  SHF.R.U32.HI R2, RZ, 0x4, R2 ;  /* 0x00000004ff027819 */ /* 0x000fe20000011602 */
[----:B----4-:R-:W-:Y:S01]  /*fc40*/  IMAD R152, R207, 0xd, RZ ;  /* 0x0000000dcf987824 */ /* 0x010fe200078e02ff */
[----:B-1----:R-:W-:Y:S01]  /*fc50*/  LOP3.LUT R7, R3, 0x17e, R217, 0x78, !PT ;  /* 0x0000017e03077812 */ /* 0x002fe200078e78d9 */
[----:B------:R-:W1:Y:S01]  /*fc60*/  LDC.64 R24, c[0x0][0x218] ;  /* 0x00008600ff187b82 */ /* 0x000e620000000a00 */
[----:B------:R-:W2:Y:S01]  /*fc70*/  S2R R217, SR_CTAID.Y ;  /* 0x0000000000d97919 */ /* 0x000ea20000002600 */
[----:B------:R-:W-:Y:S01]  /*fc80*/  SGXT.U32 R2, R2, 0xe ;  /* 0x0000000e0202781a */ /* 0x000fe20000000000 */
[----:B------:R-:W-:Y:S01]  /*fc90*/  IMAD R153, R207, 0xe, RZ ;  /* 0x0000000ecf997824 */ /* 0x000fe200078e02ff */
[----:B------:R-:W-:-:S02]  /*fca0*/  MOV R3, RZ ;  /* 0x000000ff00037202 */ /* 0x000fc40000000f00 */
[----:B------:R-:W-:Y:S02]  /*fcb0*/  CS2R R54, SRZ ;  /* 0x0000000000367805 */ /* 0x000fe4000001ff00 */
[C---:B------:R-:W-:Y:S02]  /*fcc0*/  R2UR UR6, R2.reuse ;  /* 0x00000000020672ca */ /* 0x040fe400000e0000 */
[----:B------:R-:W-:Y:S02]  /*fcd0*/  CS2R R56, SRZ ;  /* 0x0000000000387805 */ /* 0x000fe4000001ff00 */
[----:B------:R-:W-:Y:S02]  /*fce0*/  R2UR UR7, R3 ;  /* 0x00000000030772ca */ /* 0x000fe400000e0000 */
[----:B------:R-:W-:Y:S02]  /*fcf0*/  CS2R R58, SRZ ;  /* 0x00000000003a7805 */ /* 0x000fe4000001ff00 */
[----:B------:R-:W-:-:S02]  /*fd00*/  R2UR UR10, R2 ;  /* 0x00000000020a72ca */ /* 0x000fc400000e0000 */
[----:B------:R-:W-:Y:S02]  /*fd10*/  CS2R R60, SRZ ;  /* 0x00000000003c7805 */ /* 0x000fe4000001ff00 */
[----:B------:R-:W-:Y:S01]  /*fd20*/  IADD3 R5, P0, R2, 0x2, RZ ;  /* 0x0000000202057810 */ /* 0x000fe20007f1e0ff */
[----:B------:R-:W-:Y:S01]  /*fd30*/  IMAD R2, R0, R14, RZ ;  /* 0x0000000e00027224 */ /* 0x000fe200078e02ff */
[----:B------:R-:W-:Y:S02]  /*fd40*/  LEA R8, R27, R6, 0x4 ;  /* 0x000000061b087211 */ /* 0x000fe400078e20ff */
[----:B------:R-:W-:Y:S02]  /*fd50*/  CS2R R62, SRZ ;  /* 0x00000000003e7805 */ /* 0x000fe4000001ff00 */
[----:B------:R-:W-:Y:S02]  /*fd60*/  R2UR UR54, R5 ;  /* 0x00000000053672ca */ /* 0x000fe400000e0000 */
[----:B------:R-:W-:-:S02]  /*fd70*/  CS2R R64, SRZ ;  /* 0x0000000000407805 */ /* 0x000fc4000001ff00 */
[----:B------:R-:W-:Y:S02]  /*fd80*/  SHF.L.U32 R0, R2, 0x1, RZ ;  /* 0x0000000102007819 */ /* 0x000fe400000006ff */
[----:B------:R-:W-:Y:S02]  /*fd90*/  CS2R R66, SRZ ;  /* 0x0000000000427805 */ /* 0x000fe4000001ff00 */
[----:B------:R-:W-:Y:S01]  /*fda0*/  LEA R9, R27, R8, 0x4 ;  /* 0x000000081b097211 */ /* 0x000fe200078e20ff */
[----:B------:R-:W-:Y:S01]  /*fdb0*/  UIADD3.64 UR6, UR6, -UR8, URZ ;  /* 0x8000000806067297 */ /* 0x000fe2000fffe03f */
[----:B------:R-:W-:Y:S02]  /*fdc0*/  LEA R154, R207, -R207, 0x4 ;  /* 0x800000cfcf9a7211 */ /* 0x000fe400078e20ff */
[----:B------:R-:W-:Y:S02]  /*fdd0*/  CS2R R68, SRZ ;  /* 0x0000000000447805 */ /* 0x000fe4000001ff00 */
[----:B------:R-:W-:-:S02]  /*fde0*/  LEA R10, R27, R9, 0x4 ;  /* 0x000000091b0a7211 */ /* 0x000fc400078e20ff */
[----:B------:R-:W-:Y:S02]  /*fdf0*/  CS2R R70, SRZ ;  /* 0x0000000000467805 */ /* 0x000fe4000001ff00 */
[----:B------:R-:W-:Y:S02]  /*fe00*/  LOP3.LUT R209, R209, 0x7e, RZ, 0xc0, !PT ;  /* 0x0000007ed1d17812 */ /* 0x000fe400078ec0ff */
[----:B------:R-:W-:Y:S02]  /*fe10*/  CS2R R72, SRZ ;  /* 0x0000000000487805 */ /* 0x000fe4000001ff00 */
[----:B------:R-:W-:Y:S02]  /*fe20*/  LEA R11, R27, R10, 0x4 ;  /* 0x0000000a1b0b7211 */ /* 0x000fe400078e20ff */
[----:B------:R-:W-:Y:S02]  /*fe30*/  CS2R R74, SRZ ;  /* 0x00000000004a7805 */ /* 0x000fe4000001ff00 */
[----:B------:R-:W-:-:S02]  /*fe40*/  LEA R20, R213, R209, 0x5 ;  /* 0x000000d1d5147211 */ /* 0x000fc400078e28ff */
[----:B------:R-:W-:Y:S02]  /*fe50*/  CS2R R76, SRZ ;  /* 0x00000000004c7805 */ /* 0x000fe4000001ff00 */
[----:B------:R-:W-:Y:S01]  /*fe60*/  LEA R12, R27, R11, 0x4 ;  /* 0x0000000b1b0c7211 */ /* 0x000fe200078e20ff */
[C---:B--2---:R-:W-:Y:S01]  /*fe70*/  IMAD R3, R217.reuse, R4, RZ ;  /* 0x00000004d9037224 */ /* 0x044fe200078e02ff */
[----:B------:R-:W-:Y:S01]  /*fe80*/  MOV R4, RZ ;  /* 0x000000ff00047202 */ /* 0x000fe20000000f00 */
[----:B------:R-:W-:Y:S01]  /*fe90*/  IMAD R206, R217, R206, RZ ;  /* 0x000000ced9ce7224 */ /* 0x000fe200078e02ff */
[----:B------:R-:W-:Y:S02]  /*fea0*/  LEA R13, R27, R12, 0x4 ;  /* 0x0000000c1b0d7211 */ /* 0x000fe400078e20ff */
[----:B------:R-:W-:Y:S02]  /*feb0*/  CS2R R78, SRZ ;  /* 0x00000000004e7805 */ /* 0x000fe4000001ff00 */
[----:B------:R-:W-:-:S02]  /*fec0*/  SHF.L.U32 R5, R3, 0x1, RZ ;  /* 0x0000000103057819 */ /* 0x000fc400000006ff */
[----:B------:R-:W-:Y:S02]  /*fed0*/  CS2R R80, SRZ ;  /* 0x0000000000507805 */ /* 0x000fe4000001ff00 */
[----:B------:R-:W-:Y:S02]  /*fee0*/  IADD3.X R4, R4, 0x40000040, RZ, P0, !PT ;  /* 0x4000004004047810 */ /* 0x000fe400007fe4ff */
[----:B------:R-:W-:Y:S02]  /*fef0*/  CS2R R82, SRZ ;  /* 0x0000000000527805 */ /* 0x000fe4000001ff00 */
[----:B------:R-:W-:Y:S01]  /*ff00*/  IADD3 R243, P1, P2, R0, R22, R5 ;  /* 0x0000001600f37210 */ /* 0x000fe20007a3e005 */
[----:B0-----:R-:W-:Y:S01]  /*ff10*/  IMAD R0, R221, R19, RZ ;  /* 0x00000013dd007224 */ /* 0x001fe200078e02ff */
[----:B-1----:R-:W-:Y:S02]  /*ff20*/  LEA R17, P0, R206, R24, 0x1 ;  /* 0x00000018ce117211 */ /* 0x002fe400078008ff */
[----:B------:R-:W-:-:S02]  /*ff30*/  CS2R R84, SRZ ;  /* 0x0000000000547805 */ /* 0x000fc4000001ff00 */
[----:B------:R-:W-:Y:S01]  /*ff40*/  R2UR UR55, R4 ;  /* 0x00000000043772ca */ /* 0x000fe200000e0000 */
[----:B------:R-:W-:Y:S01]  /*ff50*/  IMAD.HI R4, R3, 0x2, RZ ;  /* 0x0000000203047827 */ /* 0x000fe200078e02ff */
[----:B------:R-:W-:Y:S02]  /*ff60*/  LEA.HI.X.SX32 R25, R206, R25, 0x1, P0 ;  /* 0x00000019ce197211 */ /* 0x000fe400000f0eff */
[----:B------:R-:W-:Y:S02]  /*ff70*/  CS2R R86, SRZ ;  /* 0x0000000000567805 */ /* 0x000fe4000001ff00 */
[----:B------:R-:W-:Y:S01]  /*ff80*/  LEA R18, P0, R0, R17, 0x1 ;  /* 0x0000001100127211 */ /* 0x000fe200078008ff */
[----:B------:R-:W-:Y:S01]  /*ff90*/  IMAD.HI R3, R2, 0x2, RZ ;  /* 0x0000000202037827 */ /* 0x000fe200078e02ff */
[----:B------:R-:W-:Y:S02]  /*ffa0*/  LEA R2, R19, R0, 0x8 ;  /* 0x0000000013027211 */ /* 0x000fe400078e40ff */
[----:B------:R-:W-:-:S02]  /*ffb0*/  CS2R R88, SRZ ;  /* 0x0000000000587805 */ /* 0x000fc4000001ff00 */
[----:B------:R-:W-:Y:S02]  /*ffc0*/  LEA.HI.X.SX32 R19, R0, R25, 0x1, P0 ;  /* 0x0000001900137211 */ /* 0x000fe400000f0eff */
[----:B------:R-:W-:Y:S02]  /*ffd0*/  CS2R R90, SRZ ;  /* 0x00000000005a7805 */ /* 0x000fe4000001ff00 */
[----:B------:R-:W-:Y:S02]  /*ffe0*/  IADD3.X R23, R3, R23, R4, P1, P2 ;  /* 0x0000001703177210 */ /* 0x000fe40000fe4404 */
[----:B------:R-:W-:Y:S02]  /*fff0*/  CS2R R92, SRZ ;  /* 0x00000000005c7805 */ /* 0x000fe4000001ff00 */
[----:B------:R-:W-:Y:S01]  /*10000*/  LEA R28, P0, R6, R243, 0x1 ;  /* 0x000000f3061c7211 */ /* 0x000fe200078008ff */
[----:B------:R-:W-:Y:S01]  /*10010*/  UIADD3.64 UR8, UR54, 0x2, URZ ;  /* 0x0000000236087897 */ /* 0x000fe2000fffe03f */
[----:B------:R-:W-:Y:S01]  /*10020*/  LEA R16, P1, R2, R17, 0x1 ;  /* 0x0000001102107211 */ /* 0x000fe200078208ff */
[----:B------:R-:W-:Y:S01]  /*10030*/  UIADD3.64 UR12, UR54, 0x204, URZ ;  /* 0x00000204360c7897 */ /* 0x000fe2000fffe03f */
[----:B------:R-:W-:-:S02]  /*10040*/  LEA.HI.X.SX32 R29, R6, R23, 0x1, P0 ;  /* 0x00000017061d7211 */ /* 0x000fc400000f0eff */
[----:B------:R-:W-:Y:S02]  /*10050*/  CS2R R94, SRZ ;  /* 0x00000000005e7805 */ /* 0x000fe4000001ff00 */
[----:B------:R-:W-:Y:S02]  /*10060*/  LEA.HI.X.SX32 R17, R2, R25, 0x1, P1 ;  /* 0x0000001902117211 */ /* 0x000fe400008f0eff */
[----:B------:R-:W-:Y:S02]  /*10070*/  CS2R R96, SRZ ;  /* 0x0000000000607805 */ /* 0x000fe4000001ff00 */
[-C--:B------:R-:W-:Y:S01]  /*10080*/  LEA R30, P1, R8, R243.reuse, 0x1 ;  /* 0x000000f3081e7211 */ /* 0x080fe200078208ff */
[----:B------:R0:W-:Y:S01]  /*10090*/  STL.64 [R1+0x6d0], R28 ;  /* 0x0006d01c01007387 */ /* 0x0001e20000100a00 */
[----:B------:R-:W-:Y:S02]  /*100a0*/  LEA R24, P2, R10, R243, 0x1 ;  /* 0x000000f30a187211 */ /* 0x000fe400078408ff */
[----:B------:R-:W-:-:S02]  /*100b0*/  CS2R R98, SRZ ;  /* 0x0000000000627805 */ /* 0x000fc4000001ff00 */
[----:B------:R-:W-:Y:S02]  /*100c0*/  LEA R14, R27, R13, 0x4 ;  /* 0x0000000d1b0e7211 */ /* 0x000fe400078e20ff */
[----:B------:R-:W-:Y:S02]  /*100d0*/  CS2R R100, SRZ ;  /* 0x0000000000647805 */ /* 0x000fe4000001ff00 */
[-C--:B------:R-:W-:Y:S02]  /*100e0*/  LEA.HI.X.SX32 R31, R8, R23.reuse, 0x1, P1 ;  /* 0x00000017081f7211 */ /* 0x080fe400008f0eff */
[----:B------:R-:W-:Y:S02]  /*100f0*/  CS2R R102, SRZ ;  /* 0x0000000000667805 */ /* 0x000fe4000001ff00 */
[----:B------:R-:W-:Y:S02]  /*10100*/  LEA.HI.X.SX32 R25, R10, R23, 0x1, P2 ;  /* 0x000000170a197211 */ /* 0x000fe400010f0eff */
[----:B------:R-:W-:-:S02]  /*10110*/  CS2R R104, SRZ ;  /* 0x0000000000687805 */ /* 0x000fc4000001ff00 */
[----:B------:R-:W-:Y:S01]  /*10120*/  LEA R15, R27, R14, 0x4 ;  /* 0x0000000e1b0f7211 */ /* 0x000fe200078e20ff */
[----:B------:R1:W-:Y:S01]  /*10130*/  STL.64 [R1+0x6c8], R30 ;  /* 0x0006c81e01007387 */ /* 0x0003e20000100a00 */
[-C--:B------:R-:W-:Y:S02]  /*10140*/  LEA R8, P2, R13, R243.reuse, 0x1 ;  /* 0x000000f30d087211 */ /* 0x080fe400078408ff */
[----:B------:R-:W-:Y:S02]  /*10150*/  CS2R R106, SRZ ;  /* 0x00000000006a7805 */ /* 0x000fe4000001ff00 */
[----:B0-----:R-:W-:Y:S02]  /*10160*/  LEA R28, P0, R9, R243, 0x1 ;  /* 0x000000f3091c7211 */ /* 0x001fe400078008ff */
[----:B------:R-:W-:Y:S02]  /*10170*/  CS2R R108, SRZ ;  /* 0x00000000006c7805 */ /* 0x000fe4000001ff00 */
[----:B------:R-:W-:-:S02]  /*10180*/  LEA R5, R27, R15, 0x4 ;  /* 0x0000000f1b057211 */ /* 0x000fc400078e20ff */
[----:B------:R-:W-:Y:S02]  /*10190*/  CS2R R110, SRZ ;  /* 0x00000000006e7805 */ /* 0x000fe4000001ff00 */
[-C--:B------:R-:W-:Y:S02]  /*101a0*/  LEA.HI.X.SX32 R29, R9, R23.reuse, 0x1, P0 ;  /* 0x00000017091d7211 */ /* 0x080fe400000f0eff */
[----:B------:R-:W-:Y:S02]  /*101b0*/  CS2R R112, SRZ ;  /* 0x0000000000707805 */ /* 0x000fe4000001ff00 */
[----:B------:R-:W-:Y:S02]  /*101c0*/  LEA.HI.X.SX32 R9, R13, R23, 0x1, P2 ;  /* 0x000000170d097211 */ /* 0x000fe400010f0eff */
[----:B------:R-:W-:Y:S02]  /*101d0*/  CS2R R114, SRZ ;  /* 0x0000000000727805 */ /* 0x000fe4000001ff00 */
[----:B------:R-:W-:Y:S01]  /*101e0*/  LEA R21, R27, R5, 0x4 ;  /* 0x000000051b157211 */ /* 0x000fe200078e20ff */
[----:B------:R0:W-:Y:S01]  /*101f0*/  STL.64 [R1+0x6c0], R28 ;  /* 0x0006c01c01007387 */ /* 0x0001e20000100a00 */
[----:B------:R-:W-:-:S02]  /*10200*/  LEA R10, P2, R5, R243, 0x1 ;  /* 0x000000f3050a7211 */ /* 0x000fc400078408ff */
[----:B-1----:R-:W-:Y:S02]  /*10210*/  CS2R R30, SRZ ;  /* 0x00000000001e7805 */ /* 0x002fe4000001ff00 */
[C---:B------:R-:W-:Y:S01]  /*10220*/  LEA R22, R27.reuse, R21, 0x4 ;  /* 0x000000151b167211 */ /* 0x040fe200078e20ff */
[----:B------:R1:W-:Y:S01]  /*10230*/  STL.64 [R1+0x6b8], R24 ;  /* 0x0006b81801007387 */ /* 0x0003e20000100a00 */
[----:B------:R-:W-:Y:S02]  /*10240*/  MOV R204, UR8 ;  /* 0x0000000800cc7c02 */ /* 0x000fe40008000f00 */
[----:B------:R-:W-:Y:S02]  /*10250*/  CS2R R116, SRZ ;  /* 0x0000000000747805 */ /* 0x000fe4000001ff00 */
[C---:B------:R-:W-:Y:S01]  /*10260*/  LEA R0, R27.reuse, R22, 0x4 ;  /* 0x000000161b007211 */ /* 0x040fe200078e20ff */
[----:B------:R2:W-:Y:S01]  /*10270*/  STL.64 [R1+0x6a0], R8 ;  /* 0x0006a00801007387 */ /* 0x0005e20000100a00 */
[----:B------:R-:W-:Y:S01]  /*10280*/  MOV R205, UR9 ;  /* 0x0000000900cd7c02 */ /* 0x000fe20008000f00 */
[----:B------:R-:W-:Y:S01]  /*10290*/  UIADD3.64 UR8, UR54, 0x7e, URZ ;  /* 0x0000007e36087897 */ /* 0x000fe2000fffe03f */
[----:B------:R-:W-:-:S02]  /*102a0*/  LEA R2, R27, R0, 0x4 ;  /* 0x000000001b027211 */ /* 0x000fc400078e20ff */
[----:B------:R-:W-:Y:S02]  /*102b0*/  CS2R R118, SRZ ;  /* 0x0000000000767805 */ /* 0x000fe4000001ff00 */
[-C--:B0-----:R-:W-:Y:S02]  /*102c0*/  LEA R28, P0, R11, R243.reuse, 0x1 ;  /* 0x000000f30b1c7211 */ /* 0x081fe400078008ff */
[----:B------:R-:W-:Y:S02]  /*102d0*/  CS2R R120, SRZ ;  /* 0x0000000000787805 */ /* 0x000fe4000001ff00 */
[----:B------:R-:W-:Y:S02]  /*102e0*/  LEA R3, R27, R2, 0x4 ;  /* 0x000000021b037211 */ /* 0x000fe400078e20ff */
[----:B------:R-:W-:Y:S02]  /*102f0*/  CS2R R122, SRZ ;  /* 0x00000000007a7805 */ /* 0x000fe4000001ff00 */
[----:B-1----:R-:W-:-:S02]  /*10300*/  LEA R24, P1, R12, R243, 0x1 ;  /* 0x000000f30c187211 */ /* 0x002fc400078208ff */
[----:B------:R-:W-:Y:S02]  /*10310*/  CS2R R124, SRZ ;  /* 0x00000000007c7805 */ /* 0x000fe4000001ff00 */
[-C--:B------:R-:W-:Y:S02]  /*10320*/  LEA.HI.X.SX32 R29, R11, R23.reuse, 0x1, P0 ;  /* 0x000000170b1d7211 */ /* 0x080fe400000f0eff */
[----:B------:R-:W-:Y:S02]  /*10330*/  CS2R R126, SRZ ;  /* 0x00000000007e7805 */ /* 0x000fe4000001ff00 */
[-C--:B------:R-:W-:Y:S02]  /*10340*/  LEA.HI.X.SX32 R25, R12, R23.reuse, 0x1, P1 ;  /* 0x000000170c197211 */ /* 0x080fe400008f0eff */
[----:B------:R-:W-:Y:S02]  /*10350*/  CS2R R128, SRZ ;  /* 0x0000000000807805 */ /* 0x000fe4000001ff00 */
[----:B------:R-:W-:Y:S01]  /*10360*/  LEA.HI.X.SX32 R11, R5, R23, 0x1, P2 ;  /* 0x00000017050b7211 */ /* 0x000fe200010f0eff */
[----:B------:R0:W-:Y:S01]  /*10370*/  STL.64 [R1+0x6b0], R28 ;  /* 0x0006b01c01007387 */ /* 0x0001e20000100a00 */
[----:B------:R-:W-:-:S02]  /*10380*/  LEA R12, P2, R0, R243, 0x1 ;  /* 0x000000f3000c7211 */ /* 0x000fc400078408ff */
[----:B------:R-:W-:Y:S02]  /*10390*/  CS2R R130, SRZ ;  /* 0x0000000000827805 */ /* 0x000fe4000001ff00 */
[C---:B------:R-:W-:Y:S01]  /*103a0*/  LEA R4, R27.reuse, R3, 0x4 ;  /* 0x000000031b047211 */ /* 0x040fe200078e20ff */
[----:B------:R1:W-:Y:S01]  /*103b0*/  STL.64 [R1+0x6a8], R24 ;  /* 0x0006a81801007387 */ /* 0x0003e20000100a00 */
[----:B------:R-:W-:Y:S02]  /*103c0*/  LEA.HI.X.SX32 R13, R0, R23, 0x1, P2 ;  /* 0x00000017000d7211 */ /* 0x000fe400010f0eff */
[----:B------:R-:W-:Y:S02]  /*103d0*/  CS2R R132, SRZ ;  /* 0x0000000000847805 */ /* 0x000fe4000001ff00 */
[----:B------:R-:W-:Y:S02]  /*103e0*/  LEA R6, R27, R4, 0x4 ;  /* 0x000000041b067211 */ /* 0x000fe400078e20ff */
[----:B------:R-:W-:-:S02]  /*103f0*/  CS2R R134, SRZ ;  /* 0x0000000000867805 */ /* 0x000fc4000001ff00 */
[----:B------:R-:W-:Y:S02]  /*10400*/  MOV R200, UR8 ;  /* 0x0000000800c87c02 */ /* 0x000fe40008000f00 */
[----:B------:R-:W-:Y:S02]  /*10410*/  CS2R R136, SRZ ;  /* 0x0000000000887805 */ /* 0x000fe4000001ff00 */
[----:B--2---:R-:W-:Y:S02]  /*10420*/  LEA R8, R27, R6, 0x4 ;  /* 0x000000061b087211 */ /* 0x004fe400078e20ff */
[----:B------:R-:W-:Y:S02]  /*10430*/  CS2R R138, SRZ ;  /* 0x00000000008a7805 */ /* 0x000fe4000001ff00 */
[----:B0-----:R-:W-:Y:S02]  /*10440*/  LEA R28, P0, R14, R243, 0x1 ;  /* 0x000000f30e1c7211 */ /* 0x001fe400078008ff */
[----:B------:R-:W-:-:S02]  /*10450*/  CS2R R140, SRZ ;  /* 0x00000000008c7805 */ /* 0x000fc4000001ff00 */
[----:B------:R-:W-:Y:S02]  /*10460*/  LEA R9, R27, R8, 0x4 ;  /* 0x000000081b097211 */ /* 0x000fe400078e20ff */
[----:B------:R-:W-:Y:S02]  /*10470*/  CS2R R142, SRZ ;  /* 0x00000000008e7805 */ /* 0x000fe4000001ff00 */
[----:B-1----:R-:W-:Y:S02]  /*10480*/  LEA R24, P1, R15, R243, 0x1 ;  /* 0x000000f30f187211 */ /* 0x002fe400078208ff */
[----:B------:R-:W-:Y:S02]  /*10490*/  CS2R R144, SRZ ;  /* 0x0000000000907805 */ /* 0x000fe4000001ff00 */
[----:B------:R-:W-:Y:S02]  /*104a0*/  LEA.HI.X.SX32 R29, R14, R23, 0x1, P0 ;  /* 0x000000170e1d7211 */ /* 0x000fe400000f0eff */
[----:B------:R-:W-:-:S02]  /*104b0*/  CS2R R146, SRZ ;  /* 0x0000000000927805 */ /* 0x000fc4000001ff00 */
[----:B------:R-:W-:Y:S02]  /*104c0*/  LEA.HI.X.SX32 R25, R15, R23, 0x1, P1 ;  /* 0x000000170f197211 */ /* 0x000fe400008f0eff */
[----:B------:R-:W-:Y:S02]  /*104d0*/  CS2R R148, SRZ ;  /* 0x0000000000947805 */ /* 0x000fe4000001ff00 */
[C---:B------:R-:W-:Y:S01]  /*104e0*/  LEA R14, P1, R22.reuse, R243, 0x1 ;  /* 0x000000f3160e7211 */ /* 0x040fe200078208ff */
[----:B------:R0:W-:Y:S01]  /*104f0*/  STL.64 [R1+0x698], R28 ;  /* 0x0006981c01007387 */ /* 0x0001e20000100a00 */
[----:B------:R-:W-:Y:S02]  /*10500*/  LEA R5, R27, R9, 0x4 ;  /* 0x000000091b057211 */ /* 0x000fe400078e20ff */
[----:B------:R-:W-:Y:S02]  /*10510*/  CS2R R150, SRZ ;  /* 0x0000000000967805 */ /* 0x000fe4000001ff00 */
[----:B------:R-:W-:Y:S01]  /*10520*/  LEA.HI.X.SX32 R15, R22, R23, 0x1, P1 ;  /* 0x00000017160f7211 */ /* 0x000fe200008f0eff */
[----:B------:R1:W-:Y:S01]  /*10530*/  STL.64 [R1+0x690], R24 ;  /* 0x0006901801007387 */ /* 0x0003e20000100a00 */
[----:B------:R-:W-:Y:S01]  /*10540*/  MOV R201, UR9 ;  /* 0x0000000900c97c02 */ /* 0x000fe20008000f00 */
[----:B------:R-:W-:Y:S01]  /*10550*/  UIADD3.64 UR8, UR54, 0x82, URZ ;  /* 0x0000008236087897 */ /* 0x000fe2000fffe03f */
[----:B------:R-:W-:Y:S01]  /*10560*/  MOV R160, UR12 ;  /* 0x0000000c00a07c02 */ /* 0x000fe20008000f00 */
[----:B------:R2:W-:Y:S01]  /*10570*/  STL.64 [R1+0x688], R10 ;  /* 0x0006880a01007387 */ /* 0x0005e20000100a00 */
[----:B------:R-:W-:Y:S01]  /*10580*/  MOV R161, UR13 ;  /* 0x0000000d00a17c02 */ /* 0x000fe20008000f00 */
[----:B------:R-:W-:Y:S01]  /*10590*/  UMOV UR11, 0x40000040 ;  /* 0x40000040000b7882 */ /* 0x000fe20000000000 */
[----:B------:R-:W-:-:S02]  /*105a0*/  LOP3.LUT R170, R20, 0x10, RZ, 0x3c, !PT ;  /* 0x0000001014aa7812 */ /* 0x000fc400078e3cff */
[----:B0-----:R-:W-:Y:S02]  /*105b0*/  CS2R R28, SRZ ;  /* 0x00000000001c7805 */ /* 0x001fe4000001ff00 */
[----:B------:R-:W-:Y:S01]  /*105c0*/  MOV R196, UR8 ;  /* 0x0000000800c47c02 */ /* 0x000fe20008000f00 */
[----:B------:R-:W-:Y:S01]  /*105d0*/  UIADD3.64 UR14, UR54, 0x282, URZ ;  /* 0x00000282360e7897 */ /* 0x000fe2000fffe03f */
[----:B------:R-:W-:Y:S01]  /*105e0*/  MOV R197, UR9 ;  /* 0x0000000900c57c02 */ /* 0x000fe20008000f00 */
[----:B------:R-:W-:Y:S01]  /*105f0*/  UIADD3.64 UR8, UR54, 0xfe, URZ ;  /* 0x000000fe36087897 */ /* 0x000fe2000fffe03f */
[C---:B-1----:R-:W-:Y:S01]  /*10600*/  LEA R24, P0, R21.reuse, R243, 0x1 ;  /* 0x000000f315187211 */ /* 0x042fe200078008ff */
[----:B------:R-:W-:Y:S01]  /*10610*/  UIADD3.64 UR18, UR54, 0x284, URZ ;  /* 0x0000028436127897 */ /* 0x000fe2000fffe03f */
[C---:B------:R-:W-:Y:S01]  /*10620*/  LOP3.LUT R169, R20.reuse, 0x20, RZ, 0x3c, !PT ;  /* 0x0000002014a97812 */ /* 0x040fe200078e3cff */
[----:B------:R-:W-:Y:S01]  /*10630*/  UIADD3.64 UR22, UR54, 0x2fe, URZ ;  /* 0x000002fe36167897 */ /* 0x000fe2000fffe03f */
[----:B------:R-:W-:Y:S01]  /*10640*/  LEA.HI.X.SX32 R25, R21, R23, 0x1, P0 ;  /* 0x0000001715197211 */ /* 0x000fe200000f0eff */
[----:B------:R-:W-:Y:S01]  /*10650*/  UIADD3.64 UR26, UR54, 0x300, URZ ;  /* 0x00000300361a7897 */ /* 0x000fe2000fffe03f */
[C---:B--2---:R-:W-:Y:S01]  /*10660*/  LEA R10, R27.reuse, R5, 0x4 ;  /* 0x000000051b0a7211 */ /* 0x044fe200078e20ff */
[----:B------:R-:W-:Y:S01]  /*10670*/  UIADD3.64 UR30, UR54, 0x302, URZ ;  /* 0x00000302361e7897 */ /* 0x000fe2000fffe03f */
[----:B------:R-:W-:Y:S01]  /*10680*/  MOV R192, UR8 ;  /* 0x0000000800c07c02 */ /* 0x000fe20008000f00 */
[----:B------:R0:W-:Y:S01]  /*10690*/  STL.64 [R1+0x680], R24 ;  /* 0x0006801801007387 */ /* 0x0001e20000100a00 */
[C---:B------:R-:W-:Y:S01]  /*106a0*/  LEA R0, R27.reuse, R10, 0x4 ;  /* 0x0000000a1b007211 */ /* 0x040fe200078e20ff */
[----:B------:R-:W-:Y:S01]  /*106b0*/  UIADD3.64 UR34, UR54, 0x304, URZ ;  /* 0x0000030436227897 */ /* 0x000fe2000fffe03f */
[----:B------:R-:W-:Y:S01]  /*106c0*/  MOV R193, UR9 ;  /* 0x0000000900c17c02 */ /* 0x000fe20008000f00 */
[----:B------:R1:W-:Y:S01]  /*106d0*/  STL.64 [R1+0x678], R14 ;  /* 0x0006780e01007387 */ /* 0x0003e20000100a00 */
[----:B------:R-:W-:Y:S01]  /*106e0*/  LEA R11, R27, R0, 0x4 ;  /* 0x000000001b0b7211 */ /* 0x000fe200078e20ff */
[----:B------:R-:W-:Y:S01]  /*106f0*/  UIADD3.64 UR8, UR54, 0x102, URZ ;  /* 0x0000010236087897 */ /* 0x000fe2000fffe03f */
[C---:B------:R-:W-:Y:S01]  /*10700*/  LOP3.LUT R168, R20.reuse, 0x30, RZ, 0x3c, !PT ;  /* 0x0000003014a87812 */ /* 0x040fe200078e3cff */
[----:B------:R2:W-:Y:S01]  /*10710*/  STL.64 [R1+0x670], R12 ;  /* 0x0006700c01007387 */ /* 0x0005e20000100a00 */
[C---:B------:R-:W-:Y:S01]  /*10720*/  LOP3.LUT R22, R20.reuse, 0x50, RZ, 0x3c, !PT ;  /* 0x0000005014167812 */ /* 0x040fe200078e3cff */
[----:B------:R-:W-:Y:S01]  /*10730*/  UIADD3.64 UR38, UR54, 0x37e, URZ ;  /* 0x0000037e36267897 */ /* 0x000fe2000fffe03f */
[----:B------:R-:W-:Y:S01]  /*10740*/  LOP3.LUT R21, R20, 0x60, RZ, 0x3c, !PT ;  /* 0x0000006014157812 */ /* 0x000fe200078e3cff */
[----:B------:R-:W-:Y:S01]  /*10750*/  UIADD3.64 UR42, UR54, 0x380, URZ ;  /* 0x00000380362a7897 */ /* 0x000fe2000fffe03f */
[-C--:B0-----:R-:W-:Y:S01]  /*10760*/  LEA R24, P0, R2, R243.reuse, 0x1 ;  /* 0x000000f302187211 */ /* 0x081fe200078008ff */
[----:B------:R-:W-:Y:S01]  /*10770*/  UIADD3.64 UR46, UR54, 0x382, URZ ;  /* 0x00000382362e7897 */ /* 0x000fe2000fffe03f */
[----:B------:R-:W-:Y:S01]  /*10780*/  MOV R188, UR8 ;  /* 0x0000000800bc7c02 */ /* 0x000fe20008000f00 */
[----:B------:R-:W-:Y:S01]  /*10790*/  UIADD3.64 UR50, UR54, 0x384, URZ ;  /* 0x0000038436327897 */ /* 0x000fe2000fffe03f */
[----:B-1----:R-:W-:-:S02]  /*107a0*/  LEA R14, P1, R3, R243, 0x1 ;  /* 0x000000f3030e7211 */ /* 0x002fc400078208ff */
[----:B------:R-:W-:Y:S02]  /*107b0*/  LEA.HI.X.SX32 R25, R2, R23, 0x1, P0 ;  /* 0x0000001702197211 */ /* 0x000fe400000f0eff */
[C---:B--2---:R-:W-:Y:S02]  /*107c0*/  LEA R12, P2, R4.reuse, R243, 0x1 ;  /* 0x000000f3040c7211 */ /* 0x044fe400078408ff */
[-C--:B------:R-:W-:Y:S01]  /*107d0*/  LEA.HI.X.SX32 R15, R3, R23.reuse, 0x1, P1 ;  /* 0x00000017030f7211 */ /* 0x080fe200008f0eff */
[----:B------:R0:W-:Y:S01]  /*107e0*/  STL.64 [R1+0x668], R24 ;  /* 0x0006681801007387 */ /* 0x0001e20000100a00 */
[----:B------:R-:W-:Y:S02]  /*107f0*/  LEA.HI.X.SX32 R13, R4, R23, 0x1, P2 ;  /* 0x00000017040d7211 */ /* 0x000fe400010f0eff */
[C---:B------:R-:W-:Y:S01]  /*10800*/  LEA R2, R27.reuse, R11, 0x4 ;  /* 0x0000000b1b027211 */ /* 0x040fe200078e20ff */
[----:B------:R1:W-:Y:S01]  /*10810*/  STL.64 [R1+0x660], R14 ;  /* 0x0006600e01007387 */ /* 0x0003e20000100a00 */
[----:B------:R-:W-:Y:S01]  /*10820*/  MOV R189, UR9 ;  /* 0x0000000900bd7c02 */ /* 0x000fe20008000f00 */
[----:B------:R-:W-:Y:S01]  /*10830*/  UIADD3.64 UR8, UR54, 0x17e, URZ ;  /* 0x0000017e36087897 */ /* 0x000fe2000fffe03f */
[----:B------:R-:W-:Y:S01]  /*10840*/  LEA R3, R27, R2, 0x4 ;  /* 0x000000021b037211 */ /* 0x000fe200078e20ff */
[----:B------:R2:W-:Y:S01]  /*10850*/  STL.64 [R1+0x658], R12 ;  /* 0x0006580c01007387 */ /* 0x0005e20000100a00 */
[----:B------:R-:W-:-:S02]  /*10860*/  IADD3 R171, R241, R20, RZ ;  /* 0x00000014f1ab7210 */ /* 0x000fc40007ffe0ff */
[----:B------:R-:W-:Y:S02]  /*10870*/  LEA R4, R27, R3, 0x4 ;  /* 0x000000031b047211 */ /* 0x000fe400078e20ff */
[-C--:B0-----:R-:W-:Y:S02]  /*10880*/  LEA R24, P0, R6, R243.reuse, 0x1 ;  /* 0x000000f306187211 */ /* 0x081fe400078008ff */
[----:B------:R-:W-:Y:S02]  /*10890*/  MOV R184, UR8 ;  /* 0x0000000800b87c02 */ /* 0x000fe40008000f00 */
[----:B-1----:R-:W-:Y:S02]  /*108a0*/  LEA R14, P1, R8, R243, 0x1 ;  /* 0x000000f3080e7211 */ /* 0x002fe400078208ff */
[----:B------:R-:W-:Y:S02]  /*108b0*/  LEA.HI.X.SX32 R25, R6, R23, 0x1, P0 ;  /* 0x0000001706197211 */ /* 0x000fe400000f0eff */
[----:B--2---:R-:W-:-:S02]  /*108c0*/  LEA R12, P2, R9, R243, 0x1 ;  /* 0x000000f3090c7211 */ /* 0x004fc400078408ff */
[-C--:B------:R-:W-:Y:S01]  /*108d0*/  LEA.HI.X.SX32 R15, R8, R23.reuse, 0x1, P1 ;  /* 0x00000017080f7211 */ /* 0x080fe200008f0eff */
[----:B------:R0:W-:Y:S01]  /*108e0*/  STL.64 [R1+0x650], R24 ;  /* 0x0006501801007387 */ /* 0x0001e20000100a00 */
[----:B------:R-:W-:Y:S02]  /*108f0*/  LEA.HI.X.SX32 R13, R9, R23, 0x1, P2 ;  /* 0x00000017090d7211 */ /* 0x000fe400010f0eff */
[----:B------:R-:W-:Y:S01]  /*10900*/  LEA R6, R27, R4, 0x4 ;  /* 0x000000041b067211 */ /* 0x000fe200078e20ff */
[----:B------:R1:W-:Y:S01]  /*10910*/  STL.64 [R1+0x648], R14 ;  /* 0x0006480e01007387 */ /* 0x0003e20000100a00 */
[----:B------:R-:W-:Y:S01]  /*10920*/  MOV R185, UR9 ;  /* 0x0000000900b97c02 */ /* 0x000fe20008000f00 */
[----:B------:R-:W-:Y:S01]  /*10930*/  UIADD3.64 UR8, UR54, 0x182, URZ ;  /* 0x0000018236087897 */ /* 0x000fe2000fffe03f */
[----:B------:R-:W-:Y:S01]  /*10940*/  MOV R206, 0xff800000 ;  /* 0xff80000000ce7802 */ /* 0x000fe20000000f00 */
[----:B------:R2:W-:Y:S01]  /*10950*/  STL.64 [R1+0x640], R12 ;  /* 0x0006400c01007387 */ /* 0x0005e20000100a00 */
[----:B------:R-:W-:-:S02]  /*10960*/  MOV R209, 0xff800000 ;  /* 0xff80000000d17802 */ /* 0x000fc40000000f00 */
[----:B------:R-:W-:Y:S02]  /*10970*/  IADD3 R170, R241, R170, RZ ;  /* 0x000000aaf1aa7210 */ /* 0x000fe40007ffe0ff */
[CC--:B0-----:R-:W-:Y:S02]  /*10980*/  LEA R24, P0, R5.reuse, R243.reuse, 0x1 ;  /* 0x000000f305187211 */ /* 0x0c1fe400078008ff */
[----:B------:R-:W-:Y:S02]  /*10990*/  MOV R180, UR8 ;  /* 0x0000000800b47c02 */ /* 0x000fe40008000f00 */
[----:B-1----:R-:W-:Y:S02]  /*109a0*/  LEA R14, P1, R10, R243, 0x1 ;  /* 0x000000f30a0e7211 */ /* 0x002fe400078208ff */
[----:B------:R-:W-:Y:S02]  /*109b0*/  LEA.HI.X.SX32 R25, R5, R23, 0x1, P0 ;  /* 0x0000001705197211 */ /* 0x000fe400000f0eff */
[----:B--2---:R-:W-:-:S02]  /*109c0*/  LEA R12, P2, R0, R243, 0x1 ;  /* 0x000000f3000c7211 */ /* 0x004fc400078408ff */
[-C--:B------:R-:W-:Y:S01]  /*109d0*/  LEA.HI.X.SX32 R15, R10, R23.reuse, 0x1, P1 ;  /* 0x000000170a0f7211 */ /* 0x080fe200008f0eff */
[----:B------:R0:W-:Y:S01]  /*109e0*/  STL.64 [R1+0x638], R24 ;  /* 0x0006381801007387 */ /* 0x0001e20000100a00 */
[----:B------:R-:W-:Y:S02]  /*109f0*/  LEA.HI.X.SX32 R13, R0, R23, 0x1, P2 ;  /* 0x00000017000d7211 */ /* 0x000fe400010f0eff */
[----:B------:R-:W-:Y:S01]  /*10a00*/  LEA R8, P2, R3, R243, 0x1 ;  /* 0x000000f303087211 */ /* 0x000fe200078408ff */
[----:B------:R1:W-:Y:S01]  /*10a10*/  STL.64 [R1+0x630], R14 ;  /* 0x0006300e01007387 */ /* 0x0003e20000100a00 */
[----:B------:R-:W-:Y:S02]  /*10a20*/  LEA R0, R27, R6, 0x4 ;  /* 0x000000061b007211 */ /* 0x000fe400078e20ff */
[----:B------:R-:W-:Y:S01]  /*10a30*/  LEA.HI.X.SX32 R9, R3, R23, 0x1, P2 ;  /* 0x0000001703097211 */ /* 0x000fe200010f0eff */
[----:B------:R2:W-:Y:S01]  /*10a40*/  STL.64 [R1+0x628], R12 ;  /* 0x0006280c01007387 */ /* 0x0005e20000100a00 */
[----:B------:R-:W-:-:S02]  /*10a50*/  LEA R5, R27, R0, 0x4 ;  /* 0x000000001b057211 */ /* 0x000fc400078e20ff */
[C---:B------:R-:W-:Y:S02]  /*10a60*/  LEA R250, P2, R0.reuse, R243, 0x1 ;  /* 0x000000f300fa7211 */ /* 0x040fe400078408ff */
[----:B0-----:R-:W-:Y:S02]  /*10a70*/  CS2R R24, SRZ ;  /* 0x0000000000187805 */ /* 0x001fe4000001ff00 */
[----:B------:R-:W-:Y:S01]  /*10a80*/  MOV R181, UR9 ;  /* 0x0000000900b57c02 */ /* 0x000fe20008000f00 */
[----:B------:R-:W-:Y:S01]  /*10a90*/  UIADD3.64 UR8, UR54, 0x1fe, URZ ;  /* 0x000001fe36087897 */ /* 0x000fe2000fffe03f */
[----:B------:R-:W-:Y:S02]  /*10aa0*/  LEA.HI.X.SX32 R251, R0, R23, 0x1, P2 ;  /* 0x0000001700fb7211 */ /* 0x000fe400010f0eff */
[----:B-1----:R-:W-:Y:S02]  /*10ab0*/  LEA R14, P0, R11, R243, 0x1 ;  /* 0x000000f30b0e7211 */ /* 0x002fe400078008ff */
[----:B------:R-:W-:-:S02]  /*10ac0*/  IADD3 R169, R241, R169, RZ ;  /* 0x000000a9f1a97210 */ /* 0x000fc40007ffe0ff */
[C---:B--2---:R-:W-:Y:S02]  /*10ad0*/  LEA R12, P1, R2.reuse, R243, 0x1 ;  /* 0x000000f3020c7211 */ /* 0x044fe400078208ff */
[-C--:B------:R-:W-:Y:S02]  /*10ae0*/  LEA.HI.X.SX32 R15, R11, R23.reuse, 0x1, P0 ;  /* 0x000000170b0f7211 */ /* 0x080fe400000f0eff */
[----:B------:R-:W-:Y:S02]  /*10af0*/  LEA.HI.X.SX32 R13, R2, R23, 0x1, P1 ;  /* 0x00000017020d7211 */ /* 0x000fe400008f0eff */
[C---:B------:R-:W-:Y:S01]  /*10b00*/  LEA R10, P0, R4.reuse, R243, 0x1 ;  /* 0x000000f3040a7211 */ /* 0x040fe200078008ff */
[----:B------:R0:W-:Y:S01]  /*10b10*/  STL.64 [R1+0x620], R14 ;  /* 0x0006200e01007387 */ /* 0x0001e20000100a00 */
[C---:B------:R-:W-:Y:S02]  /*10b20*/  LEA R2, R27.reuse, R5, 0x4 ;  /* 0x000000051b027211 */ /* 0x040fe400078e20ff */
[----:B------:R-:W-:Y:S01]  /*10b30*/  LEA.HI.X.SX32 R11, R4, R23, 0x1, P0 ;  /* 0x00000017040b7211 */ /* 0x000fe200000f0eff */
[----:B------:R1:W-:Y:S01]  /*10b40*/  STL.64 [R1+0x618], R12 ;  /* 0x0006180c01007387 */ /* 0x0003e20000100a00 */
[----:B------:R-:W-:-:S02]  /*10b50*/  LEA R3, R27, R2, 0x4 ;  /* 0x000000021b037211 */ /* 0x000fc400078e20ff */
[----:B------:R-:W-:Y:S01]  /*10b60*/  MOV R176, UR8 ;  /* 0x0000000800b07c02 */ /* 0x000fe20008000f00 */
[----:B------:R2:W-:Y:S01]  /*10b70*/  STL.64 [R1+0x610], R8 ;  /* 0x0006100801007387 */ /* 0x0005e20000100a00 */
[----:B------:R-:W-:Y:S02]  /*10b80*/  LEA R0, R27, R3, 0x4 ;  /* 0x000000031b007211 */ /* 0x000fe400078e20ff */
[----:B------:R-:W-:Y:S02]  /*10b90*/  CS2R R26, SRZ ;  /* 0x00000000001a7805 */ /* 0x000fe4000001ff00 */
[----:B------:R-:W-:Y:S01]  /*10ba0*/  MOV R177, UR9 ;  /* 0x0000000900b17c02 */ /* 0x000fe20008000f00 */
[----:B------:R-:W-:Y:S01]  /*10bb0*/  STL.64 [R1+0x608], R10 ;  /* 0x0006080a01007387 */ /* 0x000fe20000100a00 */
[----:B0-----:R-:W-:Y:S01]  /*10bc0*/  MOV R14, UR6 ;  /* 0x00000006000e7c02 */ /* 0x001fe20008000f00 */
[----:B------:R-:W-:Y:S01]  /*10bd0*/  UIADD3.64 UR8, UR54, 0x202, URZ ;  /* 0x0000020236087897 */ /* 0x000fe2000fffe03f */
[----:B------:R-:W-:Y:S01]  /*10be0*/  MOV R15, UR7 ;  /* 0x00000007000f7c02 */ /* 0x000fe20008000f00 */
[----:B------:R-:W-:Y:S01]  /*10bf0*/  UIADD3.64 UR6, UR54, 0x4, URZ ;  /* 0x0000000436067897 */ /* 0x000fe2000fffe03f */
[-C--:B------:R-:W-:Y:S01]  /*10c00*/  LEA R242, P3, R0, R243.reuse, 0x1 ;  /* 0x000000f300f27211 */ /* 0x080fe200078608ff */
[----:B-1----:R-:W-:Y:S01]  /*10c10*/  IMAD R13, R207, 0xa, RZ ;  /* 0x0000000acf0d7824 */ /* 0x002fe200078e02ff */
[----:B------:R-:W-:-:S02]  /*10c20*/  LEA R248, P0, R5, R243, 0x1 ;  /* 0x000000f305f87211 */ /* 0x000fc400078008ff */
[C---:B--2---:R-:W-:Y:S02]  /*10c30*/  LEA R8, P1, R6.reuse, R243, 0x1 ;  /* 0x000000f306087211 */ /* 0x044fe400078208ff */
[----:B------:R-:W-:Y:S02]  /*10c40*/  MOV R202, UR6 ;  /* 0x0000000600ca7c02 */ /* 0x000fe40008000f00 */
[----:B------:R-:W-:Y:S02]  /*10c50*/  LEA.HI.X.SX32 R9, R6, R23, 0x1, P1 ;  /* 0x0000001706097211 */ /* 0x000fe400008f0eff */
[----:B------:R-:W-:Y:S01]  /*10c60*/  MOV R203, UR7 ;  /* 0x0000000700cb7c02 */ /* 0x000fe20008000f00 */
[----:B------:R-:W-:Y:S01]  /*10c70*/  UIADD3.64 UR6, UR54, 0x80, URZ ;  /* 0x0000008036067897 */ /* 0x000fe2000fffe03f */
[-C--:B------:R-:W-:Y:S01]  /*10c80*/  LEA R246, P1, R2, R243.reuse, 0x1 ;  /* 0x000000f302f67211 */ /* 0x080fe200078208ff */
[----:B------:R0:W-:Y:S01]  /*10c90*/  STL.64 [R1+0x600], R8 ;  /* 0x0006000801007387 */ /* 0x0001e20000100a00 */
[----:B------:R-:W-:-:S02]  /*10ca0*/  LEA R244, P2, R3, R243, 0x1 ;  /* 0x000000f303f47211 */ /* 0x000fc400078408ff */
[-C--:B------:R-:W-:Y:S01]  /*10cb0*/  LEA.HI.X.SX32 R243, R0, R23.reuse, 0x1, P3 ;  /* 0x0000001700f37211 */ /* 0x080fe200018f0eff */
[----:B------:R-:W-:Y:S01]  /*10cc0*/  STL [R1+0x400], RZ ;  /* 0x000400ff01007387 */ /* 0x000fe20000100800 */
[----:B------:R-:W-:Y:S02]  /*10cd0*/  MOV R198, UR6 ;  /* 0x0000000600c67c02 */ /* 0x000fe40008000f00 */
[----:B------:R-:W-:Y:S01]  /*10ce0*/  MOV R199, UR7 ;  /* 0x0000000700c77c02 */ /* 0x000fe20008000f00 */
[----:B------:R-:W-:Y:S01]  /*10cf0*/  STL [R1+0x404], RZ ;  /* 0x000404ff01007387 */ /* 0x000fe20000100800 */
[----:B------:R-:W-:Y:S01]  /*10d00*/  UIADD3.64 UR6, UR54, 0x84, URZ ;  /* 0x0000008436067897 */ /* 0x000fe2000fffe03f */
[C---:B------:R-:W-:Y:S02]  /*10d10*/  SHF.L.U32 R0, R207.reuse, 0x1, RZ ;  /* 0x00000001cf007819 */ /* 0x040fe400000006ff */
[----:B------:R-:W-:Y:S01]  /*10d20*/  STL [R1+0x408], RZ ;  /* 0x000408ff01007387 */ /* 0x000fe20000100800 */
[----:B------:R-:W-:Y:S01]  /*10d30*/  MOV R172, UR8 ;  /* 0x0000000800ac7c02 */ /* 0x000fe20008000f00 */
[----:B0-----:R-:W-:Y:S01]  /*10d40*/  IMAD R9, R207, 0x6, RZ ;  /* 0x00000006cf097824 */ /* 0x001fe200078e02ff */
[----:B------:R-:W-:Y:S01]  /*10d50*/  MOV R194, UR6 ;  /* 0x0000000600c27c02 */ /* 0x000fe20008000f00 */
[----:B------:R-:W-:Y:S01]  /*10d60*/  STL [R1+0x40c], RZ ;  /* 0x00040cff01007387 */ /* 0x000fe20000100800 */
[----:B------:R-:W-:Y:S01]  /*10d70*/  MOV R195, UR7 ;  /* 0x0000000700c37c02 */ /* 0x000fe20008000f00 */
[----:B------:R-:W-:Y:S01]  /*10d80*/  UIADD3.64 UR6, UR54, 0x100, URZ ;  /* 0x0000010036067897 */ /* 0x000fe2000fffe03f */
[----:B------:R-:W-:Y:S01]  /*10d90*/  MOV R173, UR9 ;  /* 0x0000000900ad7c02 */ /* 0x000fe20008000f00 */
[----:B------:R-:W-:Y:S01]  /*10da0*/  STL [R1+0x410], RZ ;  /* 0x000410ff01007387 */ /* 0x000fe20000100800 */
[----:B------:R-:W-:Y:S01]  /*10db0*/  UIADD3.64 UR8, UR54, 0x27e, URZ ;  /* 0x0000027e36087897 */ /* 0x000fe2000fffe03f */
[----:B------:R-:W-:Y:S01]  /*10dc0*/  IMAD.WIDE R158, R0, 0x2, R18 ;  /* 0x00000002009e7825 */ /* 0x000fe200078e0212 */
[----:B------:R-:W-:Y:S01]  /*10dd0*/  LEA.HI.X.SX32 R247, R2, R23, 0x1, P1 ;  /* 0x0000001702f77211 */ /* 0x000fe200008f0eff */
[----:B------:R-:W-:Y:S01]  /*10de0*/  STL [R1+0x414], RZ ;  /* 0x000414ff01007387 */ /* 0x000fe20000100800 */
[----:B------:R-:W-:-:S02]  /*10df0*/  MOV R190, UR6 ;  /* 0x0000000600be7c02 */ /* 0x000fc40008000f00 */
[----:B------:R-:W-:Y:S01]  /*10e00*/  MOV R191, UR7 ;  /* 0x0000000700bf7c02 */ /* 0x000fe20008000f00 */
[----:B------:R-:W-:Y:S01]  /*10e10*/  STL [R1+0x418], RZ ;  /* 0x000418ff01007387 */ /* 0x000fe20000100800 */
[----:B------:R-:W-:Y:S01]  /*10e20*/  UIADD3.64 UR6, UR54, 0x104, URZ ;  /* 0x0000010436067897 */ /* 0x000fe2000fffe03f */
[----:B------:R-:W-:Y:S02]  /*10e30*/  LEA R2, R207, R207, 0x1 ;  /* 0x000000cfcf027211 */ /* 0x000fe400078e08ff */
[----:B------:R-:W-:Y:S01]  /*10e40*/  STL [R1+0x41c], RZ ;  /* 0x00041cff01007387 */ /* 0x000fe20000100800 */
[----:B------:R-:W-:Y:S02]  /*10e50*/  LEA.HI.X.SX32 R245, R3, R23, 0x1, P2 ;  /* 0x0000001703f57211 */ /* 0x000fe400010f0eff */
[----:B------:R-:W-:Y:S01]  /*10e60*/  MOV R186, UR6 ;  /* 0x0000000600ba7c02 */ /* 0x000fe20008000f00 */
[----:B------:R-:W-:Y:S01]  /*10e70*/  STL [R1+0x420], RZ ;  /* 0x000420ff01007387 */ /* 0x000fe20000100800 */
[----:B------:R-:W-:Y:S01]  /*10e80*/  MOV R187, UR7 ;  /* 0x0000000700bb7c02 */ /* 0x000fe20008000f00 */
[----:B------:R-:W-:Y:S01]  /*10e90*/  UIADD3.64 UR6, UR54, 0x180, URZ ;  /* 0x0000018036067897 */ /* 0x000fe2000fffe03f */
[C---:B------:R-:W-:Y:S01]  /*10ea0*/  SHF.L.U32 R3, R207.reuse, 0x2, RZ ;  /* 0x00000002cf037819 */ /* 0x040fe200000006ff */
[----:B------:R-:W-:Y:S01]  /*10eb0*/  STL [R1+0x424], RZ ;  /* 0x000424ff01007387 */ /* 0x000fe20000100800 */
[----:B------:R-:W-:-:S02]  /*10ec0*/  LEA R8, R207, R207, 0x2 ;  /* 0x000000cfcf087211 */ /* 0x000fc400078e10ff */
[CC--:B------:R-:W-:Y:S01]  /*10ed0*/  LEA R10, R207.reuse, -R207.reuse, 0x3 ;  /* 0x800000cfcf0a7211 */ /* 0x0c0fe200078e18ff */
[----:B------:R-:W-:Y:S01]  /*10ee0*/  STL [R1+0x428], RZ ;  /* 0x000428ff01007387 */ /* 0x000fe20000100800 */
[----:B------:R-:W-:Y:S02]  /*10ef0*/  MOV R182, UR6 ;  /* 0x0000000600b67c02 */ /* 0x000fe40008000f00 */
[----:B------:R-:W-:Y:S01]  /*10f00*/  MOV R183, UR7 ;  /* 0x0000000700b77c02 */ /* 0x000fe20008000f00 */
[----:B------:R-:W-:Y:S01]  /*10f10*/  STL [R1+0x42c], RZ ;  /* 0x00042cff01007387 */ /* 0x000fe20000100800 */
[----:B------:R-:W-:Y:S01]  /*10f20*/  UIADD3.64 UR6, UR54, 0x184, URZ ;  /* 0x0000018436067897 */ /* 0x000fe2000fffe03f */
[C---:B------:R-:W-:Y:S02]  /*10f30*/  SHF.L.U32 R11, R207.reuse, 0x3, RZ ;  /* 0x00000003cf0b7819 */ /* 0x040fe400000006ff */
[----:B------:R-:W-:Y:S01]  /*10f40*/  STL [R1+0x430], RZ ;  /* 0x000430ff01007387 */ /* 0x000fe20000100800 */
[----:B------:R-:W-:-:S02]  /*10f50*/  LEA R12, R207, R207, 0x3 ;  /* 0x000000cfcf0c7211 */ /* 0x000fc400078e18ff */
[----:B------:R-:W-:Y:S01]  /*10f60*/  MOV R178, UR6 ;  /* 0x0000000600b27c02 */ /* 0x000fe20008000f00 */
[----:B------:R-:W-:Y:S01]  /*10f70*/  STL [R1+0x434], RZ ;  /* 0x000434ff01007387 */ /* 0x000fe20000100800 */
[----:B------:R-:W-:Y:S01]  /*10f80*/  MOV R179, UR7 ;  /* 0x0000000700b37c02 */ /* 0x000fe20008000f00 */
[----:B------:R-:W-:Y:S01]  /*10f90*/  UIADD3.64 UR6, UR54, 0x200, URZ ;  /* 0x0000020036067897 */ /* 0x000fe2000fffe03f */
[----:B------:R-:W-:Y:S01]  /*10fa0*/  LEA.HI.X.SX32 R249, R5, R23, 0x1, P0 ;  /* 0x0000001705f97211 */ /* 0x000fe200000f0eff */
[----:B------:R-:W-:Y:S01]  /*10fb0*/  STL [R1+0x438], RZ ;  /* 0x000438ff01007387 */ /* 0x000fe20000100800 */
[C---:B------:R-:W-:Y:S02]  /*10fc0*/  LOP3.LUT R23, R20.reuse, 0x40, RZ, 0x3c, !PT ;  /* 0x0000004014177812 */ /* 0x040fe400078e3cff */
[----:B------:R-:W-:Y:S01]  /*10fd0*/  LOP3.LUT R20, R20, 0x70, RZ, 0x3c, !PT ;  /* 0x0000007014147812 */ /* 0x000fe200078e3cff */
[----:B------:R-:W-:Y:S01]  /*10fe0*/  STL [R1+0x43c], RZ ;  /* 0x00043cff01007387 */ /* 0x000fe20000100800 */
[----:B------:R-:W-:Y:S01]  /*10ff0*/  MOV R174, UR6 ;  /* 0x0000000600ae7c02 */ /* 0x000fe20008000f00 */
[----:B------:R-:W-:Y:S01]  /*11000*/  UMOV UR6, UR10 ;  /* 0x0000000a00067c82 */ /* 0x000fe20008000000 */
[----:B------:R-:W-:Y:S01]  /*11010*/  MOV R175, UR7 ;  /* 0x0000000700af7c02 */ /* 0x000fe20008000f00 */
[----:B------:R-:W-:Y:S01]  /*11020*/  STL [R1+0x440], RZ ;  /* 0x000440ff01007387 */ /* 0x000fe20000100800 */
[----:B------:R-:W-:Y:S01]  /*11030*/  UMOV UR7, 0xc0000010 ;  /* 0xc000001000077882 */ /* 0x000fe20000000000 */
[----:B------:R-:W-:-:S02]  /*11040*/  MOV R156, UR6 ;  /* 0x00000006009c7c02 */ /* 0x000fc40008000f00 */
[----:B------:R-:W-:Y:S01]  /*11050*/  STL [R1+0x444], RZ ;  /* 0x000444ff01007387 */ /* 0x000fe20000100800 */
[----:B------:R-:W-:Y:S01]  /*11060*/  MOV R157, UR7 ;  /* 0x00000007009d7c02 */ /* 0x000fe20008000f00 */
[----:B------:R-:W-:Y:S01]  /*11070*/  UIADD3.64 UR6, UR54, 0x280, URZ ;  /* 0x0000028036067897 */ /* 0x000fe2000fffe03f */
[----:B------:R-:W-:Y:S01]  /*11080*/  MOV R4, 0xff800000 ;  /* 0xff80000000047802 */ /* 0x000fe20000000f00 */
[----:B------:R-:W-:Y:S01]  /*11090*/  STL [R1+0x448], RZ ;  /* 0x000448ff01007387 */ /* 0x000fe20000100800 */
[----:B------:R-:W-:Y:S02]  /*110a0*/  MOV R6, RZ ;  /* 0x000000ff00067202 */ /* 0x000fe40000000f00 */
[----:B------:R-:W-:Y:S01]  /*110b0*/  MOV R5, RZ ;  /* 0x000000ff00057202 */ /* 0x000fe20000000f00 */
[----:B------:R-:W-:Y:S01]  /*110c0*/  STL [R1+0x44c], RZ ;  /* 0x00044cff01007387 */ /* 0x000fe20000100800 */
[C---:B------:R-:W-:Y:S02]  /*110d0*/  IADD3 R168, R241.reuse, R168, RZ ;  /* 0x000000a8f1a87210 */ /* 0x040fe40007ffe0ff */
[C---:B------:R-:W-:Y:S01]  /*110e0*/  IADD3 R23, R241.reuse, R23, RZ ;  /* 0x00000017f1177210 */ /* 0x040fe20007ffe0ff */
[----:B------:R-:W-:Y:S01]  /*110f0*/  STL [R1+0x450], RZ ;  /* 0x000450ff01007387 */ /* 0x000fe20000100800 */
[----:B------:R-:W-:-:S02]  /*11100*/  IADD3 R22, R241, R22, RZ ;  /* 0x00000016f1167210 */ /* 0x000fc40007ffe0ff */
[C---:B------:R-:W-:Y:S01]  /*11110*/  IADD3 R21, R241.reuse, R21, RZ ;  /* 0x00000015f1157210 */ /* 0x040fe20007ffe0ff */
[----:B------:R-:W-:Y:S01]  /*11120*/  STL [R1+0x454], RZ ;  /* 0x000454ff01007387 */ /* 0x000fe20000100800 */
[C---:B------:R-:W-:Y:S02]  /*11130*/  IADD3 R20, R241.reuse, R20, RZ ;  /* 0x00000014f1147210 */ /* 0x040fe40007ffe0ff */
[----:B------:R-:W-:Y:S01]  /*11140*/  IADD3 R7, R241, R7, RZ ;  /* 0x00000007f1077210 */ /* 0x000fe20007ffe0ff */
        /* <DEDUP_REMOVED lines=362> */
[----:B------:R0:W-:Y:S04]  /*127f0*/  STL.64 [R1+0x7b8], R14 ;  /* 0x0007b80e01007387 */ /* 0x0001e80000100a00 */
[----:B------:R1:W-:Y:S04]  /*12800*/  STL.64 [R1+0x7c0], R156 ;  /* 0x0007c09c01007387 */ /* 0x0003e80000100a00 */
[----:B------:R-:W-:Y:S04]  /*12810*/  STL.64 [R1+0x7d8], R160 ;  /* 0x0007d8a001007387 */ /* 0x000fe80000100a00 */
[----:B------:R2:W-:Y:S01]  /*12820*/  STL.64 [R1+0x7b0], R158 ;  /* 0x0007b09e01007387 */ /* 0x0005e20000100a00 */
[----:B0-----:R-:W-:-:S02]  /*12830*/  IMAD R14, R207, 0xb, RZ ;  /* 0x0000000bcf0e7824 */ /* 0x001fc400078e02ff */
[----:B------:R-:W-:Y:S01]  /*12840*/  IMAD R15, R207, 0xc, RZ ;  /* 0x0000000ccf0f7824 */ /* 0x000fe200078e02ff */
[----:B-1----:R-:W-:Y:S02]  /*12850*/  MOV R156, UR8 ;  /* 0x00000008009c7c02 */ /* 0x002fe40008000f00 */
[----:B------:R-:W-:-:S05]  /*12860*/  MOV R157, UR9 ;  /* 0x00000009009d7c02 */ /* 0x000fca0008000f00 */
[----:B------:R0:W-:Y:S01]  /*12870*/  STL.64 [R1+0x7d0], R156 ;  /* 0x0007d09c01007387 */ /* 0x0001e20000100a00 */
[----:B--2---:R-:W-:Y:S02]  /*12880*/  MOV R158, UR6 ;  /* 0x00000006009e7c02 */ /* 0x004fe40008000f00 */
[----:B------:R-:W-:-:S05]  /*12890*/  MOV R159, UR7 ;  /* 0x00000007009f7c02 */ /* 0x000fca0008000f00 */
[----:B------:R1:W-:Y:S01]  /*128a0*/  STL.64 [R1+0x7c8], R158 ;  /* 0x0007c89e01007387 */ /* 0x0003e20000100a00 */
[----:B0-----:R-:W-:-:S05]  /*128b0*/  IMAD.WIDE R156, R0, 0x2, R16 ;  /* 0x00000002009c7825 */ /* 0x001fca00078e0210 */
[----:B------:R0:W-:Y:S01]  /*128c0*/  STL.64 [R1+0x7a8], R156 ;  /* 0x0007a89c01007387 */ /* 0x0001e20000100a00 */
[----:B-1----:R-:W-:-:S05]  /*128d0*/  IMAD.WIDE R158, R2, 0x2, R18 ;  /* 0x00000002029e7825 */ /* 0x002fca00078e0212 */
[----:B------:R1:W-:Y:S01]  /*128e0*/  STL.64 [R1+0x7a0], R158 ;  /* 0x0007a09e01007387 */ /* 0x0003e20000100a00 */
[----:B0-----:R-:W-:-:S05]  /*128f0*/  IMAD.WIDE R156, R2, 0x2, R16 ;  /* 0x00000002029c7825 */ /* 0x001fca00078e0210 */
[----:B------:R0:W-:Y:S01]  /*12900*/  STL.64 [R1+0x798], R156 ;  /* 0x0007989c01007387 */ /* 0x0001e20000100a00 */
[----:B-1----:R-:W-:-:S04]  /*12910*/  IMAD.WIDE R158, R3, 0x2, R18 ;  /* 0x00000002039e7825 */ /* 0x002fc800078e0212 */
[----:B------:R-:W-:Y:S01]  /*12920*/  IMAD.WIDE R2, R3, 0x2, R16 ;  /* 0x0000000203027825 */ /* 0x000fe200078e0210 */
[----:B------:R1:W-:Y:S03]  /*12930*/  STL.64 [R1+0x790], R158 ;  /* 0x0007909e01007387 */ /* 0x0003e60000100a00 */
[C---:B0-----:R-:W-:Y:S01]  /*12940*/  IMAD.WIDE R156, R8.reuse, 0x2, R18 ;  /* 0x00000002089c7825 */ /* 0x041fe200078e0212 */
[----:B------:R0:W-:Y:S04]  /*12950*/  STL.64 [R1+0x788], R2 ;  /* 0x0007880201007387 */ /* 0x0001e80000100a00 */
[----:B------:R2:W-:Y:S01]  /*12960*/  STL.64 [R1+0x780], R156 ;  /* 0x0007809c01007387 */ /* 0x0005e20000100a00 */
[----:B-1----:R-:W-:-:S04]  /*12970*/  IMAD.WIDE R158, R8, 0x2, R16 ;  /* 0x00000002089e7825 */ /* 0x002fc800078e0210 */
[C---:B0-----:R-:W-:Y:S01]  /*12980*/  IMAD.WIDE R2, R9.reuse, 0x2, R18 ;  /* 0x0000000209027825 */ /* 0x041fe200078e0212 */
[----:B------:R-:W-:Y:S03]  /*12990*/  STL.64 [R1+0x778], R158 ;  /* 0x0007789e01007387 */ /* 0x000fe60000100a00 */
[----:B--2---:R-:W-:Y:S01]  /*129a0*/  IMAD.WIDE R156, R9, 0x2, R16 ;  /* 0x00000002099c7825 */ /* 0x004fe200078e0210 */
[----:B------:R0:W-:Y:S03]  /*129b0*/  STL.64 [R1+0x770], R2 ;  /* 0x0007700201007387 */ /* 0x0001e60000100a00 */
[C---:B------:R-:W-:Y:S01]  /*129c0*/  IMAD.WIDE R8, R10.reuse, 0x2, R18 ;  /* 0x000000020a087825 */ /* 0x040fe200078e0212 */
[----:B------:R1:W-:Y:S04]  /*129d0*/  STL.64 [R1+0x768], R156 ;  /* 0x0007689c01007387 */ /* 0x0003e80000100a00 */
[----:B------:R2:W-:Y:S01]  /*129e0*/  STL.64 [R1+0x760], R8 ;  /* 0x0007600801007387 */ /* 0x0005e20000100a00 */
[----:B0-----:R-:W-:-:S04]  /*129f0*/  IMAD.WIDE R2, R10, 0x2, R16 ;  /* 0x000000020a027825 */ /* 0x001fc800078e0210 */
[C---:B-1----:R-:W-:Y:S01]  /*12a00*/  IMAD.WIDE R156, R11.reuse, 0x2, R18 ;  /* 0x000000020b9c7825 */ /* 0x042fe200078e0212 */
[----:B------:R0:W-:Y:S03]  /*12a10*/  STL.64 [R1+0x758], R2 ;  /* 0x0007580201007387 */ /* 0x0001e60000100a00 */
[--C-:B--2---:R-:W-:Y:S01]  /*12a20*/  IMAD.WIDE R8, R11, 0x2, R16.reuse ;  /* 0x000000020b087825 */ /* 0x104fe200078e0210 */
[----:B------:R-:W-:Y:S03]  /*12a30*/  STL.64 [R1+0x750], R156 ;  /* 0x0007509c01007387 */ /* 0x000fe60000100a00 */
[C---:B------:R-:W-:Y:S01]  /*12a40*/  IMAD.WIDE R10, R12.reuse, 0x2, R16 ;  /* 0x000000020c0a7825 */ /* 0x040fe200078e0210 */
[----:B------:R1:W-:Y:S03]  /*12a50*/  STL.64 [R1+0x748], R8 ;  /* 0x0007480801007387 */ /* 0x0003e60000100a00 */
[----:B0-----:R-:W-:-:S05]  /*12a60*/  IMAD.WIDE R2, R12, 0x2, R18 ;  /* 0x000000020c027825 */ /* 0x001fca00078e0212 */
[----:B------:R0:W-:Y:S01]  /*12a70*/  STL.64 [R1+0x740], R2 ;  /* 0x0007400201007387 */ /* 0x0001e20000100a00 */
[----:B-1----:R-:W-:-:S03]  /*12a80*/  IMAD.WIDE R8, R13, 0x2, R18 ;  /* 0x000000020d087825 */ /* 0x002fc600078e0212 */
[----:B------:R1:W-:Y:S04]  /*12a90*/  STL.64 [R1+0x738], R10 ;  /* 0x0007380a01007387 */ /* 0x0003e80000100a00 */
[----:B------:R2:W-:Y:S01]  /*12aa0*/  STL.64 [R1+0x730], R8 ;  /* 0x0007300801007387 */ /* 0x0005e20000100a00 */
[----:B0-----:R-:W-:-:S04]  /*12ab0*/  IMAD.WIDE R2, R13, 0x2, R16 ;  /* 0x000000020d027825 */ /* 0x001fc800078e0210 */
[C---:B-1----:R-:W-:Y:S01]  /*12ac0*/  IMAD.WIDE R10, R14.reuse, 0x2, R18 ;  /* 0x000000020e0a7825 */ /* 0x042fe200078e0212 */
[----:B------:R0:W-:Y:S03]  /*12ad0*/  STL.64 [R1+0x728], R2 ;  /* 0x0007280201007387 */ /* 0x0001e60000100a00 */
[----:B--2---:R-:W-:Y:S01]  /*12ae0*/  IMAD.WIDE R8, R14, 0x2, R16 ;  /* 0x000000020e087825 */ /* 0x004fe200078e0210 */
[----:B------:R1:W-:Y:S04]  /*12af0*/  STL.64 [R1+0x720], R10 ;  /* 0x0007200a01007387 */ /* 0x0003e80000100a00 */
[----:B------:R2:W-:Y:S01]  /*12b00*/  STL.64 [R1+0x718], R8 ;  /* 0x0007180801007387 */ /* 0x0005e20000100a00 */
[----:B0-----:R-:W-:-:S04]  /*12b10*/  IMAD.WIDE R2, R15, 0x2, R18 ;  /* 0x000000020f027825 */ /* 0x001fc800078e0212 */
[----:B-1----:R-:W-:Y:S01]  /*12b20*/  IMAD.WIDE R10, R15, 0x2, R16 ;  /* 0x000000020f0a7825 */ /* 0x002fe200078e0210 */
[----:B------:R0:W-:Y:S03]  /*12b30*/  STL.64 [R1+0x710], R2 ;  /* 0x0007100201007387 */ /* 0x0001e60000100a00 */
[C---:B--2---:R-:W-:Y:S01]  /*12b40*/  IMAD.WIDE R8, R152.reuse, 0x2, R18 ;  /* 0x0000000298087825 */ /* 0x044fe200078e0212 */
        /* <DEDUP_REMOVED lines=14> */
[----:B0-----:R-:W-:-:S05]  /*12c30*/  IMAD.WIDE R2, R207, 0x2, R16 ;  /* 0x00000002cf027825 */ /* 0x001fca00078e0210 */
[----:B------:R1:W-:Y:S02]  /*12c40*/  STL.64 [R1+0x7f8], R2 ;  /* 0x0007f80201007387 */ /* 0x0003e40000100a00 */
.L_x_1:
[----:B------:R-:W2:Y:S04]  /*12c50*/  LDL.64 R12, [R1+0x800] ;  /* 0x00080000010c7983 */ /* 0x000ea80000100a00 */
[----:B-1----:R-:W3:Y:S04]  /*12c60*/  LDL.64 R10, [R1+0x7f8] ;  /* 0x0007f800010a7983 */ /* 0x002ee80000100a00 */
[----:B------:R-:W4:Y:S04]  /*12c70*/  LDL.64 R8, [R1+0x7b0] ;  /* 0x0007b00001087983 */ /* 0x000f280000100a00 */
[----:B------:R-:W4:Y:S04]  /*12c80*/  LDL.64 R2, [R1+0x7a8] ;  /* 0x0007a80001027983 */ /* 0x000f280000100a00 */
[----:B------:R-:W4:Y:S04]  /*12c90*/  LDL.64 R162, [R1+0x7a0] ;  /* 0x0007a00001a27983 */ /* 0x000f280000100a00 */
[----:B------:R-:W4:Y:S04]  /*12ca0*/  LDL.64 R160, [R1+0x798] ;  /* 0x0007980001a07983 */ /* 0x000f280000100a00 */
[----:B------:R-:W4:Y:S04]  /*12cb0*/  LDL.64 R158, [R1+0x790] ;  /* 0x00079000019e7983 */ /* 0x000f280000100a00 */
[----:B------:R-:W4:Y:S04]  /*12cc0*/  LDL.64 R156, [R1+0x788] ;  /* 0x00078800019c7983 */ /* 0x000f280000100a00 */
[----:B------:R-:W4:Y:S04]  /*12cd0*/  LDL.64 R154, [R1+0x780] ;  /* 0x00078000019a7983 */ /* 0x000f280000100a00 */
[----:B------:R-:W4:Y:S01]  /*12ce0*/  LDL.64 R152, [R1+0x778] ;  /* 0x0007780001987983 */ /* 0x000f220000100a00 */
[----:B-----5:R-:W-:Y:S01]  /*12cf0*/  IMAD.WIDE R14, R6, 0x2, R16 ;  /* 0x00000002060e7825 */ /* 0x020fe200078e0210 */
[----:B------:R-:W-:-:S02]  /*12d00*/  MOV R229, UR31 ;  /* 0x0000001f00e57c02 */ /* 0x000fc40008000f00 */
[----:B------:R-:W-:Y:S01]  /*12d10*/  STL [R1+0x1178], R209 ;  /* 0x001178d101007387 */ /* 0x000fe20000100800 */
[----:B------:R-:W-:Y:S02]  /*12d20*/  MOV R228, UR30 ;  /* 0x0000001e00e47c02 */ /* 0x000fe40008000f00 */
[----:B------:R-:W-:Y:S01]  /*12d30*/  MOV R219, UR51 ;  /* 0x0000003300db7c02 */ /* 0x000fe20008000f00 */
[----:B------:R-:W-:Y:S01]  /*12d40*/  STL [R1+0x1174], R210 ;  /* 0x001174d201007387 */ /* 0x000fe20000100800 */
[----:B------:R-:W-:Y:S02]  /*12d50*/  MOV R218, UR50 ;  /* 0x0000003200da7c02 */ /* 0x000fe40008000f00 */
[----:B------:R-:W-:Y:S01]  /*12d60*/  MOV R225, UR39 ;  /* 0x0000002700e17c02 */ /* 0x000fe20008000f00 */
[----:B------:R-:W-:Y:S01]  /*12d70*/  STL [R1+0x1170], R240 ;  /* 0x001170f001007387 */ /* 0x000fe20000100800 */
[----:B------:R-:W-:Y:S02]  /*12d80*/  MOV R224, UR38 ;  /* 0x0000002600e07c02 */ /* 0x000fe40008000f00 */
[----:B------:R-:W-:Y:S01]  /*12d90*/  MOV R221, UR47 ;  /* 0x0000002f00dd7c02 */ /* 0x000fe20008000f00 */
[----:B------:R-:W-:Y:S01]  /*12da0*/  STL [R1+0x116c], R239 ;  /* 0x00116cef01007387 */ /* 0x000fe20000100800 */
[----:B------:R-:W-:-:S02]  /*12db0*/  MOV R220, UR46 ;  /* 0x0000002e00dc7c02 */ /* 0x000fc40008000f00 */
[----:B------:R-:W-:Y:S01]  /*12dc0*/  MOV R223, UR43 ;  /* 0x0000002b00df7c02 */ /* 0x000fe20008000f00 */
[----:B------:R-:W-:Y:S01]  /*12dd0*/  STL [R1+0x1168], R208 ;  /* 0x001168d001007387 */ /* 0x000fe20000100800 */
[----:B------:R-:W-:Y:S02]  /*12de0*/  MOV R222, UR42 ;  /* 0x0000002a00de7c02 */ /* 0x000fe40008000f00 */
[----:B------:R-:W-:Y:S01]  /*12df0*/  MOV R227, UR35 ;  /* 0x0000002300e37c02 */ /* 0x000fe20008000f00 */
[----:B------:R-:W-:Y:S01]  /*12e00*/  STL [R1+0x1164], R238 ;  /* 0x001164ee01007387 */ /* 0x000fe20000100800 */
[----:B------:R-:W-:Y:S02]  /*12e10*/  MOV R226, UR34 ;  /* 0x0000002200e27c02 */ /* 0x000fe40008000f00 */
[----:B------:R-:W-:Y:S01]  /*12e20*/  R2UR UR58, R192 ;  /* 0x00000000c03a72ca */ /* 0x000fe200000e0000 */
[----:B------:R-:W-:Y:S01]  /*12e30*/  STL [R1+0x1160], R237 ;  /* 0x001160ed01007387 */ /* 0x000fe20000100800 */
[----:B------:R-:W-:Y:S01]  /*12e40*/  R2UR UR59, R193 ;  /* 0x00000000c13b72ca */ /* 0x000fe200000e0000 */
[----:B------:R-:W0:Y:S01]  /*12e50*/  S2R R230, SR_TID.X ;  /* 0x0000000000e67919 */ /* 0x000e220000002100 */
[----:B------:R-:W-:Y:S01]  /*12e60*/  UMOV UR9, 0x40000040 ;  /* 0x4000004000097882 */ /* 0x000fe20000000000 */
[----:B------:R-:W-:Y:S01]  /*12e70*/  R2UR UR30, R204 ;  /* 0x00000000cc1e72ca */ /* 0x000fe200000e0000 */
[----:B------:R-:W-:Y:S01]  /*12e80*/  STL [R1+0x115c], R207 ;  /* 0x00115ccf01007387 */ /* 0x000fe20000100800 */
[----:B------:R-:W-:-:S02]  /*12e90*/  R2UR UR31, R205 ;  /* 0x00000000cd1f72ca */ /* 0x000fc400000e0000 */
[----:B------:R-:W-:Y:S01]  /*12ea0*/  R2UR UR50, R202 ;  /* 0x00000000ca3272ca */ /* 0x000fe200000e0000 */
[----:B-----5:R-:W-:Y:S01]  /*12eb0*/  STL [R1+0x1158], R252 ;  /* 0x001158fc01007387 */ /* 0x020fe20000100800 */
[----:B------:R-:W-:Y:S02]  /*12ec0*/  R2UR UR51, R203 ;  /* 0x00000000cb3372ca */ /* 0x000fe400000e0000 */
[----:B------:R-:W-:Y:S01]  /*12ed0*/  R2UR UR38, R200 ;  /* 0x00000000c82672ca */ /* 0x000fe200000e0000 */
[----:B------:R-:W-:Y:S01]  /*12ee0*/  STL.64 [R1+0xf50], R150 ;  /* 0x000f509601007387 */ /* 0x000fe20000100a00 */
[----:B------:R-:W-:Y:S02]  /*12ef0*/  R2UR UR39, R201 ;  /* 0x00000000c92772ca */ /* 0x000fe400000e0000 */
[----:B------:R-:W-:Y:S01]  /*12f00*/  R2UR UR46, R198 ;  /* 0x00000000c62e72ca */ /* 0x000fe200000e0000 */
[----:B------:R-:W-:Y:S01]  /*12f10*/  STL.64 [R1+0xf48], R148 ;  /* 0x000f489401007387 */ /* 0x000fe20000100a00 */
[----:B------:R-:W-:-:S02]  /*12f20*/  R2UR UR47, R199 ;  /* 0x00000000c72f72ca */ /* 0x000fc400000e0000 */
[----:B------:R-:W-:Y:S01]  /*12f30*/  R2UR UR42, R196 ;  /* 0x00000000c42a72ca */ /* 0x000fe200000e0000 */
[----:B------:R-:W-:Y:S01]  /*12f40*/  STL.64 [R1+0xf40], R146 ;  /* 0x000f409201007387 */ /* 0x000fe20000100a00 */
[----:B------:R-:W-:Y:S02]  /*12f50*/  R2UR UR43, R197 ;  /* 0x00000000c52b72ca */ /* 0x000fe400000e0000 */
[----:B------:R-:W-:Y:S01]  /*12f60*/  R2UR UR34, R194 ;  /* 0x00000000c22272ca */ /* 0x000fe200000e0000 */
[----:B------:R-:W-:Y:S01]  /*12f70*/  STL.64 [R1+0xf38], R144 ;  /* 0x000f389001007387 */ /* 0x000fe20000100a00 */
[----:B------:R-:W-:-:S03]  /*12f80*/  R2UR UR35, R195 ;  /* 0x00000000c32372ca */ /* 0x000fc600000e0000 */
[----:B------:R-:W-:Y:S04]  /*12f90*/  STL.64 [R1+0xf30], R142 ;  /* 0x000f308e01007387 */ /* 0x000fe80000100a00 */
        /* <DEDUP_REMOVED lines=49> */
[----:B------:R1:W-:Y:S04]  /*132b0*/  STL.64 [R1+0xda0], R42 ;  /* 0x000da02a01007387 */ /* 0x0003e80000100a00 */
[----:B------:R-:W-:Y:S01]  /*132c0*/  STL.64 [R1+0xd98], R40 ;  /* 0x000d982801007387 */ /* 0x000fe20000100a00 */
[----:B--2---:R-:W-:-:S03]  /*132d0*/  IMAD.WIDE R12, R6, 0x2, R12 ;  /* 0x00000002060c7825 */ /* 0x004fc600078e020c */
[----:B------:R-:W-:Y:S01]  /*132e0*/  STL.64 [R1+0xd90], R38 ;  /* 0x000d902601007387 */ /* 0x000fe20000100a00 */
[----:B---3--:R-:W-:-:S03]  /*132f0*/  IMAD.WIDE R10, R6, 0x2, R10 ;  /* 0x00000002060a7825 */ /* 0x008fc600078e020a */
[----:B------:R-:W-:Y:S04]  /*13300*/  STL.64 [R1+0xd88], R36 ;  /* 0x000d882401007387 */ /* 0x000fe80000100a00 */
[----:B------:R-:W-:Y:S04]  /*13310*/  STL.64 [R1+0xd80], R34 ;  /* 0x000d802201007387 */ /* 0x000fe80000100a00 */
[----:B------:R-:W-:Y:S04]  /*13320*/  STL.64 [R1+0xd78], R32 ;  /* 0x000d782001007387 */ /* 0x000fe80000100a00 */
[----:B------:R2:W-:Y:S04]  /*13330*/  STL.64 [R1+0xd70], R30 ;  /* 0x000d701e01007387 */ /* 0x0005e80000100a00 */
[----:B------:R3:W-:Y:S04]  /*13340*/  STL.64 [R1+0xd68], R28 ;  /* 0x000d681c01007387 */ /* 0x0007e80000100a00 */
[----:B------:R0:W-:Y:S04]  /*13350*/  STL.64 [R1+0xd60], R26 ;  /* 0x000d601a01007387 */ /* 0x0001e80000100a00 */
[----:B------:R0:W-:Y:S04]  /*13360*/  STL.64 [R1+0xd58], R24 ;  /* 0x000d581801007387 */ /* 0x0001e80000100a00 */
[----:B------:R-:W-:Y:S04]  /*13370*/  STL [R1+0x1180], R16 ;  /* 0x0011801001007387 */ /* 0x000fe80000100800 */
[----:B------:R0:W-:Y:S04]  /*13380*/  STL [R1+0x117c], R17 ;  /* 0x00117c1101007387 */ /* 0x0001e80000100800 */
[----:B-1----:R-:W3:Y:S01]  /*13390*/  LDL.64 R42, [R1+0x770] ;  /* 0x00077000012a7983 */ /* 0x002ee20000100a00 */
[----:B----4-:R-:W-:-:S03]  /*133a0*/  IMAD.WIDE R2, R6, 0x2, R2 ;  /* 0x0000000206027825 */ /* 0x010fc600078e0202 */
[----:B--2---:R-:W2:Y:S01]  /*133b0*/  LDL.64 R30, [R1+0x768] ;  /* 0x00076800011e7983 */ /* 0x004ea20000100a00 */
[----:B------:R-:W-:-:S03]  /*133c0*/  IMAD.WIDE R8, R6, 0x2, R8 ;  /* 0x0000000206087825 */ /* 0x000fc600078e0208 */
[----:B---3--:R-:W3:Y:S04]  /*133d0*/  LDL.64 R28, [R1+0x760] ;  /* 0x00076000011c7983 */ /* 0x008ee80000100a00 */
[----:B0-----:R-:W4:Y:S04]  /*133e0*/  LDL.64 R26, [R1+0x758] ;  /* 0x00075800011a7983 */ /* 0x001f280000100a00 */
[----:B------:R-:W4:Y:S04]  /*133f0*/  LDL.64 R24, [R1+0x750] ;  /* 0x0007500001187983 */ /* 0x000f280000100a00 */
[----:B------:R-:W4:Y:S04]  /*13400*/  LDL.64 R16, [R1+0x748] ;  /* 0x0007480001107983 */ /* 0x000f280000100a00 */
[----:B------:R-:W4:Y:S04]  /*13410*/  LDL.64 R40, [R1+0x740] ;  /* 0x0007400001287983 */ /* 0x000f280000100a00 */
[----:B------:R-:W4:Y:S04]  /*13420*/  LDL.64 R38, [R1+0x738] ;  /* 0x0007380001267983 */ /* 0x000f280000100a00 */
[----:B------:R-:W4:Y:S04]  /*13430*/  LDL.64 R36, [R1+0x730] ;  /* 0x0007300001247983 */ /* 0x000f280000100a00 */
[----:B------:R-:W4:Y:S04]  /*13440*/  LDL.64 R34, [R1+0x728] ;  /* 0x0007280001227983 */ /* 0x000f280000100a00 */
[----:B------:R-:W4:Y:S04]  /*13450*/  LDL.64 R32, [R1+0x720] ;  /* 0x0007200001207983 */ /* 0x000f280000100a00 */
[----:B------:R0:W4:Y:S04]  /*13460*/  LDG.E.U16 R213, desc[UR4][R2.64] ;  /* 0x0000000402d57981 */ /* 0x000128000c1e1500 */
[----:B------:R-:W4:Y:S04]  /*13470*/  LDG.E.U16 R217, desc[UR4][R14.64] ;  /* 0x000000040ed97981 */ /* 0x000f28000c1e1500 */
[----:B------:R1:W4:Y:S01]  /*13480*/  LDG.E.U16 R214, desc[UR4][R8.64] ;  /* 0x0000000408d67981 */ /* 0x000322000c1e1500 */
[----:B0-----:R-:W-:-:S03]  /*13490*/  IMAD.WIDE R2, R6, 0x2, R158 ;  /* 0x0000000206027825 */ /* 0x001fc600078e029e */
[----:B------:R-:W4:Y:S04]  /*134a0*/  LDG.E.U16 R216, desc[UR4][R12.64] ;  /* 0x000000040cd87981 */ /* 0x000f28000c1e1500 */
[----:B------:R-:W4:Y:S01]  /*134b0*/  LDL.64 R14, [R1+0x718] ;  /* 0x00071800010e7983 */ /* 0x000f220000100a00 */
[----:B-1----:R-:W-:-:S03]  /*134c0*/  IMAD.WIDE R8, R6, 0x2, R160 ;  /* 0x0000000206087825 */ /* 0x002fc600078e02a0 */
[----:B------:R0:W4:Y:S04]  /*134d0*/  LDG.E.U16 R166, desc[UR4][R2.64] ;  /* 0x0000000402a67981 */ /* 0x000128000c1e1500 */
[----:B------:R1:W4:Y:S04]  /*134e0*/  LDG.E.U16 R167, desc[UR4][R8.64] ;  /* 0x0000000408a77981 */ /* 0x000328000c1e1500 */
[----:B------:R-:W4:Y:S01]  /*134f0*/  LDL.64 R12, [R1+0x710] ;  /* 0x00071000010c7983 */ /* 0x000f220000100a00 */
[----:B0-----:R-:W-:-:S03]  /*13500*/  IMAD.WIDE R2, R6, 0x2, R154 ;  /* 0x0000000206027825 */ /* 0x001fc600078e029a */
[----:B------:R0:W4:Y:S01]  /*13510*/  LDG.E.U16 R215, desc[UR4][R10.64] ;  /* 0x000000040ad77981 */ /* 0x000122000c1e1500 */
[----:B-1----:R-:W-:-:S03]  /*13520*/  IMAD.WIDE R8, R6, 0x2, R156 ;  /* 0x0000000206087825 */ /* 0x002fc600078e029c */
[----:B------:R1:W4:Y:S04]  /*13530*/  LDG.E.U16 R164, desc[UR4][R2.64] ;  /* 0x0000000402a47981 */ /* 0x000328000c1e1500 */
[----:B------:R-:W4:Y:S01]  /*13540*/  LDG.E.U16 R165, desc[UR4][R8.64] ;  /* 0x0000000408a57981 */ /* 0x000f22000c1e1500 */
[----:B0-----:R-:W-:-:S04]  /*13550*/  IMAD.WIDE R10, R6, 0x2, R162 ;  /* 0x00000002060a7825 */ /* 0x001fc800078e02a2 */
[C---:B-1----:R-:W-:Y:S01]  /*13560*/  IMAD.WIDE R2, R6.reuse, 0x2, R152 ;  /* 0x0000000206027825 */ /* 0x042fe200078e0298 */
[----:B------:R-:W4:Y:S04]  /*13570*/  LDG.E.U16 R212, desc[UR4][R10.64] ;  /* 0x000000040ad47981 */ /* 0x000f28000c1e1500 */
[----:B------:R-:W4:Y:S04]  /*13580*/  LDL.64 R8, [R1+0x708] ;  /* 0x0007080001087983 */ /* 0x000f280000100a00 */
[----:B------:R0:W4:Y:S04]  /*13590*/  LDG.E.U16 R163, desc[UR4][R2.64] ;  /* 0x0000000402a37981 */ /* 0x000128000c1e1500 */
[----:B------:R-:W4:Y:S01]  /*135a0*/  LDL.64 R10, [R1+0x700] ;  /* 0x00070000010a7983 */ /* 0x000f220000100a00 */
[----:B0-----:R-:W-:-:S05]  /*135b0*/  IMAD.WIDE R2, R6, 0x2, R42 ;  /* 0x0000000206027825 */ /* 0x001fca00078e022a */
[----:B------:R2:W4:Y:S02]  /*135c0*/  LDG.E.U16 R162, desc[UR4][R2.64] ;  /* 0x0000000402a27981 */ /* 0x000524000c1e1500 */
[C---:B--2---:R-:W-:Y:S02]  /*135d0*/  IMAD.WIDE R2, R6.reuse, 0x2, R30 ;  /* 0x0000000206027825 */ /* 0x044fe400078e021e */
[----:B------:R-:W2:Y:S04]  /*135e0*/  LDL.64 R30, [R1+0x6f8] ;  /* 0x0006f800011e7983 */ /* 0x000ea80000100a00 */
[----:B------:R3:W2:Y:S02]  /*135f0*/  LDG.E.U16 R161, desc[UR4][R2.64] ;  /* 0x0000000402a17981 */ /* 0x0006a4000c1e1500 */
[----:B---3--:R-:W-:-:S02]  /*13600*/  IMAD.WIDE R2, R6, 0x2, R28 ;  /* 0x0000000206027825 */ /* 0x008fc400078e021c */
[----:B------:R-:W3:Y:S04]  /*13610*/  LDL.64 R28, [R1+0x6f0] ;  /* 0x0006f000011c7983 */ /* 0x000ee80000100a00 */
[----:B------:R4:W3:Y:S02]  /*13620*/  LDG.E.U16 R160, desc[UR4][R2.64] ;  /* 0x0000000402a07981 */ /* 0x0008e4000c1e1500 */
[C---:B----4-:R-:W-:Y:S02]  /*13630*/  IMAD.WIDE R2, R6.reuse, 0x2, R26 ;  /* 0x0000000206027825 */ /* 0x050fe400078e021a */
[----:B------:R-:W4:Y:S04]  /*13640*/  LDL.64 R26, [R1+0x6e8] ;  /* 0x0006e800011a7983 */ /* 0x000f280000100a00 */
[----:B------:R0:W4:Y:S02]  /*13650*/  LDG.E.U16 R159, desc[UR4][R2.64] ;  /* 0x00000004029f7981 */ /* 0x000124000c1e1500 */
[----:B0-----:R-:W-:-:S02]  /*13660*/  IMAD.WIDE R2, R6, 0x2, R24 ;  /* 0x0000000206027825 */ /* 0x001fc400078e0218 */
[----:B------:R-:W4:Y:S04]  /*13670*/  LDL.64 R24, [R1+0x6e0] ;  /* 0x0006e00001187983 */ /* 0x000f280000100a00 */
[----:B------:R0:W4:Y:S02]  /*13680*/  LDG.E.U16 R158, desc[UR4][R2.64] ;  /* 0x00000004029e7981 */ /* 0x000124000c1e1500 */
[C---:B0-----:R-:W-:Y:S02]  /*13690*/  IMAD.WIDE R2, R6.reuse, 0x2, R16 ;  /* 0x0000000206027825 */ /* 0x041fe400078e0210 */
[----:B------:R-:W4:Y:S04]  /*136a0*/  LDL.64 R16, [R1+0x6d8] ;  /* 0x0006d80001107983 */ /* 0x000f280000100a00 */
[----:B------:R0:W4:Y:S02]  /*136b0*/  LDG.E.U16 R157, desc[UR4][R2.64] ;  /* 0x00000004029d7981 */ /* 0x000124000c1e1500 */
[----:B0-----:R-:W-:-:S05]  /*136c0*/  IMAD.WIDE R2, R6, 0x2, R40 ;  /* 0x0000000206027825 */ /* 0x001fca00078e0228 */
        /* <DEDUP_REMOVED lines=16> */
[----:B------:R2:W4:Y:S01]  /*137d0*/  LDG.E.U16 R11, desc[UR4][R2.64] ;  /* 0x00000004020b7981 */ /* 0x000522000c1e1500 */
[----:B------:R-:W-:-:S05]  /*137e0*/  IMAD.WIDE R8, R6, 0x2, R18 ;  /* 0x0000000206087825 */ /* 0x000fca00078e0212 */
[----:B------:R-:W4:Y:S01]  /*137f0*/  LDG.E.U16 R12, desc[UR4][R8.64] ;  /* 0x00000004080c7981 */ /* 0x000f22000c1e1500 */
[----:B--2---:R-:W-:-:S05]  /*13800*/  IMAD.WIDE R2, R6, 0x2, R30 ;  /* 0x0000000206027825 */ /* 0x004fca00078e021e */
[----:B------:R3:W2:Y:S02]  /*13810*/  LDG.E.U16 R0, desc[UR4][R2.64] ;  /* 0x0000000402007981 */ /* 0x0006a4000c1e1500 */
[----:B---3--:R-:W-:-:S05]  /*13820*/  IMAD.WIDE R2, R6, 0x2, R28 ;  /* 0x0000000206027825 */ /* 0x008fca00078e021c */
[----:B------:R4:W3:Y:S02]  /*13830*/  LDG.E.U16 R10, desc[UR4][R2.64] ;  /* 0x00000004020a7981 */ /* 0x0008e4000c1e1500 */
[----:B----4-:R-:W-:-:S05]  /*13840*/  IMAD.WIDE R2, R6, 0x2, R26 ;  /* 0x0000000206027825 */ /* 0x010fca00078e021a */
[----:B------:R0:W4:Y:S02]  /*13850*/  LDG.E.U16 R9, desc[UR4][R2.64] ;  /* 0x0000000402097981 */ /* 0x000124000c1e1500 */
[----:B0-----:R-:W-:-:S05]  /*13860*/  IMAD.WIDE R2, R6, 0x2, R24 ;  /* 0x0000000206027825 */ /* 0x001fca00078e0218 */
[----:B------:R0:W4:Y:S02]  /*13870*/  LDG.E.U16 R8, desc[UR4][R2.64] ;  /* 0x0000000402087981 */ /* 0x000124000c1e1500 */
[----:B0-----:R-:W-:-:S06]  /*13880*/  IMAD.WIDE R2, R6, 0x2, R16 ;  /* 0x0000000206027825 */ /* 0x001fcc00078e0210 */
[----:B------:R-:W4:Y:S01]  /*13890*/  LDG.E.U16 R2, desc[UR4][R2.64] ;  /* 0x0000000402027981 */ /* 0x000f22000c1e1500 */
[----:B------:R-:W-:Y:S06]  /*138a0*/  BAR.SYNC.DEFER_BLOCKING 0x0 ;  /* 0x0000000000007b1d */ /* 0x000fec0000010000 */
[----:B------:R-:W-:Y:S04]  /*138b0*/  STS.U16 [R171+0x42000], R217 ;  /* 0x042000d9ab007388 */ /* 0x000fe80000000400 */
[----:B------:R-:W-:Y:S04]  /*138c0*/  STS.U16 [R171+0x40400], R158 ;  /* 0x0404009eab007388 */ /* 0x000fe80000000400 */
[----:B------:R-:W-:Y:S01]  /*138d0*/  STS.U16 [R171+0x42400], R157 ;  /* 0x0424009dab007388 */ /* 0x000fe20000000400 */
[----:B------:R-:W-:-:S03]  /*138e0*/  SHF.R.U32.HI R16, RZ, 0x5, R230 ;  /* 0x00000005ff107819 */ /* 0x000fc600000116e6 */
        /* <DEDUP_REMOVED lines=20> */
[----:B--2---:R1:W-:Y:S04]  /*13a30*/  STS.U16 [R22+0x42680], R0 ;  /* 0x0426800016007388 */ /* 0x0043e80000000400 */
[----:B------:R-:W-:Y:S04]  /*13a40*/  STS.U16 [R21+0x40300], R162 ;  /* 0x040300a215007388 */ /* 0x000fe80000000400 */
[----:B------:R-:W-:Y:S04]  /*13a50*/  STS.U16 [R21+0x42300], R161 ;  /* 0x042300a115007388 */ /* 0x000fe80000000400 */
[----:B---3--:R-:W-:Y:S04]  /*13a60*/  STS.U16 [R21+0x40700], R10 ;  /* 0x0407000a15007388 */ /* 0x008fe80000000400 */
[----:B----4-:R-:W-:Y:S04]  /*13a70*/  STS.U16 [R21+0x42700], R9 ;  /* 0x0427000915007388 */ /* 0x010fe80000000400 */
[----:B------:R2:W-:Y:S04]  /*13a80*/  STS.U16 [R20+0x40380], R160 ;  /* 0x040380a014007388 */ /* 0x0005e80000000400 */
[----:B------:R-:W-:Y:S04]  /*13a90*/  STS.U16 [R20+0x42380], R159 ;  /* 0x0423809f14007388 */ /* 0x000fe80000000400 */
[----:B------:R3:W-:Y:S04]  /*13aa0*/  STS.U16 [R20+0x40780], R8 ;  /* 0x0407800814007388 */ /* 0x0007e80000000400 */
[----:B------:R4:W-:Y:S01]  /*13ab0*/  STS.U16 [R20+0x42780], R2 ;  /* 0x0427800214007388 */ /* 0x0009e20000000400 */
[----:B------:R0:W-:Y:S06]  /*13ac0*/  MEMBAR.ALL.CTA ;  /* 0x0000000000007992 */ /* 0x0001ec0000008000 */
[----:B0-----:R-:W0:Y:S01]  /*13ad0*/  FENCE.VIEW.ASYNC.S ;  /* 0x00000000000073c6 */ /* 0x001e220000000000 */
[----:B------:R-:W-:-:S04]  /*13ae0*/  SHF.L.U32 R12, R16, 0x9, RZ ;  /* 0x00000009100c7819 */ /* 0x000fc800000006ff */
[----:B-1----:R-:W-:-:S04]  /*13af0*/  LOP3.LUT R0, R12, 0x800, RZ, 0xc0, !PT ;  /* 0x000008000c007812 */ /* 0x002fc800078ec0ff */
[----:B------:R-:W-:Y:S01]  /*13b00*/  LEA.HI R0, R241, R0, RZ, 0x1c ;  /* 0x00000000f1007211 */ /* 0x000fe200078fe0ff */
[----:B0-----:R-:W-:Y:S03]  /*13b10*/  BAR.SYNC.DEFER_BLOCKING 0x0 ;  /* 0x0000000000007b1d */ /* 0x001fe60000010000 */
[----:B------:R-:W-:-:S04]  /*13b20*/  LOP3.LUT R0, R0, 0x3fff, RZ, 0xc0, !PT ;  /* 0x00003fff00007812 */ /* 0x000fc800078ec0ff */
[----:B------:R-:W-:Y:S01]  /*13b30*/  R2UR UR8, R0 ;  /* 0x00000000000872ca */ /* 0x000fe200000e0000 */
[----:B--2---:R-:W-:-:S12]  /*13b40*/  WARPGROUP.ARRIVE ;  /* 0x00000000000079c5 */ /* 0x004fd80000000000 */
[----:B------:R-:W-:Y:S01]  /*13b50*/  HGMMA.64x16x16.F32.BF16 R160, gdesc[UR8].tnspA, RZ, !UPT, gsb0 ;  /* 0x2020000008a079f0 */ /* 0x000fe2000c0018ff */
[----:B---3--:R-:W-:Y:S02]  /*13b60*/  MOV R8, RZ ;  /* 0x000000ff00087202 */ /* 0x008fe40000000f00 */
[----:B----4-:R-:W-:-:S04]  /*13b70*/  IADD3 R2, P0, R0, 0x80, RZ ;  /* 0x0000008000027810 */ /* 0x010fc80007f1e0ff */
[----:B------:R-:W-:Y:S02]  /*13b80*/  IADD3.X R0, R8, 0x40000040, RZ, P0, !PT ;  /* 0x4000004008007810 */ /* 0x000fe400007fe4ff */
[----:B------:R-:W-:Y:S02]  /*13b90*/  R2UR UR53, R2 ;  /* 0x00000000023572ca */ /* 0x000fe400000e0000 */
[----:B------:R-:W-:-:S13]  /*13ba0*/  R2UR UR52, R0 ;  /* 0x00000000003472ca */ /* 0x000fda00000e0000 */
[----:B------:R-:W-:-:S04]  /*13bb0*/  ULOP3.LUT UR53, UR53, UR52, URZ, 0x3c, !UPT ;  /* 0x0000003435357292 */ /* 0x000fc8000f8e3c3f */
[----:B------:R-:W-:-:S04]  /*13bc0*/  ULOP3.LUT UR52, UR53, UR52, URZ, 0x3c, !UPT ;  /* 0x0000003435347292 */ /* 0x000fc8000f8e3c3f */
[----:B------:R-:W-:Y:S01]  /*13bd0*/  ULOP3.LUT UR53, UR53, UR52, URZ, 0x3c, !UPT ;  /* 0x0000003435357292 */ /* 0x000fe2000f8e3c3f */
[----:B------:R-:W-:Y:S02]  /*13be0*/  WARPGROUP.DEPBAR.LE gsb0, 0x0 ;  /* 0x00008000000079c5 */ /* 0x000fe40000010000 */
[----:B------:R-:W-:-:S06]  /*13bf0*/  WARPGROUP.ARRIVE ;  /* 0x00000000000079c5 */ /* 0x000fcc0000000000 */
[----:B------:R-:W-:Y:S01]  /*13c00*/  HGMMA.64x16x16.F32.BF16 R160, gdesc[UR52].tnspA, R160, gsb0 ;  /* 0x2020000034a079f0 */ /* 0x000fe200080018a0 */
[----:B------:R-:W-:Y:S02]  /*13c10*/  UIADD3.64 UR28, UR52, 0x80, URZ ;  /* 0x00000080341c7897 */ /* 0x000fe4000fffe03f */
        /* <DEDUP_REMOVED lines=27> */
[----:B------:R-:W-:Y:S02]  /*13dd0*/  R2UR UR30, R190 ;  /* 0x00000000be1e72ca */ /* 0x000fe400000e0000 */
[----:B------:R-:W-:Y:S01]  /*13de0*/  R2UR UR31, R191 ;  /* 0x00000000bf1f72ca */ /* 0x000fe200000e0000 */
[----:B------:R-:W-:Y:S01]  /*13df0*/  UIADD3.64 UR28, UR52, 0x400, URZ ;  /* 0x00000400341c7897 */ /* 0x000fe2000fffe03f */
[----:B------:R-:W-:Y:S02]  /*13e00*/  WARPGROUP.DEPBAR.LE gsb0, 0x0 ;  /* 0x00008000000079c5 */ /* 0x000fe40000010000 */
[----:B------:R-:W-:-:S09]  /*13e10*/  WARPGROUP.ARRIVE ;  /* 0x00000000000079c5 */ /* 0x000fd20000000000 */
        /* <DEDUP_REMOVED lines=8> */
[----:B------:R-:W-:Y:S02]  /*13ea0*/  R2UR UR7, R187 ;  /* 0x00000000bb0772ca */ /* 0x000fe400000e0000 */
[----:B------:R-:W-:Y:S02]  /*13eb0*/  MOV R211, UR5 ;  /* 0x0000000500d37c02 */ /* 0x000fe40008000f00 */
[----:B------:R-:W-:Y:S01]  /*13ec0*/  MOV R3, UR4 ;  /* 0x0000000400037c02 */ /* 0x000fe20008000f00 */
[----:B------:R-:W-:Y:S01]  /*13ed0*/  UIADD3.64 UR4, UR52, 0x500, URZ ;  /* 0x0000050034047897 */ /* 0x000fe2000fffe03f */
        /* <DEDUP_REMOVED lines=12> */
[----:B------:R-:W-:Y:S04]  /*13fa0*/  STL [R1+0x1188], R18 ;  /* 0x0011881201007387 */ /* 0x000fe80000100800 */
[----:B------:R0:W-:Y:S01]  /*13fb0*/  STL [R1+0x1184], R19 ;  /* 0x0011841301007387 */ /* 0x0001e20000100800 */
[----:B------:R-:W-:-:S02]  /*13fc0*/  WARPGROUP.DEPBAR.LE gsb0, 0x0 ;  /* 0x00008000000079c5 */ /* 0x000fc40000010000 */
[----:B------:R-:W-:-:S06]  /*13fd0*/  WARPGROUP.ARRIVE ;  /* 0x00000000000079c5 */ /* 0x000fcc0000000000 */
[----:B------:R-:W-:Y:S01]  /*13fe0*/  HGMMA.64x16x16.F32.BF16 R160, gdesc[UR56].tnspA, R160, gsb0 ;  /* 0x2020000038a079f0 */ /* 0x000fe200080018a0 */
[----:B------:R1:W-:Y:S04]  /*13ff0*/  STL [R1+0x118c], R6 ;  /* 0x00118c0601007387 */ /* 0x0003e80000100800 */
[----:B------:R-:W-:Y:S04]  /*14000*/  STL [R1+0x1190], R171 ;  /* 0x001190ab01007387 */ /* 0x000fe80000100800 */
[----:B------:R-:W-:Y:S01]  /*14010*/  STL [R1+0x1194], R170 ;  /* 0x001194aa01007387 */ /* 0x000fe20000100800 */
[----:B------:R-:W-:-:S02]  /*14020*/  R2UR UR30, R180 ;  /* 0x00000000b41e72ca */ /* 0x000fc400000e0000 */
[----:B------:R-:W-:Y:S01]  /*14030*/  R2UR UR31, R181 ;  /* 0x00000000b51f72ca */ /* 0x000fe200000e0000 */
[----:B------:R-:W-:Y:S01]  /*14040*/  STL [R1+0x1198], R169 ;  /* 0x001198a901007387 */ /* 0x000fe20000100800 */
[----:B------:R-:W-:Y:S01]  /*14050*/  UIADD3.64 UR28, UR52, 0x680, URZ ;  /* 0x00000680341c7897 */ /* 0x000fe2000fffe03f */
[----:B------:R-:W-:Y:S02]  /*14060*/  R2UR UR34, R178 ;  /* 0x00000000b22272ca */ /* 0x000fe400000e0000 */
[----:B------:R-:W-:Y:S01]  /*14070*/  R2UR UR35, R179 ;  /* 0x00000000b32372ca */ /* 0x000fe200000e0000 */
[----:B------:R-:W-:Y:S01]  /*14080*/  STL [R1+0x119c], R168 ;  /* 0x00119ca801007387 */ /* 0x000fe20000100800 */
[----:B------:R-:W-:Y:S01]  /*14090*/  UIADD3.64 UR32, UR52, 0x700, URZ ;  /* 0x0000070034207897 */ /* 0x000fe2000fffe03f */
[----:B------:R-:W-:Y:S02]  /*140a0*/  R2UR UR38, R176 ;  /* 0x00000000b02672ca */ /* 0x000fe400000e0000 */
[----:B------:R-:W-:Y:S01]  /*140b0*/  R2UR UR39, R177 ;  /* 0x00000000b12772ca */ /* 0x000fe200000e0000 */
[----:B------:R-:W-:Y:S01]  /*140c0*/  STL [R1+0x11a0], R23 ;  /* 0x0011a01701007387 */ /* 0x000fe20000100800 */
[----:B------:R-:W-:Y:S01]  /*140d0*/  UIADD3.64 UR36, UR52, 0x1f80, URZ ;  /* 0x00001f8034247897 */ /* 0x000fe2000fffe03f */
[----:B------:R-:W-:-:S02]  /*140e0*/  R2UR UR42, R174 ;  /* 0x00000000ae2a72ca */ /* 0x000fc400000e0000 */
[----:B------:R-:W-:Y:S01]  /*140f0*/  R2UR UR43, R175 ;  /* 0x00000000af2b72ca */ /* 0x000fe200000e0000 */
[----:B0-----:R-:W2:Y:S01]  /*14100*/  LDL.64 R18, [R1+0x7d8] ;  /* 0x0007d80001127983 */ /* 0x001ea20000100a00 */
[----:B------:R-:W-:Y:S01]  /*14110*/  UIADD3.64 UR40, UR52, 0x2000, URZ ;  /* 0x0000200034287897 */ /* 0x000fe2000fffe03f */
[----:B------:R-:W-:Y:S02]  /*14120*/  R2UR UR46, R172 ;  /* 0x00000000ac2e72ca */ /* 0x000fe400000e0000 */
[----:B------:R-:W-:Y:S01]  /*14130*/  R2UR UR47, R173 ;  /* 0x00000000ad2f72ca */ /* 0x000fe200000e0000 */
[----:B------:R-:W3:Y:S01]  /*14140*/  LDL.64 R16, [R1+0x7d0] ;  /* 0x0007d00001107983 */ /* 0x000ee20000100a00 */
[----:B------:R-:W-:Y:S01]  /*14150*/  UIADD3.64 UR44, UR52, 0x2080, URZ ;  /* 0x00002080342c7897 */ /* 0x000fe2000fffe03f */
[----:B-1----:R-:W0:Y:S02]  /*14160*/  LDC R6, c[0x0][0x238] ;  /* 0x00008e00ff067b82 */ /* 0x002e240000000800 */
[----:B------:R-:W4:Y:S01]  /*14170*/  LDL.64 R14, [R1+0x7c8] ;  /* 0x0007c800010e7983 */ /* 0x000f220000100a00 */
[----:B------:R-:W-:-:S02]  /*14180*/  WARPGROUP.DEPBAR.LE gsb0, 0x0 ;  /* 0x00008000000079c5 */ /* 0x000fc40000010000 */
[----:B------:R-:W-:-:S06]  /*14190*/  WARPGROUP.ARRIVE ;  /* 0x00000000000079c5 */ /* 0x000fcc0000000000 */
[----:B------:R-:W-:Y:S03]  /*141a0*/  HGMMA.64x16x16.F32.BF16 R160, gdesc[UR28].tnspA, R160, gsb0 ;  /* 0x202000001ca079f0 */ /* 0x000fe600080018a0 */
[----:B------:R-:W-:Y:S02]  /*141b0*/  WARPGROUP.DEPBAR.LE gsb0, 0x0 ;  /* 0x00008000000079c5 */ /* 0x000fe40000010000 */
        /* <DEDUP_REMOVED lines=10> */
[----:B------:R-:W-:Y:S01]  /*14260*/  HGMMA.64x16x16.F32.BF16 R160, gdesc[UR44].tnspA, R160, gsb0 ;  /* 0x202000002ca079f0 */ /* 0x000fe200080018a0 */
[----:B------:R-:W-:Y:S01]  /*14270*/  UIADD3.64 UR4, UR52, 0x2100, URZ ;  /* 0x0000210034047897 */ /* 0x000fe2000fffe03f */
[----:B--2---:R-:W-:Y:S02]  /*14280*/  R2UR UR6, R18 ;  /* 0x00000000120672ca */ /* 0x004fe400000e0000 */
[----:B------:R-:W-:Y:S01]  /*14290*/  R2UR UR7, R19 ;  /* 0x00000000130772ca */ /* 0x000fe200000e0000 */
[----:B------:R-:W-:Y:S02]  /*142a0*/  WARPGROUP.DEPBAR.LE gsb0, 0x0 ;  /* 0x00008000000079c5 */ /* 0x000fe40000010000 */
[----:B------:R-:W-:-:S10]  /*142b0*/  WARPGROUP.ARRIVE ;  /* 0x00000000000079c5 */ /* 0x000fd40000000000 */
[----:B------:R-:W-:Y:S01]  /*142c0*/  HGMMA.64x16x16.F32.BF16 R160, gdesc[UR4].tnspA, R160, gsb0 ;  /* 0x2020000004a079f0 */ /* 0x000fe200080018a0 */
[----:B---3--:R-:W-:Y:S02]  /*142d0*/  R2UR UR50, R16 ;  /* 0x00000000103272ca */ /* 0x008fe400000e0000 */
[----:B------:R-:W-:Y:S01]  /*142e0*/  R2UR UR51, R17 ;  /* 0x00000000113372ca */ /* 0x000fe200000e0000 */
[----:B------:R-:W-:Y:S01]  /*142f0*/  UIADD3.64 UR48, UR52, 0x2180, URZ ;  /* 0x0000218034307897 */ /* 0x000fe2000fffe03f */
[----:B------:R-:W-:Y:S02]  /*14300*/  WARPGROUP.DEPBAR.LE gsb0, 0x0 ;  /* 0x00008000000079c5 */ /* 0x000fe40000010000 */
[----:B------:R-:W-:-:S09]  /*14310*/  WARPGROUP.ARRIVE ;  /* 0x00000000000079c5 */ /* 0x000fd20000000000 */
[----:B------:R-:W-:Y:S01]  /*14320*/  HGMMA.64x16x16.F32.BF16 R160, gdesc[UR48].tnspA, R160, gsb0 ;  /* 0x2020000030a079f0 */ /* 0x000fe200080018a0 */
[----:B----4-:R-:W-:Y:S02]  /*14330*/  R2UR UR58, R14 ;  /* 0x000000000e3a72ca */ /* 0x010fe400000e0000 */
[----:B------:R-:W-:Y:S01]  /*14340*/  R2UR UR59, R15 ;  /* 0x000000000f3b72ca */ /* 0x000fe200000e0000 */
[----:B------:R-:W-:Y:S01]  /*14350*/  UIADD3.64 UR56, UR52, 0x2200, URZ ;  /* 0x0000220034387897 */ /* 0x000fe2000fffe03f */
[----:B------:R-:W-:Y:S02]  /*14360*/  WARPGROUP.DEPBAR.LE gsb0, 0x0 ;  /* 0x00008000000079c5 */ /* 0x000fe40000010000 */
[----:B------:R-:W-:-:S09]  /*14370*/  WARPGROUP.ARRIVE ;  /* 0x00000000000079c5 */ /* 0x000fd20000000000 */
        /* <DEDUP_REMOVED lines=47> */
[----:B------:R-:W-:Y:S01]  /*14670*/  UMOV UR60, UR50 ;  /* 0x00000032003c7c82 */ /* 0x000fe20008000000 */
[----:B------:R-:W-:Y:S01]  /*14680*/  UMOV UR61, UR51 ;  /* 0x00000033003d7c82 */ /* 0x000fe20008000000 */
[----:B------:R-:W-:Y:S02]  /*14690*/  R2UR UR51, R219 ;  /* 0x00000000db3372ca */ /* 0x000fe400000e0000 */
        /* <DEDUP_REMOVED lines=8> */
[----:B------:R-:W-:Y:S01]  /*14720*/  HGMMA.64x16x16.F32.BF16 R152, gdesc[UR8].tnspA, RZ, !UPT, gsb0 ;  /* 0x20200000089879f0 */ /* 0x000fe2000c0018ff */
[----:B------:R-:W-:Y:S01]  /*14730*/  UIADD3.64 UR56, UR52, 0x1000, URZ ;  /* 0x0000100034387897 */ /* 0x000fe2000fffe03f */
[----:B------:R-:W-:Y:S01]  /*14740*/  UMOV UR4, UR6 ;  /* 0x0000000600047c82 */ /* 0x000fe20008000000 */
[----:B------:R-:W-:Y:S01]  /*14750*/  UMOV UR5, UR7 ;  /* 0x0000000700057c82 */ /* 0x000fe20008000000 */
[----:B------:R-:W-:Y:S01]  /*14760*/  UMOV UR6, UR58 ;  /* 0x0000003a00067c82 */ /* 0x000fe20008000000 */
[----:B------:R-:W-:Y:S01]  /*14770*/  UMOV UR7, UR59 ;  /* 0x0000003b00077c82 */ /* 0x000fe20008000000 */
[----:B------:R-:W-:Y:S01]  /*14780*/  UMOV UR58, UR54 ;  /* 0x00000036003a7c82 */ /* 0x000fe20008000000 */
[----:B------:R-:W-:Y:S01]  /*14790*/  UMOV UR59, UR55 ;  /* 0x00000037003b7c82 */ /* 0x000fe20008000000 */
        /* <DEDUP_REMOVED lines=90> */
[----:B------:R1:W-:Y:S04]  /*14d40*/  STL [R1+0x11a4], R22 ;  /* 0x0011a41601007387 */ /* 0x0003e80000100800 */
[----:B------:R-:W-:Y:S04]  /*14d50*/  STL [R1+0x11a8], R21 ;  /* 0x0011a81501007387 */ /* 0x000fe80000100800 */
[----:B------:R-:W-:Y:S04]  /*14d60*/  STL [R1+0x11ac], R241 ;  /* 0x0011acf101007387 */ /* 0x000fe80000100800 */
[----:B------:R2:W-:Y:S04]  /*14d70*/  STL [R1+0x11b0], R20 ;  /* 0x0011b01401007387 */ /* 0x0005e80000100800 */
[----:B------:R-:W3:Y:S01]  /*14d80*/  LDL.64 R8, [R1+0x7c0] ;  /* 0x0007c00001087983 */ /* 0x000ee20000100a00 */
[----:B------:R-:W-:-:S02]  /*14d90*/  WARPGROUP.DEPBAR.LE gsb0, 0x0 ;  /* 0x00008000000079c5 */ /* 0x000fc40000010000 */
        /* <DEDUP_REMOVED lines=14> */
[----:B------:R-:W-:Y:S01]  /*14e80*/  UIADD3.64 UR56, UR52, 0x3100, URZ ;  /* 0x0000310034387897 */ /* 0x000fe2000fffe03f */
[----:B------:R-:W-:Y:S01]  /*14e90*/  UMOV UR58, UR4 ;  /* 0x00000004003a7c82 */ /* 0x000fe20008000000 */
[----:B------:R-:W-:Y:S01]  /*14ea0*/  UMOV UR59, UR5 ;  /* 0x00000005003b7c82 */ /* 0x000fe20008000000 */
[----:B------:R-:W-:Y:S02]  /*14eb0*/  WARPGROUP.DEPBAR.LE gsb0, 0x0 ;  /* 0x00008000000079c5 */ /* 0x000fe40000010000 */
[----:B------:R-:W-:-:S06]  /*14ec0*/  WARPGROUP.ARRIVE ;  /* 0x00000000000079c5 */ /* 0x000fcc0000000000 */
[----:B------:R-:W-:Y:S01]  /*14ed0*/  HGMMA.64x16x16.F32.BF16 R152, gdesc[UR56].tnspA, R152, gsb0 ;  /* 0x20200000389879f0 */ /* 0x000fe20008001898 */
[----:B------:R-:W-:Y:S01]  /*14ee0*/  UIADD3.64 UR56, UR52, 0x3180, URZ ;  /* 0x0000318034387897 */ /* 0x000fe2000fffe03f */
[----:B------:R-:W-:Y:S01]  /*14ef0*/  UMOV UR58, UR60 ;  /* 0x0000003c003a7c82 */ /* 0x000fe20008000000 */
[----:B------:R-:W-:Y:S01]  /*14f00*/  UMOV UR59, UR61 ;  /* 0x0000003d003b7c82 */ /* 0x000fe20008000000 */
[----:B------:R-:W-:Y:S04]  /*14f10*/  STL [R1+0x11b8], R204 ;  /* 0x0011b8cc01007387 */ /* 0x000fe80000100800 */
[----:B------:R-:W-:Y:S04]  /*14f20*/  STL [R1+0x11b4], R205 ;  /* 0x0011b4cd01007387 */ /* 0x000fe80000100800 */
[----:B------:R-:W-:Y:S01]  /*14f30*/  STL [R1+0x11c0], R202 ;  /* 0x0011c0ca01007387 */ /* 0x000fe20000100800 */
[----:B------:R-:W-:-:S02]  /*14f40*/  WARPGROUP.DEPBAR.LE gsb0, 0x0 ;  /* 0x00008000000079c5 */ /* 0x000fc40000010000 */
[----:B------:R-:W-:-:S06]  /*14f50*/  WARPGROUP.ARRIVE ;  /* 0x00000000000079c5 */ /* 0x000fcc0000000000 */
[----:B------:R-:W-:Y:S01]  /*14f60*/  HGMMA.64x16x16.F32.BF16 R152, gdesc[UR56].tnspA, R152, gsb0 ;  /* 0x20200000389879f0 */ /* 0x000fe20008001898 */
[----:B------:R-:W-:Y:S04]  /*14f70*/  STL [R1+0x11bc], R203 ;  /* 0x0011bccb01007387 */ /* 0x000fe80000100800 */
        /* <DEDUP_REMOVED lines=16> */
[----:B------:R-:W-:Y:S01]  /*15080*/  STL [R1+0x1208], R184 ;  /* 0x001208b801007387 */ /* 0x000fe20000100800 */
[----:B------:R-:W-:-:S03]  /*15090*/  UIADD3.64 UR56, UR52, 0x3200, URZ ;  /* 0x0000320034387897 */ /* 0x000fc6000fffe03f */
[----:B------:R-:W-:Y:S04]  /*150a0*/  STL [R1+0x1204], R185 ;  /* 0x001204b901007387 */ /* 0x000fe80000100800 */
[----:B------:R-:W-:Y:S01]  /*150b0*/  STL [R1+0x1210], R182 ;  /* 0x001210b601007387 */ /* 0x000fe20000100800 */
[----:B------:R-:W-:-:S03]  /*150c0*/  WARPGROUP.DEPBAR.LE gsb0, 0x0 ;  /* 0x00008000000079c5 */ /* 0x000fc60000010000 */
[----:B------:R-:W-:Y:S01]  /*150d0*/  STL [R1+0x120c], R183 ;  /* 0x00120cb701007387 */ /* 0x000fe20000100800 */
[----:B------:R-:W-:-:S03]  /*150e0*/  WARPGROUP.ARRIVE ;  /* 0x00000000000079c5 */ /* 0x000fc60000000000 */
[----:B------:R-:W-:Y:S04]  /*150f0*/  STL [R1+0x1218], R180 ;  /* 0x001218b401007387 */ /* 0x000fe80000100800 */
[----:B------:R-:W-:Y:S04]  /*15100*/  STL [R1+0x1214], R181 ;  /* 0x001214b501007387 */ /* 0x000fe80000100800 */
[----:B------:R-:W-:Y:S04]  /*15110*/  STL [R1+0x1220], R178 ;  /* 0x001220b201007387 */ /* 0x000fe80000100800 */
[----:B------:R-:W-:Y:S01]  /*15120*/  STL [R1+0x121c], R179 ;  /* 0x00121cb301007387 */ /* 0x000fe20000100800 */
[----:B------:R-:W-:-:S03]  /*15130*/  UMOV UR58, UR6 ;  /* 0x00000006003a7c82 */ /* 0x000fc60008000000 */
[----:B------:R-:W-:Y:S01]  /*15140*/  STL [R1+0x1228], R176 ;  /* 0x001228b001007387 */ /* 0x000fe20000100800 */
[----:B------:R-:W-:Y:S01]  /*15150*/  UMOV UR59, UR7 ;  /* 0x00000007003b7c82 */ /* 0x000fe20008000000 */
[----:B------:R-:W-:Y:S01]  /*15160*/  R2UR UR4, R3 ;  /* 0x00000000030472ca */ /* 0x000fe200000e0000 */
[----:B------:R-:W-:Y:S01]  /*15170*/  HGMMA.64x16x16.F32.BF16 R152, gdesc[UR56].tnspA, R152, gsb0 ;  /* 0x20200000389879f0 */ /* 0x000fe20008001898 */
[----:B------:R-:W-:Y:S04]  /*15180*/  STL [R1+0x1224], R177 ;  /* 0x001224b101007387 */ /* 0x000fe80000100800 */
[----:B------:R-:W-:Y:S01]  /*15190*/  STL [R1+0x1230], R174 ;  /* 0x001230ae01007387 */ /* 0x000fe20000100800 */
[----:B---3--:R-:W-:-:S03]  /*151a0*/  R2UR UR58, R8 ;  /* 0x00000000083a72ca */ /* 0x008fc600000e0000 */
[----:B------:R-:W-:Y:S01]  /*151b0*/  STL [R1+0x122c], R175 ;  /* 0x00122caf01007387 */ /* 0x000fe20000100800 */
[----:B------:R-:W-:-:S03]  /*151c0*/  R2UR UR59, R9 ;  /* 0x00000000093b72ca */ /* 0x000fc600000e0000 */
[----:B------:R-:W-:Y:S04]  /*151d0*/  STL [R1+0x1238], R172 ;  /* 0x001238ac01007387 */ /* 0x000fe80000100800 */
[----:B------:R-:W-:Y:S04]  /*151e0*/  STL [R1+0x1234], R173 ;  /* 0x001234ad01007387 */ /* 0x000fe80000100800 */
[----:B------:R-:W3:Y:S04]  /*151f0*/  LDL.64 R2, [R1+0x6d0] ;  /* 0x0006d00001027983 */ /* 0x000ee80000100a00 */
[----:B------:R-:W4:Y:S04]  /*15200*/  LDL.64 R8, [R1+0x6c0] ;  /* 0x0006c00001087983 */ /* 0x000f280000100a00 */
[----:B------:R-:W4:Y:S04]  /*15210*/  LDL.64 R26, [R1+0x6b8] ;  /* 0x0006b800011a7983 */ /* 0x000f280000100a00 */
[----:B-1----:R-:W4:Y:S04]  /*15220*/  LDL.64 R22, [R1+0x6a8] ;  /* 0x0006a80001167983 */ /* 0x002f280000100a00 */
[----:B------:R-:W4:Y:S04]  /*15230*/  LDL.64 R10, [R1+0x6c8] ;  /* 0x0006c800010a7983 */ /* 0x000f280000100a00 */
[----:B--2---:R-:W2:Y:S04]  /*15240*/  LDL.64 R20, [R1+0x6a0] ;  /* 0x0006a00001147983 */ /* 0x004ea80000100a00 */
[----:B------:R-:W2:Y:S04]  /*15250*/  LDL.64 R16, [R1+0x690] ;  /* 0x0006900001107983 */ /* 0x000ea80000100a00 */
[----:B------:R-:W2:Y:S04]  /*15260*/  LDL.64 R24, [R1+0x6b0] ;  /* 0x0006b00001187983 */ /* 0x000ea80000100a00 */
[----:B------:R-:W2:Y:S04]  /*15270*/  LDL.64 R14, [R1+0x688] ;  /* 0x00068800010e7983 */ /* 0x000ea80000100a00 */
[----:B------:R-:W2:Y:S04]  /*15280*/  LDL.64 R18, [R1+0x698] ;  /* 0x0006980001127983 */ /* 0x000ea80000100a00 */
[----:B------:R-:W2:Y:S01]  /*15290*/  LDL.64 R12, [R1+0x680] ;  /* 0x00068000010c7983 */ /* 0x000ea20000100a00 */
[----:B------:R-:W-:-:S03]  /*152a0*/  R2UR UR5, R211 ;  /* 0x00000000d30572ca */ /* 0x000fc600000e0000 */
[----:B------:R-:W2:Y:S04]  /*152b0*/  LDL.64 R40, [R1+0x670] ;  /* 0x0006700001287983 */ /* 0x000ea80000100a00 */
[----:B------:R-:W2:Y:S04]  /*152c0*/  LDL.64 R38, [R1+0x668] ;  /* 0x0006680001267983 */ /* 0x000ea80000100a00 */
[----:B------:R-:W2:Y:S04]  /*152d0*/  LDL.64 R34, [R1+0x658] ;  /* 0x0006580001227983 */ /* 0x000ea80000100a00 */
[----:B------:R-:W2:Y:S04]  /*152e0*/  LDL.64 R42, [R1+0x678] ;  /* 0x00067800012a7983 */ /* 0x000ea80000100a00 */
[----:B------:R-:W2:Y:S04]  /*152f0*/  LDL.64 R32, [R1+0x650] ;  /* 0x0006500001207983 */ /* 0x000ea80000100a00 */
[----:B------:R-:W2:Y:S04]  /*15300*/  LDL.64 R28, [R1+0x640] ;  /* 0x00064000011c7983 */ /* 0x000ea80000100a00 */
[----:B------:R-:W2:Y:S04]  /*15310*/  LDL.64 R36, [R1+0x660] ;  /* 0x0006600001247983 */ /* 0x000ea80000100a00 */
[----:B------:R-:W2:Y:S01]  /*15320*/  LDL.64 R30, [R1+0x648] ;  /* 0x00064800011e7983 */ /* 0x000ea20000100a00 */
[----:B---3--:R-:W-:-:S04]  /*15330*/  IMAD.WIDE R2, R5, 0x2, R2 ;  /* 0x0000000205027825 */ /* 0x008fc800078e0202 */
[C---:B----4-:R-:W-:Y:S01]  /*15340*/  IMAD.WIDE R8, R5.reuse, 0x2, R8 ;  /* 0x0000000205087825 */ /* 0x050fe200078e0208 */
[----:B------:R1:W3:Y:S04]  /*15350*/  LDG.E.U16 R235, desc[UR4][R2.64] ;  /* 0x0000000402eb7981 */ /* 0x0002e8000c1e1500 */
[----:B------:R4:W3:Y:S01]  /*15360*/  LDG.E.U16 R230, desc[UR4][R8.64] ;  /* 0x0000000408e67981 */ /* 0x0008e2000c1e1500 */
[----:B-1----:R-:W-:-:S03]  /*15370*/  IMAD.WIDE R2, R5, 0x2, R26 ;  /* 0x0000000205027825 */ /* 0x002fc600078e021a */
[----:B------:R-:W3:Y:S01]  /*15380*/  LDL.64 R26, [R1+0x638] ;  /* 0x00063800011a7983 */ /* 0x000ee20000100a00 */
[----:B----4-:R-:W-:-:S03]  /*15390*/  IMAD.WIDE R8, R5, 0x2, R22 ;  /* 0x0000000205087825 */ /* 0x010fc600078e0216 */
[----:B------:R-:W4:Y:S01]  /*153a0*/  LDL.64 R22, [R1+0x628] ;  /* 0x0006280001167983 */ /* 0x000f220000100a00 */
[----:B------:R-:W-:-:S03]  /*153b0*/  IMAD.WIDE R10, R5, 0x2, R10 ;  /* 0x00000002050a7825 */ /* 0x000fc600078e020a */
[----:B------:R2:W4:Y:S04]  /*153c0*/  LDG.E.U16 R228, desc[UR4][R2.64] ;  /* 0x0000000402e47981 */ /* 0x000528000c1e1500 */
[----:B------:R1:W4:Y:S04]  /*153d0*/  LDG.E.U16 R234, desc[UR4][R8.64] ;  /* 0x0000000408ea7981 */ /* 0x000328000c1e1500 */
[----:B------:R0:W4:Y:S01]  /*153e0*/  LDG.E.U16 R233, desc[UR4][R10.64] ;  /* 0x000000040ae97981 */ /* 0x000122000c1e1500 */
[----:B--2---:R-:W-:-:S03]  /*153f0*/  IMAD.WIDE R2, R5, 0x2, R20 ;  /* 0x0000000205027825 */ /* 0x004fc600078e0214 */
[----:B------:R-:W2:Y:S01]  /*15400*/  LDL.64 R20, [R1+0x620] ;  /* 0x0006200001147983 */ /* 0x000ea20000100a00 */
[----:B-1----:R-:W-:-:S03]  /*15410*/  IMAD.WIDE R8, R5, 0x2, R16 ;  /* 0x0000000205087825 */ /* 0x002fc600078e0210 */
[----:B------:R-:W2:Y:S01]  /*15420*/  LDL.64 R16, [R1+0x610] ;  /* 0x0006100001107983 */ /* 0x000ea20000100a00 */
[----:B0-----:R-:W-:-:S03]  /*15430*/  IMAD.WIDE R10, R5, 0x2, R24 ;  /* 0x00000002050a7825 */ /* 0x001fc600078e0218 */
[----:B------:R0:W2:Y:S04]  /*15440*/  LDG.E.U16 R232, desc[UR4][R2.64] ;  /* 0x0000000402e87981 */ /* 0x0000a8000c1e1500 */
[----:B------:R-:W2:Y:S04]  /*15450*/  LDL.64 R24, [R1+0x630] ;  /* 0x0006300001187983 */ /* 0x000ea80000100a00 */
[----:B------:R1:W2:Y:S01]  /*15460*/  LDG.E.U16 R236, desc[UR4][R10.64] ;  /* 0x000000040aec7981 */ /* 0x0002a2000c1e1500 */
[----:B0-----:R-:W-:-:S03]  /*15470*/  IMAD.WIDE R2, R5, 0x2, R14 ;  /* 0x0000000205027825 */ /* 0x001fc600078e020e */
[----:B------:R-:W2:Y:S04]  /*15480*/  LDL.64 R14, [R1+0x608] ;  /* 0x00060800010e7983 */ /* 0x000ea80000100a00 */
[----:B------:R-:W2:Y:S01]  /*15490*/  LDG.E.U16 R227, desc[UR4][R2.64] ;  /* 0x0000000402e37981 */ /* 0x000ea2000c1e1500 */
[----:B-1----:R-:W-:-:S03]  /*154a0*/  IMAD.WIDE R10, R5, 0x2, R18 ;  /* 0x00000002050a7825 */ /* 0x002fc600078e0212 */
[----:B------:R-:W2:Y:S04]  /*154b0*/  LDL.64 R18, [R1+0x618] ;  /* 0x0006180001127983 */ /* 0x000ea80000100a00 */
[----:B------:R0:W2:Y:S04]  /*154c0*/  LDG.E.U16 R231, desc[UR4][R10.64] ;  /* 0x000000040ae77981 */ /* 0x0000a8000c1e1500 */
[----:B------:R1:W2:Y:S01]  /*154d0*/  LDG.E.U16 R229, desc[UR4][R8.64] ;  /* 0x0000000408e57981 */ /* 0x0002a2000c1e1500 */
[----:B0-----:R-:W-:-:S03]  /*154e0*/  IMAD.WIDE R10, R5, 0x2, R12 ;  /* 0x00000002050a7825 */ /* 0x001fc600078e020c */
[----:B------:R-:W2:Y:S01]  /*154f0*/  LDL.64 R12, [R1+0x600] ;  /* 0x00060000010c7983 */ /* 0x000ea20000100a00 */
[----:B------:R-:W-:-:S03]  /*15500*/  IMAD.WIDE R2, R5, 0x2, R40 ;  /* 0x0000000205027825 */ /* 0x000fc600078e0228 */
[----:B------:R0:W2:Y:S04]  /*15510*/  LDG.E.U16 R226, desc[UR4][R10.64] ;  /* 0x000000040ae27981 */ /* 0x0000a8000c1e1500 */
[----:B------:R0:W2:Y:S01]  /*15520*/  LDG.E.U16 R224, desc[UR4][R2.64] ;  /* 0x0000000402e07981 */ /* 0x0000a2000c1e1500 */
[----:B-1----:R-:W-:-:S04]  /*15530*/  IMAD.WIDE R8, R5, 0x2, R42 ;  /* 0x0000000205087825 */ /* 0x002fc800078e022a */
[C---:B0-----:R-:W-:Y:S01]  /*15540*/  IMAD.WIDE R10, R5.reuse, 0x2, R38 ;  /* 0x00000002050a7825 */ /* 0x041fe200078e0226 */
[----:B------:R-:W2:Y:S03]  /*15550*/  LDG.E.U16 R225, desc[UR4][R8.64] ;  /* 0x0000000408e17981 */ /* 0x000ea6000c1e1500 */
[C---:B------:R-:W-:Y:S01]  /*15560*/  IMAD.WIDE R2, R5.reuse, 0x2, R34 ;  /* 0x0000000205027825 */ /* 0x040fe200078e0222 */
[----:B------:R0:W2:Y:S04]  /*15570*/  LDG.E.U16 R223, desc[UR4][R10.64] ;  /* 0x000000040adf7981 */ /* 0x0000a8000c1e1500 */
[----:B------:R1:W2:Y:S01]  /*15580*/  LDG.E.U16 R221, desc[UR4][R2.64] ;  /* 0x0000000402dd7981 */ /* 0x0002a2000c1e1500 */
[----:B0-----:R-:W-:-:S04]  /*15590*/  IMAD.WIDE R10, R5, 0x2, R32 ;  /* 0x00000002050a7825 */ /* 0x001fc800078e0220 */
[C---:B-1----:R-:W-:Y:S01]  /*155a0*/  IMAD.WIDE R2, R5.reuse, 0x2, R28 ;  /* 0x0000000205027825 */ /* 0x042fe200078e021c */
[----:B------:R-:W2:Y:S03]  /*155b0*/  LDG.E.U16 R220, desc[UR4][R10.64] ;  /* 0x000000040adc7981 */ /* 0x000ea6000c1e1500 */
[C---:B------:R-:W-:Y:S01]  /*155c0*/  IMAD.WIDE R8, R5.reuse, 0x2, R36 ;  /* 0x0000000205087825 */ /* 0x040fe200078e0224 */
[----:B------:R-:W2:Y:S04]  /*155d0*/  LDG.E.U16 R218, desc[UR4][R2.64] ;  /* 0x0000000402da7981 */ /* 0x000ea8000c1e1500 */
[----:B------:R0:W2:Y:S02]  /*155e0*/  LDG.E.U16 R222, desc[UR4][R8.64] ;  /* 0x0000000408de7981 */ /* 0x0000a4000c1e1500 */
[----:B0-----:R-:W-:-:S05]  /*155f0*/  IMAD.WIDE R8, R5, 0x2, R30 ;  /* 0x0000000205087825 */ /* 0x001fca00078e021e */
[----:B------:R-:W2:Y:S04]  /*15600*/  LDG.E.U16 R219, desc[UR4][R8.64] ;  /* 0x0000000408db7981 */ /* 0x000ea8000c1e1500 */
        /* <DEDUP_REMOVED lines=8> */
[----:B------:R0:W-:Y:S04]  /*15690*/  STL [R1+0x1264], R5 ;  /* 0x0012640501007387 */ /* 0x0001e80000100800 */
[----:B------:R-:W-:Y:S04]  /*156a0*/  STL [R1+0x1260], R242 ;  /* 0x001260f201007387 */ /* 0x000fe80000100800 */
[----:B------:R-:W-:Y:S01]  /*156b0*/  STL [R1+0x125c], R243 ;  /* 0x00125cf301007387 */ /* 0x000fe20000100800 */
[----:B---3--:R-:W-:-:S04]  /*156c0*/  IMAD.WIDE R10, R5, 0x2, R26 ;  /* 0x00000002050a7825 */ /* 0x008fc800078e021a */
[C---:B----4-:R-:W-:Y:S01]  /*156d0*/  IMAD.WIDE R2, R5.reuse, 0x2, R22 ;  /* 0x0000000205027825 */ /* 0x050fe200078e0216 */
[----:B------:R2:W3:Y:S04]  /*156e0*/  LDG.E.U16 R217, desc[UR4][R10.64] ;  /* 0x000000040ad97981 */ /* 0x0004e8000c1e1500 */
[----:B------:R1:W4:Y:S01]  /*156f0*/  LDG.E.U16 R215, desc[UR4][R2.64] ;  /* 0x0000000402d77981 */ /* 0x000322000c1e1500 */
[----:B--2---:R-:W-:-:S04]  /*15700*/  IMAD.WIDE R10, R5, 0x2, R20 ;  /* 0x00000002050a7825 */ /* 0x004fc800078e0214 */
[C---:B-1----:R-:W-:Y:S01]  /*15710*/  IMAD.WIDE R2, R5.reuse, 0x2, R16 ;  /* 0x0000000205027825 */ /* 0x042fe200078e0210 */
[----:B------:R-:W2:Y:S04]  /*15720*/  LDG.E.U16 R214, desc[UR4][R10.64] ;  /* 0x000000040ad67981 */ /* 0x000ea8000c1e1500 */
[----:B------:R1:W3:Y:S01]  /*15730*/  LDG.E.U16 R212, desc[UR4][R2.64] ;  /* 0x0000000402d47981 */ /* 0x0002e2000c1e1500 */
[----:B------:R-:W-:-:S05]  /*15740*/  IMAD.WIDE R8, R5, 0x2, R24 ;  /* 0x0000000205087825 */ /* 0x000fca00078e0218 */
[----:B------:R0:W3:Y:S01]  /*15750*/  LDG.E.U16 R216, desc[UR4][R8.64] ;  /* 0x0000000408d87981 */ /* 0x0000e2000c1e1500 */
[----:B-1----:R-:W-:-:S04]  /*15760*/  IMAD.WIDE R2, R5, 0x2, R250 ;  /* 0x0000000205027825 */ /* 0x002fc800078e02fa */
[----:B------:R-:W-:-:S04]  /*15770*/  IMAD.WIDE R10, R5, 0x2, R14 ;  /* 0x00000002050a7825 */ /* 0x000fc800078e020e */
[C---:B0-----:R-:W-:Y:S01]  /*15780*/  IMAD.WIDE R8, R5.reuse, 0x2, R18 ;  /* 0x0000000205087825 */ /* 0x041fe200078e0212 */
[----:B------:R-:W3:Y:S04]  /*15790*/  LDG.E.U16 R211, desc[UR4][R10.64] ;  /* 0x000000040ad37981 */ /* 0x000ee8000c1e1500 */
[----:B------:R0:W3:Y:S04]  /*157a0*/  LDG.E.U16 R213, desc[UR4][R8.64] ;  /* 0x0000000408d57981 */ /* 0x0000e8000c1e1500 */
[----:B------:R1:W4:Y:S01]  /*157b0*/  LDG.E.U16 R10, desc[UR4][R2.64] ;  /* 0x00000004020a7981 */ /* 0x000322000c1e1500 */
[----:B0-----:R-:W-:-:S04]  /*157c0*/  IMAD.WIDE R8, R5, 0x2, R12 ;  /* 0x0000000205087825 */ /* 0x001fc800078e020c */
[C---:B-1----:R-:W-:Y:S01]  /*157d0*/  IMAD.WIDE R2, R5.reuse, 0x2, R246 ;  /* 0x0000000205027825 */ /* 0x042fe200078e02f6 */
[----:B------:R-:W3:Y:S04]  /*157e0*/  LDG.E.U16 R15, desc[UR4][R8.64] ;  /* 0x00000004080f7981 */ /* 0x000ee8000c1e1500 */
[----:B------:R0:W2:Y:S02]  /*157f0*/  LDG.E.U16 R13, desc[UR4][R2.64] ;  /* 0x00000004020d7981 */ /* 0x0000a4000c1e1500 */
[----:B0-----:R-:W-:-:S04]  /*15800*/  IMAD.WIDE R2, R5, 0x2, R244 ;  /* 0x0000000205027825 */ /* 0x001fc800078e02f4 */
[C---:B------:R-:W-:Y:S01]  /*15810*/  IMAD.WIDE R8, R5.reuse, 0x2, R248 ;  /* 0x0000000205087825 */ /* 0x040fe200078e02f8 */
[----:B------:R0:W3:Y:S01]  /*15820*/  LDG.E.U16 R12, desc[UR4][R2.64] ;  /* 0x00000004020c7981 */ /* 0x0000e2000c1e1500 */
[----:B------:R-:W-:Y:S01]  /*15830*/  UIADD3.64 UR12, UR52, 0x3280, URZ ;  /* 0x00003280340c7897 */ /* 0x000fe2000fffe03f */
[----:B------:R-:W-:Y:S02]  /*15840*/  WARPGROUP.DEPBAR.LE gsb0, 0x0 ;  /* 0x00008000000079c5 */ /* 0x000fe40000010000 */
[----:B------:R-:W-:Y:S01]  /*15850*/  UIADD3.64 UR16, UR52, 0x3300, URZ ;  /* 0x0000330034107897 */ /* 0x000fe2000fffe03f */
[----:B------:R-:W3:Y:S01]  /*15860*/  LDG.E.U16 R14, desc[UR4][R8.64] ;  /* 0x00000004080e7981 */ /* 0x000ee2000c1e1500 */
[----:B0-----:R-:W-:-:S03]  /*15870*/  IMAD.WIDE R2, R5, 0x2, R242 ;  /* 0x0000000205027825 */ /* 0x001fc600078e02f2 */
[----:B------:R-:W4:Y:S01]  /*15880*/  LDL.LU R5, [R1+0x478] ;  /* 0x0004780001057983 */ /* 0x000f220000300800 */
[----:B------:R-:W-:Y:S01]  /*15890*/  WARPGROUP.ARRIVE ;  /* 0x00000000000079c5 */ /* 0x000fe20000000000 */
[----:B------:R-:W-:Y:S02]  /*158a0*/  UIADD3.64 UR20, UR52, 0x3380, URZ ;  /* 0x0000338034147897 */ /* 0x000fe4000fffe03f */
[----:B------:R-:W-:Y:S01]  /*158b0*/  UIADD3.64 UR24, UR52, 0x3400, URZ ;  /* 0x0000340034187897 */ /* 0x000fe2000fffe03f */
[----:B------:R0:W3:Y:S02]  /*158c0*/  LDG.E.U16 R9, desc[UR4][R2.64] ;  /* 0x0000000402097981 */ /* 0x0000e4000c1e1500 */
[----:B------:R-:W-:Y:S02]  /*158d0*/  HGMMA.64x16x16.F32.BF16 R152, gdesc[UR12].tnspA, R152, gsb0 ;  /* 0x202000000c9879f0 */ /* 0x000fe40008001898 */
[----:B----4-:R1:W-:Y:S04]  /*158e0*/  STL [R1+0x12cc], R5 ;  /* 0x0012cc0501007387 */ /* 0x0103e80000100800 */
[----:B-1----:R-:W4:Y:S01]  /*158f0*/  LDL.LU R5, [R1+0x414] ;  /* 0x0004140001057983 */ /* 0x002f220000300800 */
[----:B------:R-:W-:-:S02]  /*15900*/  WARPGROUP.DEPBAR.LE gsb0, 0x0 ;  /* 0x00008000000079c5 */ /* 0x000fc40000010000 */
[----:B------:R-:W-:-:S06]  /*15910*/  WARPGROUP.ARRIVE ;  /* 0x00000000000079c5 */ /* 0x000fcc0000000000 */
[----:B------:R-:W-:Y:S03]  /*15920*/  HGMMA.64x16x16.F32.BF16 R152, gdesc[UR16].tnspA, R152, gsb0 ;  /* 0x20200000109879f0 */ /* 0x000fe60008001898 */
[----:B------:R-:W-:Y:S02]  /*15930*/  WARPGROUP.DEPBAR.LE gsb0, 0x0 ;  /* 0x00008000000079c5 */ /* 0x000fe40000010000 */
[----:B----4-:R1:W-:Y:S04]  /*15940*/  STL [R1+0x12d0], R5 ;  /* 0x0012d00501007387 */ /* 0x0103e80000100800 */
[----:B-1----:R-:W4:Y:S01]  /*15950*/  LDL.LU R5, [R1+0x410] ;  /* 0x0004100001057983 */ /* 0x002f220000300800 */
[----:B------:R-:W-:-:S06]  /*15960*/  WARPGROUP.ARRIVE ;  /* 0x00000000000079c5 */ /* 0x000fcc0000000000 */
[----:B------:R-:W-:Y:S03]  /*15970*/  HGMMA.64x16x16.F32.BF16 R152, gdesc[UR20].tnspA, R152, gsb0 ;  /* 0x20200000149879f0 */ /* 0x000fe60008001898 */
        /* <DEDUP_REMOVED lines=11> */
[----:B----4-:R1:W-:Y:S04]  /*15a30*/  STL [R1+0x12d4], R5 ;  /* 0x0012d40501007387 */ /* 0x0103e80000100800 */
[----:B-1----:R-:W4:Y:S01]  /*15a40*/  LDL.LU R5, [R1+0x404] ;  /* 0x0004040001057983 */ /* 0x002f220000300800 */
[----:B------:R-:W-:Y:S01]  /*15a50*/  UIADD3.64 UR36, UR52, 0x3580, URZ ;  /* 0x0000358034247897 */ /* 0x000fe2000fffe03f */
        /* <DEDUP_REMOVED lines=11> */
[-C--:B0-----:R-:W-:Y:S01]  /*15b10*/  FMUL R2, R160, R6.reuse ;  /* 0x00000006a0027220 */ /* 0x081fe20000400000 */
[----:B------:R-:W-:Y:S01]  /*15b20*/  FMUL R0, R161, R6 ;  /* 0x00000006a1007220 */ /* 0x000fe20000400000 */
[----:B------:R-:W-:-:S04]  /*15b30*/  UIADD3.64 UR48, UR52, 0x3700, URZ ;  /* 0x0000370034307897 */ /* 0x000fc8000fffe03f */
[----:B------:R-:W-:Y:S01]  /*15b40*/  FMNMX R0, R2, R0, !PT ;  /* 0x0000000002007209 */ /* 0x000fe20007800000 */
[----:B------:R-:W-:-:S05]  /*15b50*/  FMUL R2, R164, R6 ;  /* 0x00000006a4027220 */ /* 0x000fca0000400000 */
[----:B------:R-:W-:Y:S01]  /*15b60*/  FMNMX R0, R2, R0, !PT ;  /* 0x0000000002007209 */ /* 0x000fe20007800000 */
[----:B------:R-:W-:Y:S01]  /*15b70*/  FMUL R2, R165, R6 ;  /* 0x00000006a5027220 */ /* 0x000fe20000400000 */
[----:B------:R-:W-:Y:S02]  /*15b80*/  WARPGROUP.DEPBAR.LE gsb0, 0x0 ;  /* 0x00008000000079c5 */ /* 0x000fe40000010000 */
[----:B------:R-:W-:-:S06]  /*15b90*/  WARPGROUP.ARRIVE ;  /* 0x00000000000079c5 */ /* 0x000fcc0000000000 */
[----:B------:R-:W-:Y:S01]  /*15ba0*/  HGMMA.64x16x16.F32.BF16 R152, gdesc[UR48].tnspA, R152, gsb0 ;  /* 0x20200000309879f0 */ /* 0x000fe20008001898 */
[----:B----4-:R0:W-:Y:S04]  /*15bb0*/  STL [R1+0x12d8], R5 ;  /* 0x0012d80501007387 */ /* 0x0101e80000100800 */
[----:B0-----:R-:W4:Y:S04]  /*15bc0*/  LDL.LU R5, [R1+0x400] ;  /* 0x0004000001057983 */ /* 0x001f280000300800 */
        /* <DEDUP_REMOVED lines=67> */
[----:B------:R-:W4:Y:S04]  /*16000*/  LDL.LU.64 R24, [R1+0x200] ;  /* 0x0002000001187983 */ /* 0x000f280000300a00 */
        /* <DEDUP_REMOVED lines=33> */
[----:B------:R-:W4:Y:S01]  /*16220*/  LDL.LU.64 R92, [R1+0x310] ;  /* 0x00031000015c7983 */ /* 0x000f220000300a00 */
[----:B------:R-:W-:-:S03]  /*16230*/  WARPGROUP.DEPBAR.LE gsb0, 0x0 ;  /* 0x00008000000079c5 */ /* 0x000fc60000010000 */
[----:B------:R-:W4:Y:S04]  /*16240*/  LDL.LU.64 R94, [R1+0x318] ;  /* 0x00031800015e7983 */ /* 0x000f280000300a00 */
[----:B------:R-:W4:Y:S04]  /*16250*/  LDL.LU.64 R96, [R1+0x320] ;  /* 0x0003200001607983 */ /* 0x000f280000300a00 */
[----:B------:R-:W4:Y:S04]  /*16260*/  LDL.LU.64 R98, [R1+0x328] ;  /* 0x0003280001627983 */ /* 0x000f280000300a00 */
[----:B------:R-:W4:Y:S04]  /*16270*/  LDL.LU.64 R100, [R1+0x330] ;  /* 0x0003300001647983 */ /* 0x000f280000300a00 */
[----:B------:R-:W4:Y:S01]  /*16280*/  LDL.LU.64 R102, [R1+0x338] ;  /* 0x0003380001667983 */ /* 0x000f220000300a00 */
[----:B------:R-:W-:Y:S06]  /*16290*/  BAR.SYNC.DEFER_BLOCKING 0x0 ;  /* 0x0000000000007b1d */ /* 0x000fec0000010000 */
        /* <DEDUP_REMOVED lines=24> */
[----:B------:R0:W-:Y:S04]  /*16420*/  STS.U16 [R7+0x40400], R230 ;  /* 0x040400e607007388 */ /* 0x0001e80000000400 */
[----:B------:R1:W-:Y:S04]  /*16430*/  STS.U16 [R7+0x40600], R228 ;  /* 0x040600e407007388 */ /* 0x0003e80000000400 */
[----:B------:R2:W-:Y:S04]  /*16440*/  STS.U16 [R7+0x40800], R236 ;  /* 0x040800ec07007388 */ /* 0x0005e80000000400 */
[----:B0-----:R-:W4:Y:S04]  /*16450*/  LDL.LU R230, [R1+0x5fc] ;  /* 0x0005fc0001e67983 */ /* 0x001f280000300800 */
[----:B-1----:R-:W4:Y:S04]  /*16460*/  LDL.LU R228, [R1+0x5f8] ;  /* 0x0005f80001e47983 */ /* 0x002f280000300800 */
[----:B--2---:R-:W2:Y:S04]  /*16470*/  LDL.LU R236, [R1+0x5f4] ;  /* 0x0005f40001ec7983 */ /* 0x004ea80000300800 */
[----:B------:R0:W-:Y:S04]  /*16480*/  STS.U16 [R7+0x40a00], R234 ;  /* 0x040a00ea07007388 */ /* 0x0001e80000000400 */
[----:B------:R-:W-:Y:S04]  /*16490*/  STS.U16 [R7+0x40200], R233 ;  /* 0x040200e907007388 */ /* 0x000fe80000000400 */
[----:B------:R1:W-:Y:S04]  /*164a0*/  STS.U16 [R7+0x40c00], R232 ;  /* 0x040c00e807007388 */ /* 0x0003e80000000400 */
[----:B0-----:R-:W2:Y:S04]  /*164b0*/  LDL.LU R234, [R1+0x5f0] ;  /* 0x0005f00001ea7983 */ /* 0x001ea80000300800 */
[----:B-1----:R-:W4:Y:S04]  /*164c0*/  LDL.64 R232, [R1+0x7b8] ;  /* 0x0007b80001e87983 */ /* 0x002f280000100a00 */
[----:B------:R0:W-:Y:S02]  /*164d0*/  STS.U16 [R7+0x40000], R235 ;  /* 0x040000eb07007388 */ /* 0x0001e40000000400 */
[----:B0-----:R-:W0:Y:S01]  /*164e0*/  LDC R235, c[0x0][0x238] ;  /* 0x00008e00ffeb7b82 */ /* 0x001e220000000800 */
[----:B------:R-:W-:-:S05]  /*164f0*/  FMNMX R0, R2, R0, !PT ;  /* 0x0000000002007209 */ /* 0x000fca0007800000 */
[----:B------:R-:W1:Y:S01]  /*16500*/  SHFL.BFLY PT, R8, R0, 0x2, 0x1f ;  /* 0x0c401f0000087f89 */ /* 0x000e6200000e0000 */
[-C--:B0-----:R-:W-:Y:S01]  /*16510*/  FMUL R3, R162, R235.reuse ;  /* 0x000000eba2037220 */ /* 0x081fe20000400000 */
[----:B------:R-:W-:-:S05]  /*16520*/  FMUL R2, R163, R235 ;  /* 0x000000eba3027220 */ /* 0x000fca0000400000 */
[----:B------:R-:W-:Y:S01]  /*16530*/  FMNMX R2, R3, R2, !PT ;  /* 0x0000000203027209 */ /* 0x000fe20007800000 */
[----:B------:R-:W-:-:S05]  /*16540*/  FMUL R3, R166, R235 ;  /* 0x000000eba6037220 */ /* 0x000fca0000400000 */
[----:B------:R-:W-:Y:S01]  /*16550*/  FMNMX R2, R3, R2, !PT ;  /* 0x0000000203027209 */ /* 0x000fe20007800000 */
[----:B------:R-:W-:-:S05]  /*16560*/  FMUL R3, R167, R235 ;  /* 0x000000eba7037220 */ /* 0x000fca0000400000 */
[----:B------:R-:W-:Y:S02]  /*16570*/  FMNMX R2, R3, R2, !PT ;  /* 0x0000000203027209 */ /* 0x000fe40007800000 */
[----:B-1----:R-:W-:-:S03]  /*16580*/  FMNMX R0, R0, R8, !PT ;  /* 0x0000000800007209 */ /* 0x002fc60007800000 */
[----:B------:R-:W0:Y:S04]  /*16590*/  SHFL.BFLY PT, R3, R2, 0x2, 0x1f ;  /* 0x0c401f0002037f89 */ /* 0x000e2800000e0000 */
[----:B------:R-:W1:Y:S04]  /*165a0*/  SHFL.BFLY PT, R11, R0, 0x1, 0x1f ;  /* 0x0c201f00000b7f89 */ /* 0x000e6800000e0000 */
[----:B------:R-:W-:Y:S01]  /*165b0*/  STS.U16 [R7+0x43600], R10 ;  /* 0x0436000a07007388 */ /* 0x000fe20000000400 */
[----:B0-----:R-:W-:-:S05]  /*165c0*/  FMNMX R2, R2, R3, !PT ;  /* 0x0000000302027209 */ /* 0x001fca0007800000 */
[----:B------:R-:W0:Y:S01]  /*165d0*/  SHFL.BFLY PT, R10, R2, 0x1, 0x1f ;  /* 0x0c201f00020a7f89 */ /* 0x000e2200000e0000 */
[----:B-1----:R-:W-:-:S04]  /*165e0*/  FMNMX R11, R0, R11, !PT ;  /* 0x0000000b000b7209 */ /* 0x002fc80007800000 */
[----:B------:R-:W-:-:S05]  /*165f0*/  FMNMX R11, R11, R4, !PT ;  /* 0x000000040b0b7209 */ /* 0x000fca0007800000 */
[-CC-:B------:R-:W-:Y:S01]  /*16600*/  FFMA R160, R160, R235.reuse, -R11.reuse ;  /* 0x000000eba0a07223 */ /* 0x180fe2000000080b */
[-CC-:B------:R-:W-:Y:S01]  /*16610*/  FFMA R161, R161, R235.reuse, -R11.reuse ;  /* 0x000000eba1a17223 */ /* 0x180fe2000000080b */
[----:B------:R1:W-:Y:S02]  /*16620*/  STS.U16 [R7+0x43a00], R13 ;  /* 0x043a000d07007388 */ /* 0x0003e40000000400 */
[----:B------:R-:W-:Y:S01]  /*16630*/  FMUL R160, R160, 1.4426950216293334961 ;  /* 0x3fb8aa3ba0a07820 */ /* 0x000fe20000400000 */
[----:B------:R-:W-:Y:S01]  /*16640*/  FFMA R164, R164, R235, -R11 ;  /* 0x000000eba4a47223 */ /* 0x000fe2000000080b */
[----:B------:R3:W-:Y:S04]  /*16650*/  STS.U16 [R7+0x42a00], R215 ;  /* 0x042a00d707007388 */ /* 0x0007e80000000400 */
[----:B------:R-:W-:Y:S01]  /*16660*/  STS.U16 [R7+0x40e00], R231 ;  /* 0x040e00e707007388 */ /* 0x000fe20000000400 */
[----:B-1----:R-:W-:-:S03]  /*16670*/  FMUL R13, R161, 1.4426950216293334961 ;  /* 0x3fb8aa3ba10d7820 */ /* 0x002fc60000400000 */
[----:B------:R-:W-:Y:S01]  /*16680*/  STS.U16 [R7+0x41000], R229 ;  /* 0x041000e507007388 */ /* 0x000fe20000000400 */
[----:B---3--:R-:W1:Y:S03]  /*16690*/  MUFU.EX2 R215, R160 ;  /* 0x000000a000d77308 */ /* 0x008e660000000800 */
[----:B------:R-:W-:Y:S01]  /*166a0*/  STS.U16 [R7+0x41200], R227 ;  /* 0x041200e307007388 */ /* 0x000fe20000000400 */
[----:B------:R-:W-:Y:S01]  /*166b0*/  FMUL R164, R164, 1.4426950216293334961 ;  /* 0x3fb8aa3ba4a47820 */ /* 0x000fe20000400000 */
[----:B0-----:R-:W-:Y:S02]  /*166c0*/  FMNMX R10, R2, R10, !PT ;  /* 0x0000000a020a7209 */ /* 0x001fe40007800000 */
[----:B------:R-:W-:Y:S01]  /*166d0*/  STS.U16 [R7+0x41400], R226 ;  /* 0x041400e207007388 */ /* 0x000fe20000000400 */
[----:B------:R-:W0:Y:S03]  /*166e0*/  MUFU.EX2 R13, R13 ;  /* 0x0000000d000d7308 */ /* 0x000e260000000800 */
[----:B------:R-:W-:Y:S01]  /*166f0*/  STS.U16 [R7+0x41600], R225 ;  /* 0x041600e107007388 */ /* 0x000fe20000000400 */
[----:B------:R-:W-:-:S03]  /*16700*/  FFMA R165, R165, R235, -R11 ;  /* 0x000000eba5a57223 */ /* 0x000fc6000000080b */
[----:B------:R-:W-:Y:S01]  /*16710*/  STS.U16 [R7+0x41800], R224 ;  /* 0x041800e007007388 */ /* 0x000fe20000000400 */
[----:B------:R-:W-:-:S03]  /*16720*/  FMNMX R10, R10, R206, !PT ;  /* 0x000000ce0a0a7209 */ /* 0x000fc60007800000 */
[----:B------:R-:W-:Y:S04]  /*16730*/  STS.U16 [R7+0x41a00], R223 ;  /* 0x041a00df07007388 */ /* 0x000fe80000000400 */
[----:B------:R-:W-:Y:S04]  /*16740*/  STS.U16 [R7+0x41c00], R222 ;  /* 0x041c00de07007388 */ /* 0x000fe80000000400 */
[----:B------:R3:W-:Y:S04]  /*16750*/  STS.U16 [R7+0x42c00], R214 ;  /* 0x042c00d607007388 */ /* 0x0007e80000000400 */
[----:B------:R-:W-:Y:S01]  /*16760*/  STS.U16 [R7+0x41e00], R221 ;  /* 0x041e00dd07007388 */ /* 0x000fe20000000400 */
[----:B------:R-:W-:-:S03]  /*16770*/  FMUL R165, R165, 1.4426950216293334961 ;  /* 0x3fb8aa3ba5a57820 */ /* 0x000fc60000400000 */
[----:B------:R-:W-:Y:S01]  /*16780*/  STS.U16 [R7+0x42000], R220 ;  /* 0x042000dc07007388 */ /* 0x000fe20000000400 */
[----:B---3--:R3:W0:Y:S03]  /*16790*/  MUFU.EX2 R214, R164 ;  /* 0x000000a400d67308 */ /* 0x0086260000000800 */
[----:B------:R-:W-:Y:S01]  /*167a0*/  STS.U16 [R7+0x42200], R219 ;  /* 0x042200db07007388 */ /* 0x000fe20000000400 */
[----:B------:R-:W-:-:S03]  /*167b0*/  FFMA R162, R162, R235, -R10 ;  /* 0x000000eba2a27223 */ /* 0x000fc6000000080a */
[----:B------:R-:W-:Y:S04]  /*167c0*/  STS.U16 [R7+0x42400], R218 ;  /* 0x042400da07007388 */ /* 0x000fe80000000400 */
[----:B------:R-:W-:Y:S01]  /*167d0*/  STS.U16 [R7+0x42600], R217 ;  /* 0x042600d907007388 */ /* 0x000fe20000000400 */
[----:B------:R-:W-:-:S03]  /*167e0*/  FMUL R2, R152, R235 ;  /* 0x000000eb98027220 */ /* 0x000fc60000400000 */
[----:B------:R-:W-:Y:S01]  /*167f0*/  STS.U16 [R7+0x42800], R216 ;  /* 0x042800d807007388 */ /* 0x000fe20000000400 */
[----:B------:R-:W-:-:S03]  /*16800*/  FMUL R0, R153, R235 ;  /* 0x000000eb99007220 */ /* 0x000fc60000400000 */
[----:B------:R-:W-:Y:S01]  /*16810*/  STS.U16 [R7+0x43400], R15 ;  /* 0x0434000f07007388 */ /* 0x000fe20000000400 */
[----:B------:R-:W-:-:S03]  /*16820*/  FFMA R163, R163, R235, -R10 ;  /* 0x000000eba3a37223 */ /* 0x000fc6000000080a */
[----:B------:R1:W-:Y:S01]  /*16830*/  STS.U16 [R7+0x42e00], R213 ;  /* 0x042e00d507007388 */ /* 0x0003e20000000400 */
[----:B------:R-:W-:-:S03]  /*16840*/  FMUL R162, R162, 1.4426950216293334961 ;  /* 0x3fb8aa3ba2a27820 */ /* 0x000fc60000400000 */
[----:B------:R-:W-:Y:S01]  /*16850*/  STS.U16 [R7+0x43800], R14 ;  /* 0x0438000e07007388 */ /* 0x000fe20000000400 */
[----:B------:R-:W-:Y:S01]  /*16860*/  FMNMX R0, R2, R0, !PT ;  /* 0x0000000002007209 */ /* 0x000fe20007800000 */
[----:B-1----:R1:W2:Y:S02]  /*16870*/  MUFU.EX2 R213, R165 ;  /* 0x000000a500d57308 */ /* 0x0022a40000000800 */
[----:B------:R3:W-:Y:S01]  /*16880*/  STS.U16 [R7+0x43000], R212 ;  /* 0x043000d407007388 */ /* 0x0007e20000000400 */
[----:B------:R-:W-:Y:S01]  /*16890*/  FMUL R163, R163, 1.4426950216293334961 ;  /* 0x3fb8aa3ba3a37820 */ /* 0x000fe20000400000 */
[-C--:B------:R-:W-:Y:S01]  /*168a0*/  FMUL R2, R156, R235.reuse ;  /* 0x000000eb9c027220 */ /* 0x080fe20000400000 */
[-C--:B------:R-:W-:Y:S01]  /*168b0*/  FFMA R166, R166, R235.reuse, -R10 ;  /* 0x000000eba6a67223 */ /* 0x080fe2000000080a */
[----:B------:R0:W-:Y:S04]  /*168c0*/  STS.U16 [R7+0x43200], R211 ;  /* 0x043200d307007388 */ /* 0x0001e80000000400 */
[----:B------:R-:W-:Y:S01]  /*168d0*/  STS.U16 [R7+0x43c00], R12 ;  /* 0x043c000c07007388 */ /* 0x000fe20000000400 */
[----:B---3--:R-:W3:Y:S03]  /*168e0*/  MUFU.EX2 R212, R162 ;  /* 0x000000a200d47308 */ /* 0x008ee60000000800 */
[----:B------:R1:W-:Y:S01]  /*168f0*/  STS.U16 [R7+0x43e00], R9 ;  /* 0x043e000907007388 */ /* 0x0003e20000000400 */
[----:B------:R-:W-:Y:S01]  /*16900*/  FMNMX R2, R2, R0, !PT ;  /* 0x0000000002027209 */ /* 0x000fe20007800000 */
[----:B------:R-:W-:Y:S01]  /*16910*/  FMUL R164, R166, 1.4426950216293334961 ;  /* 0x3fb8aa3ba6a47820 */ /* 0x000fe20000400000 */
[-C--:B------:R-:W-:Y:S01]  /*16920*/  FMUL R0, R157, R235.reuse ;  /* 0x000000eb9d007220 */ /* 0x080fe20000400000 */
[----:B------:R-:W-:Y:S01]  /*16930*/  FADD R4, -R11, R4 ;  /* 0x000000040b047221 */ /* 0x000fe20000000100 */
[-C--:B------:R-:W-:Y:S01]  /*16940*/  FFMA R167, R167, R235.reuse, -R10 ;  /* 0x000000eba7a77223 */ /* 0x080fe2000000080a */
[----:B0-----:R-:W0:Y:S01]  /*16950*/  MUFU.EX2 R211, R163 ;  /* 0x000000a300d37308 */ /* 0x001e220000000800 */
[-C--:B------:R-:W-:Y:S01]  /*16960*/  FMUL R8, R159, R235.reuse ;  /* 0x000000eb9f087220 */ /* 0x080fe20000400000 */
[----:B------:R-:W-:Y:S01]  /*16970*/  FMNMX R0, R0, R2, !PT ;  /* 0x0000000200007209 */ /* 0x000fe20007800000 */
[----:B-1----:R-:W-:Y:S01]  /*16980*/  FMUL R165, R167, 1.4426950216293334961 ;  /* 0x3fb8aa3ba7a57820 */ /* 0x002fe20000400000 */
[-C--:B------:R-:W-:Y:S01]  /*16990*/  FMUL R9, R154, R235.reuse ;  /* 0x000000eb9a097220 */ /* 0x080fe20000400000 */
[----:B------:R1:W-:Y:S06]  /*169a0*/  MEMBAR.ALL.CTA ;  /* 0x0000000000007992 */ /* 0x0003ec0000008000 */
[----:B-1----:R-:W1:Y:S01]  /*169b0*/  FENCE.VIEW.ASYNC.S ;  /* 0x00000000000073c6 */ /* 0x002e620000000000 */
[----:B------:R-:W0:Y:S03]  /*169c0*/  MUFU.EX2 R164, R164 ;  /* 0x000000a400a47308 */ /* 0x000e260000000800 */
[----:B-1----:R-:W1:Y:S01]  /*169d0*/  SHFL.BFLY PT, R12, R0, 0x2, 0x1f ;  /* 0x0c401f00000c7f89 */ /* 0x002e6200000e0000 */
[----:B------:R-:W-:Y:S01]  /*169e0*/  FMUL R4, R4, 1.4426950216293334961 ;  /* 0x3fb8aa3b04047820 */ /* 0x000fe20000400000 */
[----:B------:R-:W-:-:S03]  /*169f0*/  FMUL R2, R155, R235 ;  /* 0x000000eb9b027220 */ /* 0x000fc60000400000 */
[----:B------:R-:W1:Y:S02]  /*16a00*/  MUFU.EX2 R165, R165 ;  /* 0x000000a500a57308 */ /* 0x000e640000000800 */
[----:B------:R-:W-:Y:S01]  /*16a10*/  FMNMX R9, R9, R2, !PT ;  /* 0x0000000209097209 */ /* 0x000fe20007800000 */
[----:B------:R-:W-:-:S05]  /*16a20*/  FMUL R2, R158, R235 ;  /* 0x000000eb9e027220 */ /* 0x000fca0000400000 */
[----:B------:R-:W1:Y:S01]  /*16a30*/  MUFU.EX2 R4, R4 ;  /* 0x0000000400047308 */ /* 0x000e620000000800 */
[----:B------:R-:W-:Y:S01]  /*16a40*/  FMNMX R9, R2, R9, !PT ;  /* 0x0000000902097209 */ /* 0x000fe20007800000 */
[----:B------:R-:W-:-:S03]  /*16a50*/  FADD R2, -R10, R206 ;  /* 0x000000ce0a027221 */ /* 0x000fc60000000100 */
[----:B------:R-:W-:Y:S01]  /*16a60*/  FMNMX R8, R8, R9, !PT ;  /* 0x0000000908087209 */ /* 0x000fe20007800000 */
[----:B------:R-:W-:Y:S01]  /*16a70*/  FMUL R3, R2, 1.4426950216293334961 ;  /* 0x3fb8aa3b02037820 */ /* 0x000fe20000400000 */
[----:B----4-:R4:W-:Y:S04]  /*16a80*/  STL [R1+0x126c], R232 ;  /* 0x00126ce801007387 */ /* 0x0109e80000100800 */
[----:B----4-:R-:W4:Y:S04]  /*16a90*/  LDL.LU R232, [R1+0x470] ;  /* 0x0004700001e87983 */ /* 0x010f280000300800 */
[----:B------:R3:W-:Y:S04]  /*16aa0*/  STL [R1+0x1268], R233 ;  /* 0x001268e901007387 */ /* 0x0007e80000100800 */
[----:B---3--:R-:W3:Y:S04]  /*16ab0*/  LDL.LU R233, [R1+0x474] ;  /* 0x0004740001e97983 */ /* 0x008ee80000300800 */
[----:B------:R-:W3:Y:S04]  /*16ac0*/  LDL.LU R231, [R1+0x5ec] ;  /* 0x0005ec0001e77983 */ /* 0x000ee80000300800 */
        /* <DEDUP_REMOVED lines=15> */
[----:B------:R0:W-:Y:S04]  /*16bc0*/  STL [R1+0x1270], R215 ;  /* 0x001270d701007387 */ /* 0x0001e80000100800 */
[----:B0-----:R-:W4:Y:S04]  /*16bd0*/  LDL.LU R215, [R1+0x46c] ;  /* 0x00046c0001d77983 */ /* 0x001f280000300800 */
[----:B------:R-:W3:Y:S04]  /*16be0*/  LDL.LU R160, [R1+0x5ac] ;  /* 0x0005ac0001a07983 */ /* 0x000ee80000300800 */
[----:B------:R-:W3:Y:S04]  /*16bf0*/  LDL.LU R161, [R1+0x5a8] ;  /* 0x0005a80001a17983 */ /* 0x000ee80000300800 */
[----:B------:R0:W-:Y:S04]  /*16c00*/  STL [R1+0x1274], R13 ;  /* 0x0012740d01007387 */ /* 0x0001e80000100800 */
[----:B0-----:R-:W4:Y:S04]  /*16c10*/  LDL.LU R13, [R1+0x468] ;  /* 0x00046800010d7983 */ /* 0x001f280000300800 */
[----:B------:R0:W-:Y:S04]  /*16c20*/  STL [R1+0x1278], R7 ;  /* 0x0012780701007387 */ /* 0x0001e80000100800 */
[----:B0-----:R-:W3:Y:S04]  /*16c30*/  LDL.LU R7, [R1+0x464] ;  /* 0x0004640001077983 */ /* 0x001ee80000300800 */
        /* <DEDUP_REMOVED lines=8> */
[----:B--2---:R0:W-:Y:S04]  /*16cc0*/  STL [R1+0x128c], R213 ;  /* 0x00128cd501007387 */ /* 0x0041e80000100800 */
[----:B0-----:R-:W2:Y:S04]  /*16cd0*/  LDL.LU R213, [R1+0x450] ;  /* 0x0004500001d57983 */ /* 0x001ea80000300800 */
[----:B------:R0:W-:Y:S04]  /*16ce0*/  STL [R1+0x1290], R156 ;  /* 0x0012909c01007387 */ /* 0x0001e80000100800 */
[----:B0-----:R-:W4:Y:S04]  /*16cf0*/  LDL.LU R156, [R1+0x44c] ;  /* 0x00044c00019c7983 */ /* 0x001f280000300800 */
[----:B------:R0:W-:Y:S04]  /*16d00*/  STL [R1+0x1294], R157 ;  /* 0x0012949d01007387 */ /* 0x0001e80000100800 */
[----:B0-----:R-:W3:Y:S04]  /*16d10*/  LDL.LU R157, [R1+0x448] ;  /* 0x00044800019d7983 */ /* 0x001ee80000300800 */
[----:B------:R0:W-:Y:S04]  /*16d20*/  STL [R1+0x1298], R212 ;  /* 0x001298d401007387 */ /* 0x0001e80000100800 */
[----:B0-----:R-:W2:Y:S04]  /*16d30*/  LDL.LU R212, [R1+0x444] ;  /* 0x0004440001d47983 */ /* 0x001ea80000300800 */
[----:B------:R-:W4:Y:S04]  /*16d40*/  LDL.LU R162, [R1+0x5a4] ;  /* 0x0005a40001a27983 */ /* 0x000f280000300800 */
[----:B------:R0:W-:Y:S04]  /*16d50*/  STL [R1+0x129c], R211 ;  /* 0x00129cd301007387 */ /* 0x0001e80000100800 */
[----:B0-----:R-:W3:Y:S04]  /*16d60*/  LDL.LU R211, [R1+0x440] ;  /* 0x0004400001d37983 */ /* 0x001ee80000300800 */
[----:B------:R-:W4:Y:S04]  /*16d70*/  LDL.LU R163, [R1+0x5a0] ;  /* 0x0005a00001a37983 */ /* 0x000f280000300800 */
[----:B------:R0:W-:Y:S04]  /*16d80*/  STL [R1+0x12a0], R154 ;  /* 0x0012a09a01007387 */ /* 0x0001e80000100800 */
[----:B0-----:R-:W2:Y:S04]  /*16d90*/  LDL.LU R154, [R1+0x43c] ;  /* 0x00043c00019a7983 */ /* 0x001ea80000300800 */
[----:B------:R0:W-:Y:S04]  /*16da0*/  STL [R1+0x12a4], R155 ;  /* 0x0012a49b01007387 */ /* 0x0001e80000100800 */
[----:B0-----:R-:W3:Y:S04]  /*16db0*/  LDL.LU R155, [R1+0x438] ;  /* 0x00043800019b7983 */ /* 0x001ee80000300800 */
[----:B------:R-:W4:Y:S04]  /*16dc0*/  LDL.LU R166, [R1+0x59c] ;  /* 0x00059c0001a67983 */ /* 0x000f280000300800 */
[----:B------:R0:W-:Y:S04]  /*16dd0*/  STL [R1+0x12a8], R164 ;  /* 0x0012a8a401007387 */ /* 0x0001e80000100800 */
[----:B0-----:R-:W2:Y:S04]  /*16de0*/  LDL.LU R164, [R1+0x434] ;  /* 0x0004340001a47983 */ /* 0x001ea80000300800 */
[----:B------:R0:W-:Y:S01]  /*16df0*/  STL [R1+0x12ac], R158 ;  /* 0x0012ac9e01007387 */ /* 0x0001e20000100800 */
[----:B-1----:R-:W-:-:S03]  /*16e00*/  FMNMX R2, R0, R12, !PT ;  /* 0x0000000c00027209 */ /* 0x002fc60007800000 */
[----:B0-----:R-:W3:Y:S04]  /*16e10*/  LDL.LU R158, [R1+0x430] ;  /* 0x00043000019e7983 */ /* 0x001ee80000300800 */
[----:B------:R-:W4:Y:S04]  /*16e20*/  LDL.LU R167, [R1+0x598] ;  /* 0x0005980001a77983 */ /* 0x000f280000300800 */
[----:B------:R0:W-:Y:S04]  /*16e30*/  STL [R1+0x12b0], R10 ;  /* 0x0012b00a01007387 */ /* 0x0001e80000100800 */
[----:B0-----:R-:W2:Y:S04]  /*16e40*/  LDL.LU R10, [R1+0x42c] ;  /* 0x00042c00010a7983 */ /* 0x001ea80000300800 */
[----:B------:R-:W4:Y:S04]  /*16e50*/  LDL.LU R206, [R1+0x594] ;  /* 0x0005940001ce7983 */ /* 0x000f280000300800 */
[----:B------:R0:W-:Y:S01]  /*16e60*/  STL [R1+0x12b4], R165 ;  /* 0x0012b4a501007387 */ /* 0x0001e20000100800 */
[----:B------:R-:W-:-:S03]  /*16e70*/  FMUL R5, R5, R4 ;  /* 0x0000000405057220 */ /* 0x000fc60000400000 */
[----:B0-----:R-:W3:Y:S04]  /*16e80*/  LDL.LU R165, [R1+0x428] ;  /* 0x0004280001a57983 */ /* 0x001ee80000300800 */
[----:B------:R0:W-:Y:S04]  /*16e90*/  STL [R1+0x12bc], R159 ;  /* 0x0012bc9f01007387 */ /* 0x0001e80000100800 */
[----:B0-----:R-:W2:Y:S04]  /*16ea0*/  LDL.LU R159, [R1+0x420] ;  /* 0x00042000019f7983 */ /* 0x001ea80000300800 */
[----:B------:R0:W-:Y:S04]  /*16eb0*/  STL [R1+0x12b8], R235 ;  /* 0x0012b8eb01007387 */ /* 0x0001e80000100800 */
[----:B0-----:R-:W4:Y:S04]  /*16ec0*/  LDL.LU R235, [R1+0x424] ;  /* 0x0004240001eb7983 */ /* 0x001f280000300800 */
[----:B------:R0:W-:Y:S04]  /*16ed0*/  STL [R1+0x12c0], R8 ;  /* 0x0012c00801007387 */ /* 0x0001e80000100800 */
[----:B0-----:R-:W3:Y:S04]  /*16ee0*/  LDL.LU R8, [R1+0x41c] ;  /* 0x00041c0001087983 */ /* 0x001ee80000300800 */
[----:B------:R-:W2:Y:S04]  /*16ef0*/  LDL.LU R9, [R1+0x590] ;  /* 0x0005900001097983 */ /* 0x000ea80000300800 */
[----:B------:R0:W-:Y:S04]  /*16f00*/  STL [R1+0x12c4], R2 ;  /* 0x0012c40201007387 */ /* 0x0001e80000100800 */
[----:B0-----:R-:W3:Y:S04]  /*16f10*/  LDL.LU R2, [R1+0x418] ;  /* 0x0004180001027983 */ /* 0x001ee80000300800 */
[----:B------:R-:W2:Y:S04]  /*16f20*/  LDL.LU R0, [R1+0x588] ;  /* 0x0005880001007983 */ /* 0x000ea80000300800 */
[----:B------:R-:W2:Y:S04]  /*16f30*/  LDL.LU R12, [R1+0x58c] ;  /* 0x00058c00010c7983 */ /* 0x000ea80000300800 */
[----:B------:R0:W-:Y:S04]  /*16f40*/  STL [R1+0x400], R5 ;  /* 0x0004000501007387 */ /* 0x0001e80000100800 */
[----:B0-----:R-:W4:Y:S01]  /*16f50*/  LDL.LU R5, [R1+0x12d8] ;  /* 0x0012d80001057983 */ /* 0x001f220000300800 */
[----:B------:R-:W-:Y:S01]  /*16f60*/  BAR.SYNC.DEFER_BLOCKING 0x0 ;  /* 0x0000000000007b1d */ /* 0x000fe20000010000 */
[----:B----4-:R-:W-:-:S05]  /*16f70*/  FMUL R5, R5, R4 ;  /* 0x0000000405057220 */ /* 0x010fca0000400000 */
[----:B------:R0:W-:Y:S04]  /*16f80*/  STL [R1+0x404], R5 ;  /* 0x0004040501007387 */ /* 0x0001e80000100800 */
[----:B0-----:R-:W4:Y:S02]  /*16f90*/  LDL.LU R5, [R1+0x12d4] ;  /* 0x0012d40001057983 */ /* 0x001f240000300800 */
[----:B----4-:R-:W-:-:S05]  /*16fa0*/  FMUL R5, R5, R4 ;  /* 0x0000000405057220 */ /* 0x010fca0000400000 */
[----:B------:R0:W-:Y:S04]  /*16fb0*/  STL [R1+0x410], R5 ;  /* 0x0004100501007387 */ /* 0x0001e80000100800 */
[----:B0-----:R-:W4:Y:S01]  /*16fc0*/  LDL.LU R5, [R1+0x12d0] ;  /* 0x0012d00001057983 */ /* 0x001f220000300800 */
[-C--:B------:R-:W-:Y:S01]  /*16fd0*/  FMUL R235, R235, R4.reuse ;  /* 0x00000004ebeb7220 */ /* 0x080fe20000400000 */
[----:B------:R-:W0:Y:S01]  /*16fe0*/  MUFU.EX2 R3, R3 ;  /* 0x0000000300037308 */ /* 0x000e220000000800 */
[----:B----4-:R-:W-:-:S05]  /*16ff0*/  FMUL R5, R5, R4 ;  /* 0x0000000405057220 */ /* 0x010fca0000400000 */
[----:B------:R1:W-:Y:S04]  /*17000*/  STL [R1+0x414], R5 ;  /* 0x0004140501007387 */ /* 0x0003e80000100800 */
[----:B-1----:R-:W4:Y:S04]  /*17010*/  LDL.LU R5, [R1+0x408] ;  /* 0x0004080001057983 */ /* 0x002f280000300800 */
[----:B------:R1:W-:Y:S04]  /*17020*/  STL [R1+0x12c8], R235 ;  /* 0x0012c8eb01007387 */ /* 0x0003e80000100800 */
[----:B-1----:R-:W3:Y:S01]  /*17030*/  LDL.LU R235, [R1+0x40c] ;  /* 0x00040c0001eb7983 */ /* 0x002ee20000300800 */
[-C--:B------:R-:W-:Y:S01]  /*17040*/  FMUL R148, R148, R4.reuse ;  /* 0x0000000494947220 */ /* 0x080fe20000400000 */
        /* <DEDUP_REMOVED lines=21> */
[-C--:B0-----:R-:W-:Y:S01]  /*171a0*/  FMUL R106, R106, R3.reuse ;  /* 0x000000036a6a7220 */ /* 0x081fe20000400000 */
        /* <DEDUP_REMOVED lines=81> */
[----:B------:R-:W-:Y:S01]  /*176c0*/  FMUL R25, R25, R4 ;  /* 0x0000000419197220 */ /* 0x000fe20000400000 */
[----:B----4-:R-:W-:-:S05]  /*176d0*/  FMUL R5, R5, R3 ;  /* 0x0000000305057220 */ /* 0x010fca0000400000 */
[----:B------:R0:W-:Y:S04]  /*176e0*/  STL [R1+0x408], R5 ;  /* 0x0004080501007387 */ /* 0x0001e80000100800 */
[----:B0-----:R-:W4:Y:S04]  /*176f0*/  LDL.LU R5, [R1+0x12cc] ;  /* 0x0012cc0001057983 */ /* 0x001f280000300800 */
        /* <DEDUP_REMOVED lines=57> */
[----:B------:R-:W-:Y:S01]  /*17a90*/  STL.64 [R1+0xf88], R36 ;  /* 0x000f882401007387 */ /* 0x000fe20000100a00 */
[----:B---3--:R-:W-:-:S03]  /*17aa0*/  FMUL R235, R235, R3 ;  /* 0x00000003ebeb7220 */ /* 0x008fc60000400000 */
[----:B------:R-:W-:Y:S04]  /*17ab0*/  STL.64 [R1+0xf80], R34 ;  /* 0x000f802201007387 */ /* 0x000fe80000100a00 */
[----:B------:R-:W-:Y:S04]  /*17ac0*/  STL.64 [R1+0xf78], R32 ;  /* 0x000f782001007387 */ /* 0x000fe80000100a00 */
[----:B------:R-:W-:Y:S04]  /*17ad0*/  STL.64 [R1+0xf70], R30 ;  /* 0x000f701e01007387 */ /* 0x000fe80000100a00 */
[----:B------:R-:W-:Y:S04]  /*17ae0*/  STL.64 [R1+0xf68], R28 ;  /* 0x000f681c01007387 */ /* 0x000fe80000100a00 */
[----:B------:R0:W-:Y:S04]  /*17af0*/  STL.64 [R1+0xf60], R26 ;  /* 0x000f601a01007387 */ /* 0x0001e80000100a00 */
[----:B------:R1:W-:Y:S01]  /*17b00*/  STL.64 [R1+0xf58], R24 ;  /* 0x000f581801007387 */ /* 0x0003e20000100a00 */
[----:B0-----:R-:W-:-:S03]  /*17b10*/  MOV R27, R235 ;  /* 0x000000eb001b7202 */ /* 0x001fc60000000f00 */
[----:B-1----:R-:W3:Y:S04]  /*17b20*/  LDL.LU R24, [R1+0x400] ;  /* 0x0004000001187983 */ /* 0x002ee80000300800 */
[----:B------:R-:W3:Y:S04]  /*17b30*/  LDL.LU R25, [R1+0x404] ;  /* 0x0004040001197983 */ /* 0x000ee80000300800 */
[----:B------:R-:W3:Y:S04]  /*17b40*/  LDL.LU R26, [R1+0x408] ;  /* 0x00040800011a7983 */ /* 0x000ee80000300800 */
[----:B------:R-:W4:Y:S01]  /*17b50*/  LDL.LU R235, [R1+0x12c8] ;  /* 0x0012c80001eb7983 */ /* 0x000f220000300800 */
[-C--:B------:R-:W-:Y:S01]  /*17b60*/  FMUL R2, R2, R3.reuse ;  /* 0x0000000302027220 */ /* 0x080fe20000400000 */
[-C--:B------:R-:W-:Y:S01]  /*17b70*/  FMUL R8, R8, R3.reuse ;  /* 0x0000000308087220 */ /* 0x080fe20000400000 */
[----:B--2---:R-:W-:Y:S01]  /*17b80*/  FMUL R159, R159, R4 ;  /* 0x000000049f9f7220 */ /* 0x004fe20000400000 */
[-C--:B------:R-:W-:Y:S01]  /*17b90*/  FMUL R165, R165, R3.reuse ;  /* 0x00000003a5a57220 */ /* 0x080fe20000400000 */
[----:B------:R-:W3:Y:S01]  /*17ba0*/  LDL.LU R28, [R1+0x410] ;  /* 0x00041000011c7983 */ /* 0x000ee20000300800 */
[----:B------:R-:W-:Y:S01]  /*17bb0*/  FMUL R10, R10, R3 ;  /* 0x000000030a0a7220 */ /* 0x000fe20000400000 */
[----:B------:R-:W-:Y:S01]  /*17bc0*/  MOV R30, R2 ;  /* 0x00000002001e7202 */ /* 0x000fe20000000f00 */
[----:B------:R-:W-:Y:S01]  /*17bd0*/  FMUL R158, R158, R4 ;  /* 0x000000049e9e7220 */ /* 0x000fe20000400000 */
[----:B------:R-:W3:Y:S01]  /*17be0*/  LDL.LU R29, [R1+0x414] ;  /* 0x00041400011d7983 */ /* 0x000ee20000300800 */
[----:B------:R-:W-:Y:S01]  /*17bf0*/  MOV R31, R8 ;  /* 0x00000008001f7202 */ /* 0x000fe20000000f00 */
[----:B------:R-:W-:Y:S01]  /*17c00*/  FMUL R164, R164, R4 ;  /* 0x00000004a4a47220 */ /* 0x000fe20000400000 */
[----:B------:R-:W-:Y:S01]  /*17c10*/  MOV R32, R159 ;  /* 0x0000009f00207202 */ /* 0x000fe20000000f00 */
[----:B------:R-:W2:Y:S01]  /*17c20*/  LDL.LU R2, [R1+0x12c4] ;  /* 0x0012c40001027983 */ /* 0x000ea20000300800 */
[-C--:B------:R-:W-:Y:S01]  /*17c30*/  FMUL R155, R155, R3.reuse ;  /* 0x000000039b9b7220 */ /* 0x080fe20000400000 */
[----:B------:R-:W-:-:S02]  /*17c40*/  FMUL R154, R154, R3 ;  /* 0x000000039a9a7220 */ /* 0x000fc40000400000 */
[----:B------:R-:W2:Y:S01]  /*17c50*/  LDL.LU R8, [R1+0x12c0] ;  /* 0x0012c00001087983 */ /* 0x000ea20000300800 */
[----:B------:R-:W-:Y:S01]  /*17c60*/  MOV R34, R165 ;  /* 0x000000a500227202 */ /* 0x000fe20000000f00 */
[----:B------:R-:W-:Y:S02]  /*17c70*/  FMUL R211, R211, R4 ;  /* 0x00000004d3d37220 */ /* 0x000fe40000400000 */
[----:B------:R-:W2:Y:S01]  /*17c80*/  LDL.LU R159, [R1+0x12bc] ;  /* 0x0012bc00019f7983 */ /* 0x000ea20000300800 */
[----:B------:R-:W-:Y:S01]  /*17c90*/  MOV R35, R10 ;  /* 0x0000000a00237202 */ /* 0x000fe20000000f00 */
[----:B------:R-:W-:Y:S01]  /*17ca0*/  FMUL R212, R212, R4 ;  /* 0x00000004d4d47220 */ /* 0x000fe20000400000 */
[----:B------:R-:W-:Y:S01]  /*17cb0*/  MOV R36, R158 ;  /* 0x0000009e00247202 */ /* 0x000fe20000000f00 */
[-C--:B------:R-:W-:Y:S01]  /*17cc0*/  FMUL R157, R157, R3.reuse ;  /* 0x000000039d9d7220 */ /* 0x080fe20000400000 */
[----:B------:R-:W-:Y:S01]  /*17cd0*/  MOV R37, R164 ;  /* 0x000000a400257202 */ /* 0x000fe20000000f00 */
[----:B------:R-:W-:Y:S01]  /*17ce0*/  FMUL R156, R156, R3 ;  /* 0x000000039c9c7220 */ /* 0x000fe20000400000 */
[----:B------:R-:W-:Y:S01]  /*17cf0*/  MOV R38, R155 ;  /* 0x0000009b00267202 */ /* 0x000fe20000000f00 */
[----:B------:R-:W-:Y:S01]  /*17d00*/  FMUL R213, R213, R4 ;  /* 0x00000004d5d57220 */ /* 0x000fe20000400000 */
        /* <DEDUP_REMOVED lines=14> */
[----:B------:R-:W-:-:S02]  /*17df0*/  MOV R46, R153 ;  /* 0x00000099002e7202 */ /* 0x000fc40000000f00 */
[----:B------:R-:W-:Y:S02]  /*17e00*/  MOV R47, R152 ;  /* 0x00000098002f7202 */ /* 0x000fe40000000f00 */
[----:B------:R-:W-:Y:S02]  /*17e10*/  MOV R48, R214 ;  /* 0x000000d600307202 */ /* 0x000fe40000000f00 */
[----:B------:R-:W-:Y:S02]  /*17e20*/  MOV R49, R7 ;  /* 0x0000000700317202 */ /* 0x000fe40000000f00 */
[----:B------:R-:W-:Y:S02]  /*17e30*/  MOV R50, R13 ;  /* 0x0000000d00327202 */ /* 0x000fe40000000f00 */
[----:B------:R-:W-:Y:S02]  /*17e40*/  MOV R51, R215 ;  /* 0x000000d700337202 */ /* 0x000fe40000000f00 */
[----:B----4-:R-:W-:-:S02]  /*17e50*/  MOV R33, R235 ;  /* 0x000000eb00217202 */ /* 0x010fc40000000f00 */
[----:B------:R-:W4:Y:S04]  /*17e60*/  LDL.LU R235, [R1+0x12b8] ;  /* 0x0012b80001eb7983 */ /* 0x000f280000300800 */
[----:B------:R-:W3:Y:S04]  /*17e70*/  LDL.LU R165, [R1+0x12b4] ;  /* 0x0012b40001a57983 */ /* 0x000ee80000300800 */
[----:B------:R-:W4:Y:S04]  /*17e80*/  LDL.LU R10, [R1+0x12b0] ;  /* 0x0012b000010a7983 */ /* 0x000f280000300800 */
[----:B------:R-:W4:Y:S04]  /*17e90*/  LDL.LU R158, [R1+0x12ac] ;  /* 0x0012ac00019e7983 */ /* 0x000f280000300800 */
[----:B------:R-:W3:Y:S04]  /*17ea0*/  LDL.LU R164, [R1+0x12a8] ;  /* 0x0012a80001a47983 */ /* 0x000ee80000300800 */
[----:B------:R-:W4:Y:S04]  /*17eb0*/  LDL.LU R155, [R1+0x12a4] ;  /* 0x0012a400019b7983 */ /* 0x000f280000300800 */
[----:B------:R-:W4:Y:S04]  /*17ec0*/  LDL.LU R154, [R1+0x12a0] ;  /* 0x0012a000019a7983 */ /* 0x000f280000300800 */
[----:B------:R-:W2:Y:S04]  /*17ed0*/  LDL.LU R211, [R1+0x129c] ;  /* 0x00129c0001d37983 */ /* 0x000ea80000300800 */
[----:B------:R-:W2:Y:S04]  /*17ee0*/  LDL.LU R212, [R1+0x1298] ;  /* 0x0012980001d47983 */ /* 0x000ea80000300800 */
[----:B------:R-:W4:Y:S04]  /*17ef0*/  LDL.LU R157, [R1+0x1294] ;  /* 0x00129400019d7983 */ /* 0x000f280000300800 */
[----:B------:R-:W4:Y:S04]  /*17f00*/  LDL.LU R156, [R1+0x1290] ;  /* 0x00129000019c7983 */ /* 0x000f280000300800 */
[----:B------:R-:W3:Y:S04]  /*17f10*/  LDL.LU R213, [R1+0x128c] ;  /* 0x00128c0001d57983 */ /* 0x000ee80000300800 */
[----:B------:R-:W4:Y:S04]  /*17f20*/  LDL.LU R11, [R1+0x1288] ;  /* 0x00128800010b7983 */ /* 0x000f280000300800 */
[----:B------:R-:W4:Y:S04]  /*17f30*/  LDL.LU R153, [R1+0x1284] ;  /* 0x0012840001997983 */ /* 0x000f280000300800 */
[----:B------:R-:W4:Y:S04]  /*17f40*/  LDL.LU R152, [R1+0x1280] ;  /* 0x0012800001987983 */ /* 0x000f280000300800 */
[----:B------:R-:W3:Y:S04]  /*17f50*/  LDL.LU R214, [R1+0x127c] ;  /* 0x00127c0001d67983 */ /* 0x000ee80000300800 */
[----:B------:R0:W5:Y:S04]  /*17f60*/  LDL.LU R7, [R1+0x1278] ;  /* 0x0012780001077983 */ /* 0x0001680000300800 */
[----:B------:R-:W2:Y:S04]  /*17f70*/  LDL.LU R13, [R1+0x1274] ;  /* 0x00127400010d7983 */ /* 0x000ea80000300800 */
[----:B------:R-:W2:Y:S01]  /*17f80*/  LDL.LU R215, [R1+0x1270] ;  /* 0x0012700001d77983 */ /* 0x000ea20000300800 */
        /* <DEDUP_REMOVED lines=100> */
[----:B------:R-:W-:-:S02]  /*185d0*/  MOV R52, R232 ;  /* 0x000000e800347202 */ /* 0x000fc40000000f00 */
[----:B------:R-:W-:Y:S01]  /*185e0*/  MOV R53, R233 ;  /* 0x000000e900357202 */ /* 0x000fe20000000f00 */
[----:B------:R-:W4:Y:S01]  /*185f0*/  LDL.LU R232, [R1+0x126c] ;  /* 0x00126c0001e87983 */ /* 0x000f220000300800 */
[----:B------:R-:W-:Y:S02]  /*18600*/  MOV R54, R5 ;  /* 0x0000000500367202 */ /* 0x000fe40000000f00 */
[----:B------:R-:W-:Y:S01]  /*18610*/  MOV R55, R242 ;  /* 0x000000f200377202 */ /* 0x000fe20000000f00 */
[----:B------:R-:W4:Y:S01]  /*18620*/  LDL.LU R233, [R1+0x1268] ;  /* 0x0012680001e97983 */ /* 0x000f220000300800 */
[----:B------:R-:W-:Y:S02]  /*18630*/  MOV R56, R243 ;  /* 0x000000f300387202 */ /* 0x000fe40000000f00 */
[----:B------:R-:W-:Y:S01]  /*18640*/  MOV R57, R244 ;  /* 0x000000f400397202 */ /* 0x000fe20000000f00 */
[----:B------:R-:W4:Y:S01]  /*18650*/  LDL.LU R5, [R1+0x1264] ;  /* 0x0012640001057983 */ /* 0x000f220000300800 */
[----:B------:R-:W-:-:S02]  /*18660*/  MOV R58, R245 ;  /* 0x000000f5003a7202 */ /* 0x000fc40000000f00 */
[----:B------:R-:W-:Y:S01]  /*18670*/  MOV R59, R246 ;  /* 0x000000f6003b7202 */ /* 0x000fe20000000f00 */
[----:B------:R0:W5:Y:S01]  /*18680*/  LDL.LU R242, [R1+0x1260] ;  /* 0x0012600001f27983 */ /* 0x0001620000300800 */
[----:B------:R-:W-:Y:S02]  /*18690*/  MOV R60, R247 ;  /* 0x000000f7003c7202 */ /* 0x000fe40000000f00 */
[----:B------:R-:W-:Y:S01]  /*186a0*/  MOV R61, R248 ;  /* 0x000000f8003d7202 */ /* 0x000fe20000000f00 */
[----:B------:R0:W5:Y:S01]  /*186b0*/  LDL.LU R243, [R1+0x125c] ;  /* 0x00125c0001f37983 */ /* 0x0001620000300800 */
[----:B------:R-:W-:Y:S02]  /*186c0*/  MOV R62, R249 ;  /* 0x000000f9003e7202 */ /* 0x000fe40000000f00 */
[----:B------:R-:W-:Y:S01]  /*186d0*/  MOV R63, R250 ;  /* 0x000000fa003f7202 */ /* 0x000fe20000000f00 */
[----:B------:R0:W5:Y:S01]  /*186e0*/  LDL.LU R244, [R1+0x1258] ;  /* 0x0012580001f47983 */ /* 0x0001620000300800 */
        /* <DEDUP_REMOVED lines=132> */
[----:B--2---:R-:W-:Y:S02]  /*18f30*/  F2FP.BF16.F32.PACK_AB R160, R13, R215 ;  /* 0x000000d70da0723e */ /* 0x004fe400000010ff */
[----:B------:R-:W-:Y:S01]  /*18f40*/  F2FP.BF16.F32.PACK_AB R161, R211, R212 ;  /* 0x000000d4d3a1723e */ /* 0x000fe200000010ff */
[----:B------:R0:W5:Y:S01]  /*18f50*/  LDL.LU R22, [R1+0x11a4] ;  /* 0x0011a40001167983 */ /* 0x0001620000300800 */
[----:B---3--:R-:W-:-:S02]  /*18f60*/  F2FP.BF16.F32.PACK_AB R162, R213, R214 ;  /* 0x000000d6d5a2723e */ /* 0x008fc400000010ff */
[----:B------:R-:W-:Y:S01]  /*18f70*/  F2FP.BF16.F32.PACK_AB R163, R165, R164 ;  /* 0x000000a4a5a3723e */ /* 0x000fe200000010ff */
[----:B------:R0:W5:Y:S03]  /*18f80*/  LDL.LU R23, [R1+0x11a0] ;  /* 0x0011a00001177983 */ /* 0x0001660000300800 */
[----:B------:R-:W-:Y:S01]  /*18f90*/  WARPGROUP.ARRIVE ;  /* 0x00000000000079c5 */ /* 0x000fe20000000000 */
[----:B------:R0:W5:Y:S04]  /*18fa0*/  LDL.LU R168, [R1+0x119c] ;  /* 0x00119c0001a87983 */ /* 0x0001680000300800 */
[----:B------:R0:W5:Y:S01]  /*18fb0*/  LDL.LU R169, [R1+0x1198] ;  /* 0x0011980001a97983 */ /* 0x0001620000300800 */
[----:B------:R-:W-:Y:S03]  /*18fc0*/  HGMMA.64x256x16.F32.BF16 R24, R160, gdesc[UR56], R24, gsb0 ;  /* 0x03e00038a0187df0 */ /* 0x000fe60008001818 */
[----:B------:R0:W5:Y:S04]  /*18fd0*/  LDL.LU R170, [R1+0x1194] ;  /* 0x0011940001aa7983 */ /* 0x0001680000300800 */
[----:B------:R0:W5:Y:S04]  /*18fe0*/  LDL.LU R171, [R1+0x1190] ;  /* 0x0011900001ab7983 */ /* 0x0001680000300800 */
[----:B------:R-:W2:Y:S04]  /*18ff0*/  LDL.LU R6, [R1+0x118c] ;  /* 0x00118c0001067983 */ /* 0x000ea80000300800 */
[----:B------:R0:W5:Y:S04]  /*19000*/  LDL.LU R18, [R1+0x1188] ;  /* 0x0011880001127983 */ /* 0x0001680000300800 */
[----:B------:R0:W5:Y:S04]  /*19010*/  LDL.LU R19, [R1+0x1184] ;  /* 0x0011840001137983 */ /* 0x0001680000300800 */
[----:B------:R0:W5:Y:S04]  /*19020*/  LDL.LU R16, [R1+0x1180] ;  /* 0x0011800001107983 */ /* 0x0001680000300800 */
[----:B------:R0:W5:Y:S04]  /*19030*/  LDL.LU R17, [R1+0x117c] ;  /* 0x00117c0001117983 */ /* 0x0001680000300800 */
[----:B------:R-:W3:Y:S04]  /*19040*/  LDL.LU R209, [R1+0x1178] ;  /* 0x0011780001d17983 */ /* 0x000ee80000300800 */
[----:B------:R-:W2:Y:S04]  /*19050*/  LDL.LU R210, [R1+0x1174] ;  /* 0x0011740001d27983 */ /* 0x000ea80000300800 */
[----:B------:R-:W2:Y:S04]  /*19060*/  LDL.LU R240, [R1+0x1170] ;  /* 0x0011700001f07983 */ /* 0x000ea80000300800 */
[----:B------:R-:W2:Y:S04]  /*19070*/  LDL.LU R239, [R1+0x116c] ;  /* 0x00116c0001ef7983 */ /* 0x000ea80000300800 */
[----:B------:R-:W2:Y:S04]  /*19080*/  LDL.LU R208, [R1+0x1168] ;  /* 0x0011680001d07983 */ /* 0x000ea80000300800 */
[----:B------:R-:W2:Y:S04]  /*19090*/  LDL.LU R238, [R1+0x1164] ;  /* 0x0011640001ee7983 */ /* 0x000ea80000300800 */
[----:B------:R-:W2:Y:S04]  /*190a0*/  LDL.LU R237, [R1+0x1160] ;  /* 0x0011600001ed7983 */ /* 0x000ea80000300800 */
[----:B------:R-:W2:Y:S04]  /*190b0*/  LDL.LU R207, [R1+0x115c] ;  /* 0x00115c0001cf7983 */ /* 0x000ea80000300800 */
[----:B------:R0:W5:Y:S01]  /*190c0*/  LDL.LU R252, [R1+0x1158] ;  /* 0x0011580001fc7983 */ /* 0x0001620000300800 */
[----:B------:R-:W-:-:S03]  /*190d0*/  WARPGROUP.DEPBAR.LE gsb0, 0x0 ;  /* 0x00008000000079c5 */ /* 0x000fc60000010000 */
        /* <DEDUP_REMOVED lines=64> */
[----:B-1----:R-:W3:Y:S04]  /*194e0*/  LDL.LU.64 R150, [R1+0x1150] ;  /* 0x0011500001967983 */ /* 0x002ee80000300a00 */
[----:B------:R-:W2:Y:S04]  /*194f0*/  LDL.LU.64 R148, [R1+0x1148] ;  /* 0x0011480001947983 */ /* 0x000ea80000300a00 */
        /* <DEDUP_REMOVED lines=61> */
[----:B------:R-:W2:Y:S01]  /*198d0*/  LDL.LU.64 R24, [R1+0xf58] ;  /* 0x000f580001187983 */ /* 0x000ea20000300a00 */
[----:B------:R-:W-:Y:S01]  /*198e0*/  UMOV UR6, UR58 ;  /* 0x0000003a00067c82 */ /* 0x000fe20008000000 */
[----:B------:R-:W-:Y:S01]  /*198f0*/  UMOV UR7, UR59 ;  /* 0x0000003b00077c82 */ /* 0x000fe20008000000 */
[----:B----4-:R-:W-:-:S02]  /*19900*/  R2UR UR58, R232 ;  /* 0x00000000e83a72ca */ /* 0x010fc400000e0000 */
[----:B------:R-:W-:Y:S01]  /*19910*/  R2UR UR59, R233 ;  /* 0x00000000e93b72ca */ /* 0x000fe200000e0000 */
[-C--:B---3--:R-:W-:Y:S01]  /*19920*/  FMUL R150, R150, R3.reuse ;  /* 0x0000000396967220 */ /* 0x088fe20000400000 */
[-C--:B------:R-:W-:Y:S01]  /*19930*/  FMUL R151, R151, R3.reuse ;  /* 0x0000000397977220 */ /* 0x080fe20000400000 */
[-C--:B--2---:R-:W-:Y:S01]  /*19940*/  FMUL R146, R146, R3.reuse ;  /* 0x0000000392927220 */ /* 0x084fe20000400000 */
        /* <DEDUP_REMOVED lines=19> */
[----:B------:R-:W-:-:S06]  /*19a80*/  FMUL R107, R107, R3 ;  /* 0x000000036b6b7220 */ /* 0x000fcc0000400000 */
[----:B------:R-:W-:-:S06]  /*19a90*/  WARPGROUP.ARRIVE ;  /* 0x00000000000079c5 */ /* 0x000fcc0000000000 */
[----:B------:R-:W-:Y:S03]  /*19aa0*/  HGMMA.64x256x16.F32.BF16 R24, R160, gdesc[UR56], R24, gsb0 ;  /* 0x03e00038a0187df0 */ /* 0x000fe60008001818 */
[----:B------:R-:W-:Y:S02]  /*19ab0*/  WARPGROUP.DEPBAR.LE gsb0, 0x0 ;  /* 0x00008000000079c5 */ /* 0x000fe40000010000 */
[----:B------:R1:W-:Y:S04]  /*19ac0*/  STL.64 [R1+0x200], R24 ;  /* 0x0002001801007387 */ /* 0x0003e80000100a00 */
[----:B------:R-:W2:Y:S04]  /*19ad0*/  SHFL.BFLY PT, R0, R8, 0x2, 0x1f ;  /* 0x0c401f0008007f89 */ /* 0x000ea800000e0000 */
[----:B------:R-:W3:Y:S01]  /*19ae0*/  SHFL.BFLY PT, R9, R2, 0x1, 0x1f ;  /* 0x0c201f0002097f89 */ /* 0x000ee200000e0000 */
[----:B------:R-:W-:Y:S01]  /*19af0*/  UMOV UR8, UR58 ;  /* 0x0000003a00087c82 */ /* 0x000fe20008000000 */
[----:B------:R-:W-:Y:S01]  /*19b00*/  UMOV UR9, UR59 ;  /* 0x0000003b00097c82 */ /* 0x000fe20008000000 */
[----:B------:R-:W-:Y:S01]  /*19b10*/  FADD R13, R215, R13 ;  /* 0x0000000dd70d7221 */ /* 0x000fe20000000000 */
[----:B------:R4:W-:Y:S01]  /*19b20*/  STL.64 [R1+0x208], R26 ;  /* 0x0002081a01007387 */ /* 0x0009e20000100a00 */
[----:B------:R-:W-:Y:S01]  /*19b30*/  FADD R12, R212, R211 ;  /* 0x000000d3d40c7221 */ /* 0x000fe20000000000 */
[----:B------:R-:W0:Y:S02]  /*19b40*/  LDC R163, c[0x0][0x280] ;  /* 0x0000a000ffa37b82 */ /* 0x000e240000000800 */
[----:B------:R2:W-:Y:S04]  /*19b50*/  STL.64 [R1+0x210], R28 ;  /* 0x0002101c01007387 */ /* 0x0005e80000100a00 */
        /* <DEDUP_REMOVED lines=61> */
[----:B-1----:R-:W3:Y:S04]  /*19f30*/  LDL.LU.64 R24, [R1] ;  /* 0x0000000001187983 */ /* 0x002ee80000300a00 */
[----:B----4-:R-:W4:Y:S04]  /*19f40*/  LDL.LU.64 R26, [R1+0x8] ;  /* 0x00000800011a7983 */ /* 0x010f280000300a00 */
[----:B--2---:R-:W2:Y:S04]  /*19f50*/  LDL.LU.64 R28, [R1+0x10] ;  /* 0x00001000011c7983 */ /* 0x004ea80000300a00 */
[----:B---3--:R-:W3:Y:S04]  /*19f60*/  LDL.LU.64 R30, [R1+0x18] ;  /* 0x00001800011e7983 */ /* 0x008ee80000300a00 */
[----:B------:R-:W4:Y:S04]  /*19f70*/  LDL.LU.64 R32, [R1+0x20] ;  /* 0x0000200001207983 */ /* 0x000f280000300a00 */
[----:B------:R-:W3:Y:S04]  /*19f80*/  LDL.LU.64 R34, [R1+0x28] ;  /* 0x0000280001227983 */ /* 0x000ee80000300a00 */
[----:B------:R-:W3:Y:S04]  /*19f90*/  LDL.LU.64 R36, [R1+0x30] ;  /* 0x0000300001247983 */ /* 0x000ee80000300a00 */
[----:B0-----:R-:W3:Y:S04]  /*19fa0*/  LDL.LU.64 R38, [R1+0x38] ;  /* 0x0000380001267983 */ /* 0x001ee80000300a00 */
[----:B------:R-:W3:Y:S04]  /*19fb0*/  LDL.LU.64 R40, [R1+0x40] ;  /* 0x0000400001287983 */ /* 0x000ee80000300a00 */
        /* <DEDUP_REMOVED lines=54> */
[----:B------:R-:W3:Y:S01]  /*1a320*/  LDL.LU.64 R150, [R1+0x1f8] ;  /* 0x0001f80001967983 */ /* 0x000ee20000300a00 */
[----:B------:R-:W-:-:S05]  /*1a330*/  FMNMX R0, R8, R0, !PT ;  /* 0x0000000008007209 */ /* 0x000fca0007800000 */
[----:B------:R-:W0:Y:S01]  /*1a340*/  SHFL.BFLY PT, R8, R0, 0x1, 0x1f ;  /* 0x0c201f0000087f89 */ /* 0x000e2200000e0000 */
[----:B------:R-:W-:-:S04]  /*1a350*/  FMNMX R9, R2, R9, !PT ;  /* 0x0000000902097209 */ /* 0x000fc80007800000 */
[----:B------:R-:W-:-:S05]  /*1a360*/  FMNMX R9, R9, R209, !PT ;  /* 0x000000d109097209 */ /* 0x000fca0007800000 */
[-C--:B------:R-:W-:Y:S01]  /*1a370*/  FFMA R156, R156, R235.reuse, -R9 ;  /* 0x000000eb9c9c7223 */ /* 0x080fe20000000809 */
[----:B------:R-:W-:Y:S01]  /*1a380*/  FADD R2, -R9, R209 ;  /* 0x000000d109027221 */ /* 0x000fe20000000100 */
[----:B------:R-:W-:Y:S02]  /*1a390*/  FFMA R153, R153, R235, -R9 ;  /* 0x000000eb99997223 */ /* 0x000fe40000000809 */
[----:B------:R-:W-:Y:S01]  /*1a3a0*/  FMUL R156, R156, 1.4426950216293334961 ;  /* 0x3fb8aa3b9c9c7820 */ /* 0x000fe20000400000 */
[----:B0-----:R-:W-:-:S04]  /*1a3b0*/  FMNMX R8, R0, R8, !PT ;  /* 0x0000000800087209 */ /* 0x001fc80007800000 */
[----:B------:R-:W-:Y:S01]  /*1a3c0*/  FMNMX R8, R8, R210, !PT ;  /* 0x000000d208087209 */ /* 0x000fe20007800000 */
[----:B------:R-:W-:-:S04]  /*1a3d0*/  FFMA R157, R157, R235, -R9 ;  /* 0x000000eb9d9d7223 */ /* 0x000fc80000000809 */
[----:B------:R-:W-:Y:S01]  /*1a3e0*/  FADD R0, -R8, R210 ;  /* 0x000000d208007221 */ /* 0x000fe20000000100 */
[-CC-:B------:R-:W-:Y:S01]  /*1a3f0*/  FFMA R158, R158, R235.reuse, -R8.reuse ;  /* 0x000000eb9e9e7223 */ /* 0x180fe20000000808 */
[-CC-:B------:R-:W-:Y:S01]  /*1a400*/  FFMA R155, R155, R235.reuse, -R8.reuse ;  /* 0x000000eb9b9b7223 */ /* 0x180fe20000000808 */
[-CC-:B------:R-:W-:Y:S01]  /*1a410*/  FFMA R159, R159, R235.reuse, -R8.reuse ;  /* 0x000000eb9f9f7223 */ /* 0x180fe20000000808 */
[-C--:B------:R-:W-:Y:S01]  /*1a420*/  FFMA R152, R152, R235.reuse, -R9 ;  /* 0x000000eb98987223 */ /* 0x080fe20000000809 */
[----:B------:R0:W-:Y:S01]  /*1a430*/  MUFU.EX2 R161, R156 ;  /* 0x0000009c00a17308 */ /* 0x0001e20000000800 */
[----:B------:R-:W-:Y:S01]  /*1a440*/  FMUL R2, R2, 1.4426950216293334961 ;  /* 0x3fb8aa3b02027820 */ /* 0x000fe20000400000 */
[----:B------:R-:W-:Y:S01]  /*1a450*/  FFMA R154, R154, R235, -R8 ;  /* 0x000000eb9a9a7223 */ /* 0x000fe20000000808 */
[----:B------:R-:W-:Y:S01]  /*1a460*/  FMUL R0, R0, 1.4426950216293334961 ;  /* 0x3fb8aa3b00007820 */ /* 0x000fe20000400000 */
[----:B------:R-:W-:Y:S01]  /*1a470*/  FMUL R15, R153, 1.4426950216293334961 ;  /* 0x3fb8aa3b990f7820 */ /* 0x000fe20000400000 */
[----:B------:R-:W-:Y:S01]  /*1a480*/  FMUL R157, R157, 1.4426950216293334961 ;  /* 0x3fb8aa3b9d9d7820 */ /* 0x000fe20000400000 */
[----:B------:R-:W-:Y:S01]  /*1a490*/  FMUL R14, R155, 1.4426950216293334961 ;  /* 0x3fb8aa3b9b0e7820 */ /* 0x000fe20000400000 */
[----:B0-----:R-:W-:Y:S01]  /*1a4a0*/  FMUL R156, R158, 1.4426950216293334961 ;  /* 0x3fb8aa3b9e9c7820 */ /* 0x001fe20000400000 */
[----:B------:R-:W-:Y:S01]  /*1a4b0*/  FMUL R158, R159, 1.4426950216293334961 ;  /* 0x3fb8aa3b9f9e7820 */ /* 0x000fe20000400000 */
[----:B------:R-:W-:Y:S01]  /*1a4c0*/  FMUL R152, R152, 1.4426950216293334961 ;  /* 0x3fb8aa3b98987820 */ /* 0x000fe20000400000 */
[----:B------:R-:W-:Y:S01]  /*1a4d0*/  FMUL R154, R154, 1.4426950216293334961 ;  /* 0x3fb8aa3b9a9a7820 */ /* 0x000fe20000400000 */
[----:B------:R-:W0:Y:S08]  /*1a4e0*/  MUFU.EX2 R2, R2 ;  /* 0x0000000200027308 */ /* 0x000e300000000800 */
[----:B------:R-:W1:Y:S08]  /*1a4f0*/  MUFU.EX2 R0, R0 ;  /* 0x0000000000007308 */ /* 0x000e700000000800 */
[----:B------:R-:W-:Y:S08]  /*1a500*/  MUFU.EX2 R160, R157 ;  /* 0x0000009d00a07308 */ /* 0x000ff00000000800 */
[----:B------:R-:W-:Y:S08]  /*1a510*/  MUFU.EX2 R162, R152 ;  /* 0x0000009800a27308 */ /* 0x000ff00000000800 */
[----:B------:R-:W1:Y:S08]  /*1a520*/  MUFU.EX2 R15, R15 ;  /* 0x0000000f000f7308 */ /* 0x000e700000000800 */
[----:B------:R1:W-:Y:S08]  /*1a530*/  MUFU.EX2 R157, R154 ;  /* 0x0000009a009d7308 */ /* 0x0003f00000000800 */
[----:B------:R-:W1:Y:S08]  /*1a540*/  MUFU.EX2 R14, R14 ;  /* 0x0000000e000e7308 */ /* 0x000e700000000800 */
[----:B------:R-:W-:Y:S08]  /*1a550*/  MUFU.EX2 R156, R156 ;  /* 0x0000009c009c7308 */ /* 0x000ff00000000800 */
[----:B------:R-:W1:Y:S01]  /*1a560*/  MUFU.EX2 R158, R158 ;  /* 0x0000009e009e7308 */ /* 0x000e620000000800 */
[-C--:B0-----:R-:W-:Y:S01]  /*1a570*/  FMUL R24, R24, R2.reuse ;  /* 0x0000000218187220 */ /* 0x081fe20000400000 */
[-C--:B------:R-:W-:Y:S01]  /*1a580*/  FMUL R25, R25, R2.reuse ;  /* 0x0000000219197220 */ /* 0x080fe20000400000 */
[-C--:B--2---:R-:W-:Y:S01]  /*1a590*/  FMUL R28, R28, R2.reuse ;  /* 0x000000021c1c7220 */ /* 0x084fe20000400000 */
[-C--:B------:R-:W-:Y:S01]  /*1a5a0*/  FMUL R29, R29, R2.reuse ;  /* 0x000000021d1d7220 */ /* 0x080fe20000400000 */
[-C--:B----4-:R-:W-:Y:S01]  /*1a5b0*/  FMUL R32, R32, R2.reuse ;  /* 0x0000000220207220 */ /* 0x090fe20000400000 */
[-C--:B------:R-:W-:Y:S01]  /*1a5c0*/  FMUL R33, R33, R2.reuse ;  /* 0x0000000221217220 */ /* 0x080fe20000400000 */
[-C--:B---3--:R-:W-:Y:S01]  /*1a5d0*/  FMUL R36, R36, R2.reuse ;  /* 0x0000000224247220 */ /* 0x088fe20000400000 */
        /* <DEDUP_REMOVED lines=19> */
[-C--:B-1----:R-:W-:Y:S01]  /*1a710*/  FMUL R26, R26, R0.reuse ;  /* 0x000000001a1a7220 */ /* 0x082fe20000400000 */
[-C--:B------:R-:W-:Y:S01]  /*1a720*/  FMUL R27, R27, R0.reuse ;  /* 0x000000001b1b7220 */ /* 0x080fe20000400000 */
[-C--:B------:R-:W-:Y:S01]  /*1a730*/  FMUL R30, R30, R0.reuse ;  /* 0x000000001e1e7220 */ /* 0x080fe20000400000 */
[----:B------:R-:W-:Y:S01]  /*1a740*/  FMUL R31, R31, R0 ;  /* 0x000000001f1f7220 */ /* 0x000fe20000400000 */
[-C--:B------:R-:W-:Y:S01]  /*1a750*/  FMUL R76, R76, R2.reuse ;  /* 0x000000024c4c7220 */ /* 0x080fe20000400000 */
[----:B------:R-:W-:Y:S01]  /*1a760*/  FMUL R77, R77, R2 ;  /* 0x000000024d4d7220 */ /* 0x000fe20000400000 */
[-C--:B------:R-:W-:Y:S01]  /*1a770*/  FMUL R34, R34, R0.reuse ;  /* 0x0000000022227220 */ /* 0x080fe20000400000 */
[-C--:B------:R-:W-:Y:S01]  /*1a780*/  FMUL R35, R35, R0.reuse ;  /* 0x0000000023237220 */ /* 0x080fe20000400000 */
[-C--:B------:R-:W-:Y:S01]  /*1a790*/  FMUL R38, R38, R0.reuse ;  /* 0x0000000026267220 */ /* 0x080fe20000400000 */
        /* <DEDUP_REMOVED lines=40> */
[----:B------:R-:W-:Y:S01]  /*1aa20*/  FMUL R99, R99, R0 ;  /* 0x0000000063637220 */ /* 0x000fe20000400000 */
[----:B------:R-:W-:Y:S01]  /*1aa30*/  F2FP.BF16.F32.PACK_AB R152, R15, R162 ;  /* 0x000000a20f98723e */ /* 0x000fe200000010ff */
        /* <DEDUP_REMOVED lines=54> */
[----:B------:R-:W-:-:S06]  /*1ada0*/  FMUL R151, R151, R0 ;  /* 0x0000000097977220 */ /* 0x000fcc0000400000 */
[----:B------:R-:W-:-:S06]  /*1adb0*/  WARPGROUP.ARRIVE ;  /* 0x00000000000079c5 */ /* 0x000fcc0000000000 */
[----:B------:R-:W-:Y:S03]  /*1adc0*/  HGMMA.64x256x16.F32.BF16 R24, R152, gdesc[UR4], R24, gsb0 ;  /* 0x03e0000498187df0 */ /* 0x000fe60008001818 */
[----:B------:R-:W-:Y:S02]  /*1add0*/  WARPGROUP.DEPBAR.LE gsb0, 0x0 ;  /* 0x00008000000079c5 */ /* 0x000fe40000010000 */
[----:B------:R-:W-:Y:S04]  /*1ade0*/  STL.64 [R1], R24 ;  /* 0x0000001801007387 */ /* 0x000fe80000100a00 */
        /* <DEDUP_REMOVED lines=63> */
[----:B0-----:R-:W2:Y:S04]  /*1b1e0*/  LDL.LU.64 R150, [R1+0xf50] ;  /* 0x000f500001967983 */ /* 0x001ea80000300a00 */
[----:B------:R-:W3:Y:S04]  /*1b1f0*/  LDL.LU.64 R148, [R1+0xf48] ;  /* 0x000f480001947983 */ /* 0x000ee80000300a00 */
        /* <DEDUP_REMOVED lines=62> */
[----:B------:R-:W4:Y:S01]  /*1b5e0*/  LDL R159, [R1+0x7e4] ;  /* 0x0007e400019f7983 */ /* 0x000f220000100800 */
[----:B------:R-:W-:Y:S01]  /*1b5f0*/  UMOV UR6, UR8 ;  /* 0x0000000800067c82 */ /* 0x000fe20008000000 */
[----:B------:R-:W-:Y:S01]  /*1b600*/  UMOV UR7, UR9 ;  /* 0x0000000900077c82 */ /* 0x000fe20008000000 */
[-C--:B--2---:R-:W-:Y:S01]  /*1b610*/  FMUL R150, R150, R0.reuse ;  /* 0x0000000096967220 */ /* 0x084fe20000400000 */
[----:B------:R-:W-:Y:S01]  /*1b620*/  FMUL R151, R151, R0 ;  /* 0x0000000097977220 */ /* 0x000fe20000400000 */
[-C--:B---3--:R-:W-:Y:S01]  /*1b630*/  FMUL R148, R148, R2.reuse ;  /* 0x0000000294947220 */ /* 0x088fe20000400000 */
[----:B------:R-:W-:Y:S01]  /*1b640*/  FMUL R149, R149, R2 ;  /* 0x0000000295957220 */ /* 0x000fe20000400000 */
[-C--:B----4-:R-:W-:Y:S01]  /*1b650*/  FMUL R146, R146, R0.reuse ;  /* 0x0000000092927220 */ /* 0x090fe20000400000 */
        /* <DEDUP_REMOVED lines=124> */
[----:B------:R-:W-:Y:S01]  /*1be20*/  HGMMA.64x256x16.F32.BF16 R24, R152, gdesc[UR4], R24, gsb0 ;  /* 0x03e0000498187df0 */ /* 0x000fe20008001818 */
[----:B------:R-:W-:Y:S01]  /*1be30*/  FADD R15, R162, R15 ;  /* 0x0000000fa20f7221 */ /* 0x000fe20000000000 */
[----:B------:R-:W-:Y:S01]  /*1be40*/  FADD R13, R214, R13 ;  /* 0x0000000dd60d7221 */ /* 0x000fe20000000000 */
[----:B------:R-:W-:Y:S02]  /*1be50*/  FADD R12, R164, R12 ;  /* 0x0000000ca40c7221 */ /* 0x000fe40000000000 */
[----:B------:R-:W-:Y:S01]  /*1be60*/  FADD R15, R161, R15 ;  /* 0x0000000fa10f7221 */ /* 0x000fe20000000000 */
[----:B------:R-:W-:Y:S01]  /*1be70*/  FADD R13, R213, R13 ;  /* 0x0000000dd50d7221 */ /* 0x000fe20000000000 */
[----:B------:R-:W-:Y:S02]  /*1be80*/  FADD R12, R165, R12 ;  /* 0x0000000ca50c7221 */ /* 0x000fe40000000000 */
[----:B------:R-:W-:Y:S01]  /*1be90*/  FADD R15, R160, R15 ;  /* 0x0000000fa00f7221 */ /* 0x000fe20000000000 */
[----:B------:R-:W-:Y:S01]  /*1bea0*/  STL [R1+0x7ec], R10 ;  /* 0x0007ec0a01007387 */ /* 0x000fe20000100800 */
[----:B------:R-:W-:-:S03]  /*1beb0*/  IADD3 R208, R208, 0x10, RZ ;  /* 0x00000010d0d07810 */ /* 0x000fc60007ffe0ff */
[----:B------:R-:W-:Y:S04]  /*1bec0*/  STL [R1+0x7f0], R11 ;  /* 0x0007f00b01007387 */ /* 0x000fe80000100800 */
[----:B------:R-:W-:Y:S04]  /*1bed0*/  STL [R1+0x7e0], R8 ;  /* 0x0007e00801007387 */ /* 0x000fe80000100800 */
[----:B------:R-:W-:Y:S01]  /*1bee0*/  STL [R1+0x7e8], R9 ;  /* 0x0007e80901007387 */ /* 0x000fe20000100800 */
[----:B------:R-:W-:Y:S02]  /*1bef0*/  ISETP.GE.AND P0, PT, R208, R163, PT ;  /* 0x000000a3d000720c */ /* 0x000fe40003f06270 */
[----:B------:R-:W-:-:S02]  /*1bf00*/  LEA R6, R207, R6, 0x4 ;  /* 0x00000006cf067211 */ /* 0x000fc400078e20ff */
[----:B------:R-:W-:Y:S02]  /*1bf10*/  LEA R5, R159, R5, 0x4 ;  /* 0x000000059f057211 */ /* 0x000fe400078e20ff */
[----:B------:R-:W-:Y:S02]  /*1bf20*/  MOV R206, R10 ;  /* 0x0000000a00ce7202 */ /* 0x000fe40000000f00 */
[----:B------:R-:W-:Y:S02]  /*1bf30*/  MOV R210, R8 ;  /* 0x0000000800d27202 */ /* 0x000fe40000000f00 */
[----:B------:R-:W-:Y:S01]  /*1bf40*/  MOV R209, R9 ;  /* 0x0000000900d17202 */ /* 0x000fe20000000f00 */
[----:B------:R-:W-:Y:S02]  /*1bf50*/  WARPGROUP.DEPBAR.LE gsb0, 0x0 ;  /* 0x00008000000079c5 */ /* 0x000fe40000010000 */
[----:B------:R-:W-:-:S04]  /*1bf60*/  FADD R153, R157, R14 ;  /* 0x0000000e9d997221 */ /* 0x000fc80000000000 */
[----:B------:R-:W-:-:S04]  /*1bf70*/  FADD R153, R156, R153 ;  /* 0x000000999c997221 */ /* 0x000fc80000000000 */
[----:B------:R-:W-:Y:S01]  /*1bf80*/  FADD R153, R158, R153 ;  /* 0x000000999e997221 */ /* 0x000fe20000000000 */
[----:B------:R-:W0:Y:S04]  /*1bf90*/  SHFL.BFLY PT, R152, R13, 0x2, 0x1f ;  /* 0x0c401f000d987f89 */ /* 0x000e2800000e0000 */
[----:B------:R-:W1:Y:S04]  /*1bfa0*/  SHFL.BFLY PT, R14, R12, 0x2, 0x1f ;  /* 0x0c401f000c0e7f89 */ /* 0x000e6800000e0000 */
[----:B------:R-:W2:Y:S04]  /*1bfb0*/  SHFL.BFLY PT, R154, R15, 0x2, 0x1f ;  /* 0x0c401f000f9a7f89 */ /* 0x000ea800000e0000 */
[----:B------:R-:W3:Y:S01]  /*1bfc0*/  SHFL.BFLY PT, R155, R153, 0x2, 0x1f ;  /* 0x0c401f00999b7f89 */ /* 0x000ee200000e0000 */
[----:B0-----:R-:W-:Y:S01]  /*1bfd0*/  FADD R152, R13, R152 ;  /* 0x000000980d987221 */ /* 0x001fe20000000000 */
[----:B-1----:R-:W-:Y:S01]  /*1bfe0*/  FADD R14, R12, R14 ;  /* 0x0000000e0c0e7221 */ /* 0x002fe20000000000 */
[----:B--2---:R-:W-:Y:S01]  /*1bff0*/  FADD R13, R15, R154 ;  /* 0x0000009a0f0d7221 */ /* 0x004fe20000000000 */
[----:B---3--:R-:W-:-:S02]  /*1c000*/  FADD R12, R153, R155 ;  /* 0x0000009b990c7221 */ /* 0x008fc40000000000 */
[----:B------:R-:W0:Y:S04]  /*1c010*/  SHFL.BFLY PT, R154, R152, 0x1, 0x1f ;  /* 0x0c201f00989a7f89 */ /* 0x000e2800000e0000 */
[----:B------:R-:W1:Y:S04]  /*1c020*/  SHFL.BFLY PT, R15, R14, 0x1, 0x1f ;  /* 0x0c201f000e0f7f89 */ /* 0x000e6800000e0000 */
[----:B------:R-:W2:Y:S04]  /*1c030*/  SHFL.BFLY PT, R153, R13, 0x1, 0x1f ;  /* 0x0c201f000d997f89 */ /* 0x000ea800000e0000 */
[----:B------:R-:W3:Y:S01]  /*1c040*/  SHFL.BFLY PT, R155, R12, 0x1, 0x1f ;  /* 0x0c201f000c9b7f89 */ /* 0x000ee200000e0000 */
[----:B0-----:R-:W-:Y:S01]  /*1c050*/  FADD R152, R152, R154 ;  /* 0x0000009a98987221 */ /* 0x001fe20000000000 */
[----:B-1----:R-:W-:-:S03]  /*1c060*/  FADD R14, R14, R15 ;  /* 0x0000000f0e0e7221 */ /* 0x002fc60000000000 */
[----:B------:R-:W-:Y:S01]  /*1c070*/  FFMA R240, R4, R240, R152 ;  /* 0x000000f004f07223 */ /* 0x000fe20000000098 */
[----:B--2---:R-:W-:Y:S01]  /*1c080*/  FADD R13, R13, R153 ;  /* 0x000000990d0d7221 */ /* 0x004fe20000000000 */
[----:B---3--:R-:W-:Y:S01]  /*1c090*/  FADD R12, R12, R155 ;  /* 0x0000009b0c0c7221 */ /* 0x008fe20000000000 */
[----:B------:R-:W-:Y:S02]  /*1c0a0*/  FFMA R239, R3, R239, R14 ;  /* 0x000000ef03ef7223 */ /* 0x000fe4000000000e */
[----:B------:R-:W-:Y:S01]  /*1c0b0*/  FFMA R238, R2, R238, R13 ;  /* 0x000000ee02ee7223 */ /* 0x000fe2000000000d */
[----:B------:R-:W-:Y:S01]  /*1c0c0*/  MOV R4, R11 ;  /* 0x0000000b00047202 */ /* 0x000fe20000000f00 */
[----:B------:R-:W-:Y:S01]  /*1c0d0*/  FFMA R237, R0, R237, R12 ;  /* 0x000000ed00ed7223 */ /* 0x000fe2000000000c */
[----:B------:R-:W-:Y:S06]  /*1c0e0*/  @!P0 BRA `(.L_x_1) ;  /* 0xffffff6800d88947 */ /* 0x000fec000383ffff */
.L_x_0:
[----:B------:R-:W2:Y:S04]  /*1c0f0*/  LDL.LU R220, [R1+0x8] ;  /* 0x0000080001dc7983 */ /* 0x000ea80000300800 */
[----:B------:R-:W3:Y:S04]  /*1c100*/  LDL.LU R218, [R1+0x408] ;  /* 0x0004080001da7983 */ /* 0x000ee80000300800 */
[----:B------:R-:W4:Y:S04]  /*1c110*/  LDL.LU R217, [R1+0x400] ;  /* 0x0004000001d97983 */ /* 0x000f280000300800 */
[----:B------:R-:W2:Y:S01]  /*1c120*/  LDL.LU R3, [R1+0x130] ;  /* 0x0001300001037983 */ /* 0x000ea20000300800 */
[----:B------:R-:W0:Y:S03]  /*1c130*/  S2R R0, SR_TID.X ;  /* 0x0000000000007919 */ /* 0x000e260000002100 */
[----:B------:R-:W4:Y:S04]  /*1c140*/  LDL.LU R2, [R1+0x12c] ;  /* 0x00012c0001027983 */ /* 0x000f280000300800 */
[----:B------:R-:W3:Y:S04]  /*1c150*/  LDL.LU R215, [R1] ;  /* 0x0000000001d77983 */ /* 0x000ee80000300800 */
        /* <DEDUP_REMOVED lines=14> */
[----:B------:R-:W4:Y:S01]  /*1c240*/  LDL.LU R159, [R1+0x11c] ;  /* 0x00011c00019f7983 */ /* 0x000f220000300800 */
[----:B0-----:R-:W-:-:S03]  /*1c250*/  SHF.R.U32.HI R4, RZ, 0x1, R0 ;  /* 0x00000001ff047819 */ /* 0x001fc60000011600 */
        /* <DEDUP_REMOVED lines=12> */
[----:B------:R-:W-:-:S02]  /*1c320*/  LOP3.LUT R4, R4, 0x4, RZ, 0xc0, !PT ;  /* 0x0000000404047812 */ /* 0x000fc400078ec0ff */
[----:B------:R-:W-:Y:S01]  /*1c330*/  FSETP.GT.AND P3, PT, |R237|, 8.50705917302346158658e+37, PT ;  /* 0x7e800000ed00780b */ /* 0x000fe20003f64200 */
[----:B-----5:R-:W-:Y:S01]  /*1c340*/  STL [R1+0xd58], R252 ;  /* 0x000d58fc01007387 */ /* 0x020fe20000100800 */
[----:B--2---:R-:W-:Y:S02]  /*1c350*/  MOV R162, R3 ;  /* 0x0000000300a27202 */ /* 0x004fe40000000f00 */
[C---:B------:R-:W-:Y:S02]  /*1c360*/  SHF.L.U32 R3, R0.reuse, 0x1, RZ ;  /* 0x0000000100037819 */ /* 0x040fe400000006ff */
[----:B------:R-:W-:Y:S02]  /*1c370*/  LOP3.LUT R0, R0, 0xff, RZ, 0xc0, !PT ;  /* 0x000000ff00007812 */ /* 0x000fe400078ec0ff */
[----:B------:R-:W-:Y:S02]  /*1c380*/  LOP3.LUT R3, R3, 0x1f8, RZ, 0xc0, !PT ;  /* 0x000001f803037812 */ /* 0x000fe400078ec0ff */
[----:B------:R-:W-:-:S02]  /*1c390*/  LEA R0, R0, R241, 0x4 ;  /* 0x000000f100007211 */ /* 0x000fc400078e20ff */
[----:B---3--:R-:W-:-:S03]  /*1c3a0*/  MOV R216, R215 ;  /* 0x000000d700d87202 */ /* 0x008fc60000000f00 */
[----:B------:R0:W-:Y:S01]  /*1c3b0*/  STL [R1+0xd5c], R0 ;  /* 0x000d5c0001007387 */ /* 0x0001e20000100800 */
[----:B----4-:R-:W-:Y:S02]  /*1c3c0*/  MOV R215, R214 ;  /* 0x000000d600d77202 */ /* 0x010fe40000000f00 */
[----:B------:R-:W-:Y:S02]  /*1c3d0*/  MOV R219, R216 ;  /* 0x000000d800db7202 */ /* 0x000fe40000000f00 */
[----:B------:R-:W-:Y:S02]  /*1c3e0*/  MOV R214, R213 ;  /* 0x000000d500d67202 */ /* 0x000fe40000000f00 */
[----:B0-----:R-:W-:Y:S02]  /*1c3f0*/  IADD3 R0, R241, R3, RZ ;  /* 0x00000003f1007210 */ /* 0x001fe40007ffe0ff */
[----:B------:R-:W-:-:S03]  /*1c400*/  MOV R213, R212 ;  /* 0x000000d400d57202 */ /* 0x000fc60000000f00 */
[----:B------:R0:W-:Y:S01]  /*1c410*/  STL [R1+0xd50], R0 ;  /* 0x000d500001007387 */ /* 0x0001e20000100800 */
[----:B------:R-:W-:Y:S02]  /*1c420*/  MOV R212, R211 ;  /* 0x000000d300d47202 */ /* 0x000fe40000000f00 */
[----:B------:R-:W-:Y:S02]  /*1c430*/  MOV R216, R215 ;  /* 0x000000d700d87202 */ /* 0x000fe40000000f00 */
[----:B------:R-:W-:Y:S01]  /*1c440*/  MOV R211, R167 ;  /* 0x000000a700d37202 */ /* 0x000fe20000000f00 */
[----:B0-----:R-:W2:Y:S01]  /*1c450*/  LDL.LU R0, [R1+0x808] ;  /* 0x0008080001007983 */ /* 0x001ea20000300800 */
[----:B------:R-:W-:Y:S02]  /*1c460*/  MOV R167, R166 ;  /* 0x000000a600a77202 */ /* 0x000fe40000000f00 */
[----:B------:R-:W-:Y:S02]  /*1c470*/  MOV R166, R165 ;  /* 0x000000a500a67202 */ /* 0x000fe40000000f00 */
[----:B------:R-:W-:-:S02]  /*1c480*/  MOV R215, R214 ;  /* 0x000000d600d77202 */ /* 0x000fc40000000f00 */
[----:B------:R-:W-:Y:S02]  /*1c490*/  MOV R214, R213 ;  /* 0x000000d500d67202 */ /* 0x000fe40000000f00 */
[----:B------:R-:W-:Y:S02]  /*1c4a0*/  MOV R213, R212 ;  /* 0x000000d400d57202 */ /* 0x000fe40000000f00 */
[----:B------:R-:W-:Y:S02]  /*1c4b0*/  FSETP.GT.AND P2, PT, |R238|, 8.50705917302346158658e+37, PT ;  /* 0x7e800000ee00780b */ /* 0x000fe40003f44200 */
[----:B------:R-:W-:Y:S02]  /*1c4c0*/  MOV R212, R211 ;  /* 0x000000d300d47202 */ /* 0x000fe40000000f00 */
[----:B------:R-:W-:Y:S02]  /*1c4d0*/  MOV R211, R167 ;  /* 0x000000a700d37202 */ /* 0x000fe40000000f00 */
[----:B------:R-:W-:Y:S01]  /*1c4e0*/  MOV R167, R166 ;  /* 0x000000a600a77202 */ /* 0x000fe20000000f00 */
[----:B------:R-:W-:Y:S01]  /*1c4f0*/  FMUL R3, R218, 0.25 ;  /* 0x3e800000da037820 */ /* 0x000fe20000400000 */
[----:B------:R-:W-:-:S02]  /*1c500*/  FSETP.GT.AND P0, PT, |R239|, 8.50705917302346158658e+37, PT ;  /* 0x7e800000ef00780b */ /* 0x000fc40003f04200 */
[----:B------:R-:W-:Y:S01]  /*1c510*/  FSETP.GT.AND P1, PT, |R240|, 8.50705917302346158658e+37, PT ;  /* 0x7e800000f000780b */ /* 0x000fe20003f24200 */
[----:B------:R-:W-:Y:S01]  /*1c520*/  FMUL R6, R151, 0.25 ;  /* 0x3e80000097067820 */ /* 0x000fe20000400000 */
[----:B------:R-:W-:Y:S01]  /*1c530*/  FMUL R5, R150, 0.25 ;  /* 0x3e80000096057820 */ /* 0x000fe20000400000 */
[----:B------:R-:W-:Y:S02]  /*1c540*/  MOV R165, R164 ;  /* 0x000000a400a57202 */ /* 0x000fe40000000f00 */
[----:B------:R-:W-:Y:S02]  /*1c550*/  MOV R164, R163 ;  /* 0x000000a300a47202 */ /* 0x000fe40000000f00 */
[----:B------:R-:W-:Y:S02]  /*1c560*/  MOV R163, R162 ;  /* 0x000000a200a37202 */ /* 0x000fe40000000f00 */
[----:B------:R-:W-:Y:S01]  /*1c570*/  MOV R162, R2 ;  /* 0x0000000200a27202 */ /* 0x000fe20000000f00 */
[----:B------:R-:W-:Y:S01]  /*1c580*/  FMUL R2, R220, 0.25 ;  /* 0x3e800000dc027820 */ /* 0x000fe20000400000 */
[----:B------:R-:W-:-:S02]  /*1c590*/  MOV R166, R165 ;  /* 0x000000a500a67202 */ /* 0x000fc40000000f00 */
[----:B------:R-:W-:Y:S02]  /*1c5a0*/  MOV R165, R164 ;  /* 0x000000a400a57202 */ /* 0x000fe40000000f00 */
[----:B------:R-:W-:Y:S02]  /*1c5b0*/  MOV R164, R163 ;  /* 0x000000a300a47202 */ /* 0x000fe40000000f00 */
[----:B------:R-:W-:Y:S02]  /*1c5c0*/  MOV R163, R162 ;  /* 0x000000a200a37202 */ /* 0x000fe40000000f00 */
[----:B------:R-:W-:Y:S01]  /*1c5d0*/  FSEL R252, R2, R220, P3 ;  /* 0x000000dc02fc7208 */ /* 0x000fe20001800000 */
[----:B------:R-:W-:Y:S01]  /*1c5e0*/  FMUL R2, R217, 0.25 ;  /* 0x3e800000d9027820 */ /* 0x000fe20000400000 */
[----:B------:R-:W-:Y:S01]  /*1c5f0*/  BAR.SYNC.DEFER_BLOCKING 0x0 ;  /* 0x0000000000007b1d */ /* 0x000fe20000010000 */
[----:B--2---:R-:W-:Y:S01]  /*1c600*/  IADD3 R0, R4, R0, RZ ;  /* 0x0000000004007210 */ /* 0x004fe20007ffe0ff */
[----:B------:R-:W-:-:S04]  /*1c610*/  FMUL R4, R219, 0.25 ;  /* 0x3e800000db047820 */ /* 0x000fc80000400000 */
[----:B------:R0:W-:Y:S04]  /*1c620*/  STL [R1+0xd54], R0 ;  /* 0x000d540001007387 */ /* 0x0001e80000100800 */
[----:B------:R-:W2:Y:S01]  /*1c630*/  LDL.LU R162, [R1+0x128] ;  /* 0x0001280001a27983 */ /* 0x000ea20000300800 */
[----:B0-----:R-:W-:-:S05]  /*1c640*/  FSEL R0, R4, R219, P2 ;  /* 0x000000db04007208 */ /* 0x001fca0001000000 */
[----:B------:R0:W-:Y:S02]  /*1c650*/  STL [R1+0x860], R0 ;  /* 0x0008600001007387 */ /* 0x0001e40000100800 */
[----:B0-----:R-:W-:-:S05]  /*1c660*/  FSEL R0, R3, R218, P0 ;  /* 0x000000da03007208 */ /* 0x001fca0000000000 */
[----:B------:R0:W-:Y:S02]  /*1c670*/  STL [R1+0x864], R0 ;  /* 0x0008640001007387 */ /* 0x0001e40000100800 */
[----:B0-----:R-:W-:-:S05]  /*1c680*/  FSEL R0, R2, R217, P1 ;  /* 0x000000d902007208 */ /* 0x001fca0000800000 */
[----:B------:R0:W-:Y:S02]  /*1c690*/  STL [R1+0x86c], R0 ;  /* 0x00086c0001007387 */ /* 0x0001e40000100800 */
[----:B0-----:R-:W-:Y:S01]  /*1c6a0*/  FSEL R0, R6, R151, P3 ;  /* 0x0000009706007208 */ /* 0x001fe20001800000 */
[----:B------:R-:W-:-:S04]  /*1c6b0*/  FMUL R6, R149, 0.25 ;  /* 0x3e80000095067820 */ /* 0x000fc80000400000 */
[----:B------:R0:W-:Y:S02]  /*1c6c0*/  STL [R1+0x85c], R0 ;  /* 0x00085c0001007387 */ /* 0x0001e40000100800 */
[----:B0-----:R-:W-:Y:S01]  /*1c6d0*/  FSEL R0, R5, R150, P3 ;  /* 0x0000009605007208 */ /* 0x001fe20001800000 */
[----:B------:R-:W-:-:S04]  /*1c6e0*/  FMUL R5, R148, 0.25 ;  /* 0x3e80000094057820 */ /* 0x000fc80000400000 */
[----:B------:R0:W-:Y:S01]  /*1c6f0*/  STL [R1+0x854], R0 ;  /* 0x0008540001007387 */ /* 0x0001e20000100800 */
[----:B------:R-:W-:Y:S01]  /*1c700*/  FMUL R4, R147, 0.25 ;  /* 0x3e80000093047820 */ /* 0x000fe20000400000 */
[----:B0-----:R-:W-:-:S05]  /*1c710*/  FSEL R0, R6, R149, P2 ;  /* 0x0000009506007208 */ /* 0x001fca0001000000 */
        /* <DEDUP_REMOVED lines=336> */
[----:B------:R0:W-:Y:S02]  /*1dc20*/  STL [R1+0x688], R0 ;  /* 0x0006880001007387 */ /* 0x0001e40000100800 */
[----:B0-----:R-:W-:-:S05]  /*1dc30*/  FSEL R0, R3, R36, P2 ;  /* 0x0000002403007208 */ /* 0x001fca0001000000 */
[----:B------:R0:W-:Y:S02]  /*1dc40*/  STL [R1+0x680], R0 ;  /* 0x0006800001007387 */ /* 0x0001e40000100800 */
[----:B0-----:R-:W-:-:S05]  /*1dc50*/  FSEL R0, R2, R35, P3 ;  /* 0x0000002302007208 */ /* 0x001fca0001800000 */
[----:B------:R0:W-:Y:S04]  /*1dc60*/  STL [R1+0x67c], R0 ;  /* 0x00067c0001007387 */ /* 0x0001e80000100800 */
[----:B------:R-:W3:Y:S04]  /*1dc70*/  LDL.LU R220, [R1+0x1fc] ;  /* 0x0001fc0001dc7983 */ /* 0x000ee80000300800 */
[----:B------:R-:W4:Y:S04]  /*1dc80*/  LDL.LU R219, [R1+0x1f8] ;  /* 0x0001f80001db7983 */ /* 0x000f280000300800 */
[----:B------:R-:W2:Y:S04]  /*1dc90*/  LDL.LU R218, [R1+0x1f4] ;  /* 0x0001f40001da7983 */ /* 0x000ea80000300800 */
[----:B------:R-:W2:Y:S01]  /*1dca0*/  LDL.LU R217, [R1+0x1f0] ;  /* 0x0001f00001d97983 */ /* 0x000ea20000300800 */
[----:B------:R-:W-:Y:S01]  /*1dcb0*/  FMUL R6, R34, 0.25 ;  /* 0x3e80000022067820 */ /* 0x000fe20000400000 */
[----:B------:R-:W-:-:S04]  /*1dcc0*/  FMUL R5, R33, 0.25 ;  /* 0x3e80000021057820 */ /* 0x000fc80000400000 */
        /* <DEDUP_REMOVED lines=14> */
[----:B------:R0:W-:Y:S04]  /*1ddb0*/  STL [R1+0x664], R0 ;  /* 0x0006640001007387 */ /* 0x0001e80000100800 */
[----:B------:R-:W2:Y:S04]  /*1ddc0*/  LDL.LU R228, [R1+0x1e8] ;  /* 0x0001e80001e47983 */ /* 0x000ea80000300800 */
[----:B------:R-:W2:Y:S01]  /*1ddd0*/  LDL.LU R227, [R1+0x1e4] ;  /* 0x0001e40001e37983 */ /* 0x000ea20000300800 */
[----:B0-----:R-:W-:-:S03]  /*1dde0*/  FSEL R0, R6, R29, P2 ;  /* 0x0000001d06007208 */ /* 0x001fc60001000000 */
[----:B------:R-:W2:Y:S01]  /*1ddf0*/  LDL.LU R226, [R1+0x1e0] ;  /* 0x0001e00001e27983 */ /* 0x000ea20000300800 */
[----:B------:R-:W-:-:S03]  /*1de00*/  FMUL R4, R27, 0.25 ;  /* 0x3e8000001b047820 */ /* 0x000fc60000400000 */
[----:B------:R-:W2:Y:S04]  /*1de10*/  LDL.LU R225, [R1+0x1dc] ;  /* 0x0001dc0001e17983 */ /* 0x000ea80000300800 */
        /* <DEDUP_REMOVED lines=13> */
[----:B------:R0:W-:Y:S02]  /*1def0*/  STL [R1+0x654], R0 ;  /* 0x0006540001007387 */ /* 0x0001e40000100800 */
[----:B0-----:R-:W-:-:S05]  /*1df00*/  FSEL R0, R2, R25, P2 ;  /* 0x0000001902007208 */ /* 0x001fca0001000000 */
[----:B------:R0:W-:Y:S02]  /*1df10*/  STL [R1+0x658], R0 ;  /* 0x0006580001007387 */ /* 0x0001e40000100800 */
[----:B0-----:R-:W-:-:S05]  /*1df20*/  FSEL R0, R6, R24, P2 ;  /* 0x0000001806007208 */ /* 0x001fca0001000000 */
[----:B------:R0:W-:Y:S01]  /*1df30*/  STL [R1+0x650], R0 ;  /* 0x0006500001007387 */ /* 0x0001e20000100800 */
[----:B------:R-:W-:Y:S02]  /*1df40*/  MOV R229, R216 ;  /* 0x000000d800e57202 */ /* 0x000fe40000000f00 */
[----:B------:R-:W-:Y:S02]  /*1df50*/  MOV R216, R215 ;  /* 0x000000d700d87202 */ /* 0x000fe40000000f00 */
[----:B------:R-:W-:Y:S02]  /*1df60*/  MOV R215, R214 ;  /* 0x000000d600d77202 */ /* 0x000fe40000000f00 */
[----:B------:R-:W-:Y:S02]  /*1df70*/  MOV R214, R213 ;  /* 0x000000d500d67202 */ /* 0x000fe40000000f00 */
[----:B------:R-:W-:Y:S02]  /*1df80*/  MOV R213, R212 ;  /* 0x000000d400d57202 */ /* 0x000fe40000000f00 */
[----:B------:R-:W-:-:S02]  /*1df90*/  MOV R212, R211 ;  /* 0x000000d300d47202 */ /* 0x000fc40000000f00 */
[----:B------:R-:W-:Y:S01]  /*1dfa0*/  MOV R211, R167 ;  /* 0x000000a700d37202 */ /* 0x000fe20000000f00 */
[----:B---3--:R-:W-:Y:S01]  /*1dfb0*/  FMUL R5, R220, 0.25 ;  /* 0x3e800000dc057820 */ /* 0x008fe20000400000 */
[----:B----4-:R-:W-:-:S04]  /*1dfc0*/  FMUL R4, R219, 0.25 ;  /* 0x3e800000db047820 */ /* 0x010fc80000400000 */
[----:B0-----:R-:W-:Y:S01]  /*1dfd0*/  FSEL R0, R5, R220, P3 ;  /* 0x000000dc05007208 */ /* 0x001fe20001800000 */
[----:B--2---:R-:W-:-:S04]  /*1dfe0*/  FMUL R3, R218, 0.25 ;  /* 0x3e800000da037820 */ /* 0x004fc80000400000 */
        /* <DEDUP_REMOVED lines=8> */
[----:B------:R-:W2:Y:S01]  /*1e070*/  LDL.LU R167, [R1+0x14c] ;  /* 0x00014c0001a77983 */ /* 0x000ea20000300800 */
[----:B------:R-:W-:-:S03]  /*1e080*/  FMUL R6, R229, 0.25 ;  /* 0x3e800000e5067820 */ /* 0x000fc60000400000 */
[----:B------:R-:W3:Y:S02]  /*1e090*/  LDL.LU R219, [R1+0x1c0] ;  /* 0x0001c00001db7983 */ /* 0x000ee40000300800 */
[----:B0-----:R-:W-:Y:S02]  /*1e0a0*/  FSEL R0, R6, R229, P3 ;  /* 0x000000e506007208 */ /* 0x001fe40001800000 */
[----:B------:R-:W4:Y:S04]  /*1e0b0*/  LDL.LU R217, [R1+0x1bc] ;  /* 0x0001bc0001d97983 */ /* 0x000f280000300800 */
[----:B------:R-:W4:Y:S04]  /*1e0c0*/  LDL.LU R220, [R1+0x1b8] ;  /* 0x0001b80001dc7983 */ /* 0x000f280000300800 */
[----:B------:R-:W4:Y:S04]  /*1e0d0*/  LDL.LU R218, [R1+0x1b4] ;  /* 0x0001b40001da7983 */ /* 0x000f280000300800 */
[----:B------:R0:W-:Y:S01]  /*1e0e0*/  STL [R1+0x63c], R0 ;  /* 0x00063c0001007387 */ /* 0x0001e20000100800 */
[----:B------:R-:W-:Y:S01]  /*1e0f0*/  FMUL R5, R228, 0.25 ;  /* 0x3e800000e4057820 */ /* 0x000fe20000400000 */
[----:B------:R-:W-:-:S04]  /*1e100*/  FMUL R4, R227, 0.25 ;  /* 0x3e800000e3047820 */ /* 0x000fc80000400000 */
[----:B0-----:R-:W-:Y:S01]  /*1e110*/  FSEL R0, R5, R228, P3 ;  /* 0x000000e405007208 */ /* 0x001fe20001800000 */
[----:B------:R-:W-:-:S04]  /*1e120*/  FMUL R3, R226, 0.25 ;  /* 0x3e800000e2037820 */ /* 0x000fc80000400000 */
[----:B------:R0:W-:Y:S01]  /*1e130*/  STL [R1+0x634], R0 ;  /* 0x0006340001007387 */ /* 0x0001e20000100800 */
[----:B------:R-:W-:Y:S01]  /*1e140*/  FMUL R2, R225, 0.25 ;  /* 0x3e800000e1027820 */ /* 0x000fe20000400000 */
[----:B0-----:R-:W-:-:S05]  /*1e150*/  FSEL R0, R4, R227, P2 ;  /* 0x000000e304007208 */ /* 0x001fca0001000000 */
[----:B------:R0:W-:Y:S02]  /*1e160*/  STL [R1+0x638], R0 ;  /* 0x0006380001007387 */ /* 0x0001e40000100800 */
[----:B0-----:R-:W-:-:S05]  /*1e170*/  FSEL R0, R3, R226, P2 ;  /* 0x000000e203007208 */ /* 0x001fca0001000000 */
[----:B------:R0:W-:Y:S02]  /*1e180*/  STL [R1+0x630], R0 ;  /* 0x0006300001007387 */ /* 0x0001e40000100800 */
[----:B0-----:R-:W-:Y:S02]  /*1e190*/  FSEL R0, R2, R225, P3 ;  /* 0x000000e102007208 */ /* 0x001fe40001800000 */
[----:B------:R-:W-:Y:S02]  /*1e1a0*/  MOV R225, R216 ;  /* 0x000000d800e17202 */ /* 0x000fe40000000f00 */
[----:B------:R-:W-:Y:S02]  /*1e1b0*/  MOV R216, R215 ;  /* 0x000000d700d87202 */ /* 0x000fe40000000f00 */
[----:B------:R-:W-:Y:S02]  /*1e1c0*/  MOV R215, R214 ;  /* 0x000000d600d77202 */ /* 0x000fe40000000f00 */
[----:B------:R-:W-:-:S02]  /*1e1d0*/  MOV R214, R213 ;  /* 0x000000d500d67202 */ /* 0x000fc40000000f00 */
[----:B------:R-:W-:Y:S01]  /*1e1e0*/  MOV R213, R212 ;  /* 0x000000d400d57202 */ /* 0x000fe20000000f00 */
[----:B------:R0:W-:Y:S01]  /*1e1f0*/  STL [R1+0x62c], R0 ;  /* 0x00062c0001007387 */ /* 0x0001e20000100800 */
[----:B------:R-:W-:Y:S02]  /*1e200*/  MOV R212, R211 ;  /* 0x000000d300d47202 */ /* 0x000fe40000000f00 */
[----:B--2---:R-:W-:Y:S02]  /*1e210*/  MOV R211, R167 ;  /* 0x000000a700d37202 */ /* 0x004fe40000000f00 */
[----:B------:R-:W2:Y:S01]  /*1e220*/  LDL.LU R167, [R1+0x148] ;  /* 0x0001480001a77983 */ /* 0x000ea20000300800 */
[----:B------:R-:W-:Y:S01]  /*1e230*/  FMUL R6, R225, 0.25 ;  /* 0x3e800000e1067820 */ /* 0x000fe20000400000 */
[----:B------:R-:W-:-:S04]  /*1e240*/  FMUL R5, R224, 0.25 ;  /* 0x3e800000e0057820 */ /* 0x000fc80000400000 */
[----:B0-----:R-:W-:Y:S01]  /*1e250*/  FSEL R0, R6, R225, P3 ;  /* 0x000000e106007208 */ /* 0x001fe20001800000 */
[----:B------:R-:W-:-:S04]  /*1e260*/  FMUL R4, R223, 0.25 ;  /* 0x3e800000df047820 */ /* 0x000fc80000400000 */
[----:B------:R0:W-:Y:S04]  /*1e270*/  STL [R1+0x624], R0 ;  /* 0x0006240001007387 */ /* 0x0001e80000100800 */
[----:B------:R-:W4:Y:S04]  /*1e280*/  LDL.LU R232, [R1+0x1ac] ;  /* 0x0001ac0001e87983 */ /* 0x000f280000300800 */
[----:B------:R-:W4:Y:S01]  /*1e290*/  LDL.LU R231, [R1+0x1a8] ;  /* 0x0001a80001e77983 */ /* 0x000f220000300800 */
[----:B0-----:R-:W-:-:S03]  /*1e2a0*/  FSEL R0, R5, R224, P2 ;  /* 0x000000e005007208 */ /* 0x001fc60001000000 */
[----:B------:R-:W4:Y:S01]  /*1e2b0*/  LDL.LU R230, [R1+0x1a4] ;  /* 0x0001a40001e67983 */ /* 0x000f220000300800 */
[----:B------:R-:W-:-:S03]  /*1e2c0*/  FMUL R3, R222, 0.25 ;  /* 0x3e800000de037820 */ /* 0x000fc60000400000 */
[----:B------:R-:W4:Y:S04]  /*1e2d0*/  LDL.LU R229, [R1+0x1a0] ;  /* 0x0001a00001e57983 */ /* 0x000f280000300800 */
        /* <DEDUP_REMOVED lines=17> */
[----:B---3--:R-:W-:Y:S02]  /*1e3f0*/  FMUL R5, R219, 0.25 ;  /* 0x3e800000db057820 */ /* 0x008fe40000400000 */
[----:B------:R-:W3:Y:S02]  /*1e400*/  LDL.LU R228, [R1+0x198] ;  /* 0x0001980001e47983 */ /* 0x000ee40000300800 */
[----:B0-----:R-:W-:-:S02]  /*1e410*/  FSEL R0, R6, R221, P2 ;  /* 0x000000dd06007208 */ /* 0x001fc40001000000 */
[----:B------:R-:W3:Y:S04]  /*1e420*/  LDL.LU R227, [R1+0x194] ;  /* 0x0001940001e37983 */ /* 0x000ee80000300800 */
[----:B------:R-:W3:Y:S01]  /*1e430*/  LDL.LU R226, [R1+0x190] ;  /* 0x0001900001e27983 */ /* 0x000ee20000300800 */
[----:B----4-:R-:W-:-:S03]  /*1e440*/  FMUL R4, R217, 0.25 ;  /* 0x3e800000d9047820 */ /* 0x010fc60000400000 */
[----:B------:R-:W4:Y:S04]  /*1e450*/  LDL.LU R225, [R1+0x18c] ;  /* 0x00018c0001e17983 */ /* 0x000f280000300800 */
[----:B------:R0:W-:Y:S01]  /*1e460*/  STL [R1+0x618], R0 ;  /* 0x0006180001007387 */ /* 0x0001e20000100800 */
[----:B------:R-:W-:Y:S01]  /*1e470*/  FMUL R3, R220, 0.25 ;  /* 0x3e800000dc037820 */ /* 0x000fe20000400000 */
[----:B0-----:R-:W-:-:S05]  /*1e480*/  FSEL R0, R5, R219, P2 ;  /* 0x000000db05007208 */ /* 0x001fca0001000000 */
[----:B------:R0:W-:Y:S01]  /*1e490*/  STL [R1+0x610], R0 ;  /* 0x0006100001007387 */ /* 0x0001e20000100800 */
[----:B------:R-:W-:Y:S01]  /*1e4a0*/  FMUL R2, R218, 0.25 ;  /* 0x3e800000da027820 */ /* 0x000fe20000400000 */
[----:B0-----:R-:W-:-:S05]  /*1e4b0*/  FSEL R0, R4, R217, P3 ;  /* 0x000000d904007208 */ /* 0x001fca0001800000 */
[----:B------:R0:W-:Y:S04]  /*1e4c0*/  STL [R1+0x60c], R0 ;  /* 0x00060c0001007387 */ /* 0x0001e80000100800 */
[----:B------:R-:W4:Y:S01]  /*1e4d0*/  LDL.LU R224, [R1+0x184] ;  /* 0x0001840001e07983 */ /* 0x000f220000300800 */
[----:B------:R-:W-:-:S03]  /*1e4e0*/  MOV R233, R216 ;  /* 0x000000d800e97202 */ /* 0x000fc60000000f00 */
[----:B------:R-:W4:Y:S01]  /*1e4f0*/  LDL.LU R223, [R1+0x180] ;  /* 0x0001800001df7983 */ /* 0x000f220000300800 */
[----:B0-----:R-:W-:-:S03]  /*1e500*/  FSEL R0, R3, R220, P3 ;  /* 0x000000dc03007208 */ /* 0x001fc60001800000 */
[----:B------:R-:W4:Y:S01]  /*1e510*/  LDL.LU R219, [R1+0x17c] ;  /* 0x00017c0001db7983 */ /* 0x000f220000300800 */
[----:B------:R-:W-:-:S03]  /*1e520*/  MOV R216, R215 ;  /* 0x000000d700d87202 */ /* 0x000fc60000000f00 */
[----:B------:R-:W4:Y:S01]  /*1e530*/  LDL.LU R217, [R1+0x178] ;  /* 0x0001780001d97983 */ /* 0x000f220000300800 */
[----:B------:R-:W-:-:S03]  /*1e540*/  MOV R215, R214 ;  /* 0x000000d600d77202 */ /* 0x000fc60000000f00 */
[----:B------:R0:W-:Y:S01]  /*1e550*/  STL [R1+0x604], R0 ;  /* 0x0006040001007387 */ /* 0x0001e20000100800 */
[----:B------:R-:W-:Y:S02]  /*1e560*/  MOV R214, R213 ;  /* 0x000000d500d67202 */ /* 0x000fe40000000f00 */
[----:B------:R-:W-:Y:S02]  /*1e570*/  MOV R213, R212 ;  /* 0x000000d400d57202 */ /* 0x000fe40000000f00 */
[----:B------:R-:W-:Y:S02]  /*1e580*/  MOV R212, R211 ;  /* 0x000000d300d47202 */ /* 0x000fe40000000f00 */
[----:B0-----:R-:W-:-:S05]  /*1e590*/  FSEL R0, R2, R218, P2 ;  /* 0x000000da02007208 */ /* 0x001fca0001000000 */
[----:B------:R0:W-:Y:S01]  /*1e5a0*/  STL [R1+0x608], R0 ;  /* 0x0006080001007387 */ /* 0x0001e20000100800 */
[----:B--2---:R-:W-:-:S03]  /*1e5b0*/  MOV R211, R167 ;  /* 0x000000a700d37202 */ /* 0x004fc60000000f00 */
[----:B------:R-:W2:Y:S01]  /*1e5c0*/  LDL.LU R167, [R1+0x15c] ;  /* 0x00015c0001a77983 */ /* 0x000ea20000300800 */
[----:B------:R-:W-:Y:S01]  /*1e5d0*/  FMUL R6, R233, 0.25 ;  /* 0x3e800000e9067820 */ /* 0x000fe20000400000 */
[----:B------:R-:W-:Y:S02]  /*1e5e0*/  FMUL R5, R232, 0.25 ;  /* 0x3e800000e8057820 */ /* 0x000fe40000400000 */
[----:B------:R-:W4:Y:S02]  /*1e5f0*/  LDL.LU R218, [R1+0x170] ;  /* 0x0001700001da7983 */ /* 0x000f240000300800 */
[----:B0-----:R-:W-:Y:S02]  /*1e600*/  FSEL R0, R6, R233, P2 ;  /* 0x000000e906007208 */ /* 0x001fe40001000000 */
[----:B------:R-:W4:Y:S04]  /*1e610*/  LDL.LU R222, [R1+0x16c] ;  /* 0x00016c0001de7983 */ /* 0x000f280000300800 */
[----:B------:R-:W4:Y:S01]  /*1e620*/  LDL.LU R221, [R1+0x168] ;  /* 0x0001680001dd7983 */ /* 0x000f220000300800 */
[----:B------:R-:W-:-:S03]  /*1e630*/  FMUL R4, R231, 0.25 ;  /* 0x3e800000e7047820 */ /* 0x000fc60000400000 */
[----:B------:R-:W4:Y:S04]  /*1e640*/  LDL.LU R220, [R1+0x164] ;  /* 0x0001640001dc7983 */ /* 0x000f280000300800 */
        /* <DEDUP_REMOVED lines=20> */
[----:B---3--:R-:W-:-:S04]  /*1e790*/  FMUL R5, R228, 0.25 ;  /* 0x3e800000e4057820 */ /* 0x008fc80000400000 */
[----:B0-----:R-:W-:Y:S01]  /*1e7a0*/  FSEL R0, R6, R229, P3 ;  /* 0x000000e506007208 */ /* 0x001fe20001800000 */
[----:B------:R-:W-:-:S04]  /*1e7b0*/  FMUL R4, R227, 0.25 ;  /* 0x3e800000e3047820 */ /* 0x000fc80000400000 */
[----:B------:R0:W-:Y:S01]  /*1e7c0*/  STL [R1+0x1f4], R0 ;  /* 0x0001f40001007387 */ /* 0x0001e20000100800 */
[----:B------:R-:W-:Y:S01]  /*1e7d0*/  FMUL R3, R226, 0.25 ;  /* 0x3e800000e2037820 */ /* 0x000fe20000400000 */
[----:B0-----:R-:W-:-:S05]  /*1e7e0*/  FSEL R0, R5, R228, P3 ;  /* 0x000000e405007208 */ /* 0x001fca0001800000 */
[----:B------:R0:W-:Y:S01]  /*1e7f0*/  STL [R1+0x1ec], R0 ;  /* 0x0001ec0001007387 */ /* 0x0001e20000100800 */
[----:B----4-:R-:W-:Y:S01]  /*1e800*/  FMUL R2, R225, 0.25 ;  /* 0x3e800000e1027820 */ /* 0x010fe20000400000 */
[----:B0-----:R-:W-:-:S05]  /*1e810*/  FSEL R0, R4, R227, P2 ;  /* 0x000000e304007208 */ /* 0x001fca0001000000 */
[----:B------:R0:W-:Y:S02]  /*1e820*/  STL [R1+0x1f0], R0 ;  /* 0x0001f00001007387 */ /* 0x0001e40000100800 */
[----:B0-----:R-:W-:-:S05]  /*1e830*/  FSEL R0, R3, R226, P2 ;  /* 0x000000e203007208 */ /* 0x001fca0001000000 */
[----:B------:R0:W-:Y:S02]  /*1e840*/  STL [R1+0x1e8], R0 ;  /* 0x0001e80001007387 */ /* 0x0001e40000100800 */
[----:B0-----:R-:W-:Y:S02]  /*1e850*/  FSEL R0, R2, R225, P3 ;  /* 0x000000e102007208 */ /* 0x001fe40001800000 */
[----:B------:R-:W-:Y:S02]  /*1e860*/  MOV R225, R216 ;  /* 0x000000d800e17202 */ /* 0x000fe40000000f00 */
[----:B------:R-:W-:Y:S02]  /*1e870*/  MOV R216, R215 ;  /* 0x000000d700d87202 */ /* 0x000fe40000000f00 */
[----:B------:R-:W-:Y:S01]  /*1e880*/  MOV R215, R212 ;  /* 0x000000d400d77202 */ /* 0x000fe20000000f00 */
[----:B------:R0:W-:Y:S01]  /*1e890*/  STL [R1+0x1e4], R0 ;  /* 0x0001e40001007387 */ /* 0x0001e20000100800 */
[----:B------:R-:W-:-:S02]  /*1e8a0*/  MOV R212, R211 ;  /* 0x000000d300d47202 */ /* 0x000fc40000000f00 */
[----:B--2---:R-:W-:Y:S02]  /*1e8b0*/  MOV R211, R167 ;  /* 0x000000a700d37202 */ /* 0x004fe40000000f00 */
        /* <DEDUP_REMOVED lines=11> */
[----:B------:R0:W-:Y:S02]  /*1e970*/  STL [R1+0x1d8], R0 ;  /* 0x0001d80001007387 */ /* 0x0001e40000100800 */
[----:B0-----:R-:W-:Y:S02]  /*1e980*/  FSEL R0, R3, R219, P3 ;  /* 0x000000db03007208 */ /* 0x001fe40001800000 */
[----:B------:R-:W-:-:S03]  /*1e990*/  MOV R219, R216 ;  /* 0x000000d800db7202 */ /* 0x000fc60000000f00 */
[----:B------:R0:W-:Y:S01]  /*1e9a0*/  STL [R1+0x1d4], R0 ;  /* 0x0001d40001007387 */ /* 0x0001e20000100800 */
[----:B------:R-:W-:Y:S02]  /*1e9b0*/  MOV R216, R212 ;  /* 0x000000d400d87202 */ /* 0x000fe40000000f00 */
[----:B------:R-:W-:Y:S02]  /*1e9c0*/  MOV R212, R211 ;  /* 0x000000d300d47202 */ /* 0x000fe40000000f00 */
[----:B0-----:R-:W-:-:S05]  /*1e9d0*/  FSEL R0, R2, R217, P3 ;  /* 0x000000d902007208 */ /* 0x001fca0001800000 */
[----:B------:R0:W-:Y:S01]  /*1e9e0*/  STL [R1+0x1cc], R0 ;  /* 0x0001cc0001007387 */ /* 0x0001e20000100800 */
[----:B--2---:R-:W-:-:S03]  /*1e9f0*/  MOV R211, R167 ;  /* 0x000000a700d37202 */ /* 0x004fc60000000f00 */
[----:B------:R-:W2:Y:S01]  /*1ea00*/  LDL.LU R167, [R1+0x144] ;  /* 0x0001440001a77983 */ /* 0x000ea20000300800 */
[----:B------:R-:W-:Y:S01]  /*1ea10*/  FMUL R6, R219, 0.25 ;  /* 0x3e800000db067820 */ /* 0x000fe20000400000 */
[----:B------:R-:W-:Y:S01]  /*1ea20*/  MOV R217, R215 ;  /* 0x000000d700d97202 */ /* 0x000fe20000000f00 */
[----:B------:R-:W-:Y:S01]  /*1ea30*/  FMUL R5, R218, 0.25 ;  /* 0x3e800000da057820 */ /* 0x000fe20000400000 */
[----:B------:R-:W3:Y:S02]  /*1ea40*/  LDL.LU R215, [R1+0x150] ;  /* 0x0001500001d77983 */ /* 0x000ee40000300800 */
[----:B0-----:R-:W-:-:S05]  /*1ea50*/  FSEL R0, R6, R219, P2 ;  /* 0x000000db06007208 */ /* 0x001fca0001000000 */
[----:B------:R0:W-:Y:S01]  /*1ea60*/  STL [R1+0x1d0], R0 ;  /* 0x0001d00001007387 */ /* 0x0001e20000100800 */
[----:B------:R-:W-:Y:S02]  /*1ea70*/  MOV R219, R217 ;  /* 0x000000d900db7202 */ /* 0x000fe40000000f00 */
[----:B------:R-:W-:Y:S02]  /*1ea80*/  MOV R217, R212 ;  /* 0x000000d400d97202 */ /* 0x000fe40000000f00 */
[----:B0-----:R-:W-:Y:S02]  /*1ea90*/  FSEL R0, R5, R218, P2 ;  /* 0x000000da05007208 */ /* 0x001fe40001000000 */
[----:B------:R-:W-:Y:S02]  /*1eaa0*/  MOV R218, R216 ;  /* 0x000000d800da7202 */ /* 0x000fe40000000f00 */
[----:B------:R-:W-:Y:S01]  /*1eab0*/  MOV R216, R211 ;  /* 0x000000d300d87202 */ /* 0x000fe20000000f00 */
[----:B------:R0:W-:Y:S04]  /*1eac0*/  STL [R1+0x1c8], R0 ;  /* 0x0001c80001007387 */ /* 0x0001e80000100800 */
[----:B------:R-:W4:Y:S01]  /*1ead0*/  LDL.LU R211, [R1+0x140] ;  /* 0x0001400001d37983 */ /* 0x000f220000300800 */
[----:B------:R-:W-:Y:S01]  /*1eae0*/  FMUL R4, R222, 0.25 ;  /* 0x3e800000de047820 */ /* 0x000fe20000400000 */
[----:B--2---:R-:W-:-:S02]  /*1eaf0*/  MOV R212, R167 ;  /* 0x000000a700d47202 */ /* 0x004fc40000000f00 */
[----:B------:R-:W2:Y:S01]  /*1eb00*/  LDL.LU R167, [R1+0x13c] ;  /* 0x00013c0001a77983 */ /* 0x000ea20000300800 */
[----:B------:R-:W-:Y:S01]  /*1eb10*/  FMUL R3, R221, 0.25 ;  /* 0x3e800000dd037820 */ /* 0x000fe20000400000 */
[----:B0-----:R-:W-:Y:S01]  /*1eb20*/  FSEL R0, R4, R222, P3 ;  /* 0x000000de04007208 */ /* 0x001fe20001800000 */
[----:B------:R-:W-:Y:S01]  /*1eb30*/  FMUL R2, R220, 0.25 ;  /* 0x3e800000dc027820 */ /* 0x000fe20000400000 */
[----:B------:R-:W-:Y:S02]  /*1eb40*/  FMUL R6, R219, 0.25 ;  /* 0x3e800000db067820 */ /* 0x000fe40000400000 */
[----:B------:R-:W-:Y:S01]  /*1eb50*/  FSEL R3, R3, R221, P3 ;  /* 0x000000dd03037208 */ /* 0x000fe20001800000 */
[----:B------:R0:W-:Y:S01]  /*1eb60*/  STL [R1+0x1c4], R0 ;  /* 0x0001c40001007387 */ /* 0x0001e20000100800 */
[----:B------:R-:W-:Y:S01]  /*1eb70*/  FMUL R5, R218, 0.25 ;  /* 0x3e800000da057820 */ /* 0x000fe20000400000 */
[----:B------:R-:W-:Y:S02]  /*1eb80*/  FMUL R4, R217, 0.25 ;  /* 0x3e800000d9047820 */ /* 0x000fe40000400000 */
[----:B------:R1:W-:Y:S01]  /*1eb90*/  STL [R1+0x1bc], R3 ;  /* 0x0001bc0301007387 */ /* 0x0003e20000100800 */
[----:B0-----:R-:W-:-:S05]  /*1eba0*/  FSEL R0, R2, R220, P2 ;  /* 0x000000dc02007208 */ /* 0x001fca0001000000 */
[----:B------:R0:W-:Y:S01]  /*1ebb0*/  STL [R1+0x1c0], R0 ;  /* 0x0001c00001007387 */ /* 0x0001e20000100800 */
[----:B-1----:R-:W-:Y:S01]  /*1ebc0*/  FMUL R3, R216, 0.25 ;  /* 0x3e800000d8037820 */ /* 0x002fe20000400000 */
[----:B------:R-:W-:Y:S02]  /*1ebd0*/  FSEL R5, R5, R218, P3 ;  /* 0x000000da05057208 */ /* 0x000fe40001800000 */
[----:B------:R-:W-:Y:S02]  /*1ebe0*/  FSEL R4, R4, R217, P3 ;  /* 0x000000d904047208 */ /* 0x000fe40001800000 */
[----:B0-----:R-:W-:Y:S01]  /*1ebf0*/  FSEL R0, R6, R219, P2 ;  /* 0x000000db06007208 */ /* 0x001fe20001000000 */
[----:B---3--:R-:W-:-:S04]  /*1ec00*/  FMUL R2, R215, 0.25 ;  /* 0x3e800000d7027820 */ /* 0x008fc80000400000 */
[----:B------:R0:W-:Y:S01]  /*1ec10*/  STL [R1+0x1b8], R0 ;  /* 0x0001b80001007387 */ /* 0x0001e20000100800 */
[----:B------:R-:W-:-:S03]  /*1ec20*/  FMUL R6, R214, 0.25 ;  /* 0x3e800000d6067820 */ /* 0x000fc60000400000 */
[----:B------:R1:W-:Y:S01]  /*1ec30*/  STL [R1+0x1b4], R5 ;  /* 0x0001b40501007387 */ /* 0x0003e20000100800 */
[----:B0-----:R-:W-:-:S03]  /*1ec40*/  FSEL R0, R3, R216, P2 ;  /* 0x000000d803007208 */ /* 0x001fc60001000000 */
[----:B------:R0:W-:Y:S04]  /*1ec50*/  STL [R1+0x1ac], R4 ;  /* 0x0001ac0401007387 */ /* 0x0001e80000100800 */
[----:B------:R3:W-:Y:S01]  /*1ec60*/  STL [R1+0x1b0], R0 ;  /* 0x0001b00001007387 */ /* 0x0007e20000100800 */
[----:B-1----:R-:W-:Y:S01]  /*1ec70*/  FMUL R5, R213, 0.25 ;  /* 0x3e800000d5057820 */ /* 0x002fe20000400000 */
[----:B------:R-:W-:Y:S01]  /*1ec80*/  FSEL R6, R6, R214, P3 ;  /* 0x000000d606067208 */ /* 0x000fe20001800000 */
[----:B----4-:R-:W-:Y:S01]  /*1ec90*/  FMUL R3, R211, 0.25 ;  /* 0x3e800000d3037820 */ /* 0x010fe20000400000 */
[----:B0-----:R-:W-:Y:S01]  /*1eca0*/  FMUL R4, R212, 0.25 ;  /* 0x3e800000d4047820 */ /* 0x001fe20000400000 */
[----:B---3--:R-:W-:-:S05]  /*1ecb0*/  FSEL R0, R2, R215, P2 ;  /* 0x000000d702007208 */ /* 0x008fca0001000000 */
[----:B------:R0:W-:Y:S01]  /*1ecc0*/  STL [R1+0x1a8], R0 ;  /* 0x0001a80001007387 */ /* 0x0001e20000100800 */
[----:B------:R-:W-:Y:S02]  /*1ecd0*/  FSEL R4, R4, R212, P2 ;  /* 0x000000d404047208 */ /* 0x000fe40001000000 */
[----:B------:R-:W-:Y:S01]  /*1ece0*/  FSEL R3, R3, R211, P2 ;  /* 0x000000d303037208 */ /* 0x000fe20001000000 */
[----:B------:R1:W-:Y:S01]  /*1ecf0*/  STL [R1+0x1a4], R6 ;  /* 0x0001a40601007387 */ /* 0x0003e20000100800 */
[----:B0-----:R-:W-:Y:S01]  /*1ed00*/  FSEL R0, R5, R213, P3 ;  /* 0x000000d505007208 */ /* 0x001fe20001800000 */
[----:B------:R-:W-:Y:S01]  /*1ed10*/  FMUL R5, R165, 0.25 ;  /* 0x3e800000a5057820 */ /* 0x000fe20000400000 */
[----:B-1----:R-:W-:-:S03]  /*1ed20*/  FMUL R6, R166, 0.25 ;  /* 0x3e800000a6067820 */ /* 0x002fc60000400000 */
[----:B------:R-:W-:Y:S04]  /*1ed30*/  STL [R1+0x19c], R0 ;  /* 0x00019c0001007387 */ /* 0x000fe80000100800 */
[----:B------:R0:W-:Y:S01]  /*1ed40*/  STL [R1+0x1a0], R4 ;  /* 0x0001a00401007387 */ /* 0x0001e20000100800 */
[----:B------:R-:W-:-:S03]  /*1ed50*/  FSEL R6, R6, R166, P3 ;  /* 0x000000a606067208 */ /* 0x000fc60001800000 */
[----:B------:R1:W-:Y:S01]  /*1ed60*/  STL [R1+0x198], R3 ;  /* 0x0001980301007387 */ /* 0x0003e20000100800 */
[----:B0-----:R-:W-:Y:S01]  /*1ed70*/  FMUL R4, R164, 0.25 ;  /* 0x3e800000a4047820 */ /* 0x001fe20000400000 */
[----:B-1----:R-:W-:-:S04]  /*1ed80*/  FMUL R3, R163, 0.25 ;  /* 0x3e800000a3037820 */ /* 0x002fc80000400000 */
[----:B------:R-:W-:Y:S02]  /*1ed90*/  FSEL R4, R4, R164, P2 ;  /* 0x000000a404047208 */ /* 0x000fe40001000000 */
[----:B------:R-:W-:Y:S01]  /*1eda0*/  FSEL R3, R3, R163, P3 ;  /* 0x000000a303037208 */ /* 0x000fe20001800000 */
[----:B--2---:R-:W-:-:S05]  /*1edb0*/  FMUL R2, R167, 0.25 ;  /* 0x3e800000a7027820 */ /* 0x004fca0000400000 */
[----:B------:R-:W-:Y:S01]  /*1edc0*/  FSEL R0, R2, R167, P3 ;  /* 0x000000a702007208 */ /* 0x000fe20001800000 */
[----:B------:R-:W-:-:S04]  /*1edd0*/  FMUL R2, R162, 0.25 ;  /* 0x3e800000a2027820 */ /* 0x000fc80000400000 */
[----:B------:R0:W-:Y:S04]  /*1ede0*/  STL [R1+0x194], R0 ;  /* 0x0001940001007387 */ /* 0x0001e80000100800 */
[----:B------:R1:W-:Y:S01]  /*1edf0*/  STL [R1+0x18c], R6 ;  /* 0x00018c0601007387 */ /* 0x0003e20000100800 */
[----:B0-----:R-:W-:Y:S01]  /*1ee00*/  FSEL R0, R5, R165, P2 ;  /* 0x000000a505007208 */ /* 0x001fe20001000000 */
[----:B------:R-:W-:Y:S01]  /*1ee10*/  FMUL R5, R160, 0.25 ;  /* 0x3e800000a0057820 */ /* 0x000fe20000400000 */
[----:B-1----:R-:W-:-:S03]  /*1ee20*/  FMUL R6, R161, 0.25 ;  /* 0x3e800000a1067820 */ /* 0x002fc60000400000 */
[----:B------:R0:W-:Y:S04]  /*1ee30*/  STL [R1+0x190], R0 ;  /* 0x0001900001007387 */ /* 0x0001e80000100800 */
[----:B------:R1:W-:Y:S01]  /*1ee40*/  STL [R1+0x188], R4 ;  /* 0x0001880401007387 */ /* 0x0003e20000100800 */
[----:B------:R-:W-:Y:S02]  /*1ee50*/  FSEL R6, R6, R161, P2 ;  /* 0x000000a106067208 */ /* 0x000fe40001000000 */
[----:B0-----:R-:W-:Y:S01]  /*1ee60*/  FSEL R0, R2, R162, P3 ;  /* 0x000000a202007208 */ /* 0x001fe20001800000 */
[----:B------:R0:W-:Y:S01]  /*1ee70*/  STL [R1+0x184], R3 ;  /* 0x0001840301007387 */ /* 0x0001e20000100800 */
[----:B-1----:R-:W-:-:S03]  /*1ee80*/  FMUL R4, R159, 0.25 ;  /* 0x3e8000009f047820 */ /* 0x002fc60000400000 */
[----:B------:R1:W-:Y:S01]  /*1ee90*/  STL [R1+0x17c], R0 ;  /* 0x00017c0001007387 */ /* 0x0003e20000100800 */
[----:B------:R-:W-:Y:S01]  /*1eea0*/  FMUL R2, R152, 0.25 ;  /* 0x3e80000098027820 */ /* 0x000fe20000400000 */
[----:B0-----:R-:W-:Y:S01]  /*1eeb0*/  FMUL R3, R158, 0.25 ;  /* 0x3e8000009e037820 */ /* 0x001fe20000400000 */
[----:B------:R-:W-:Y:S02]  /*1eec0*/  FSEL R4, R4, R159, P3 ;  /* 0x0000009f04047208 */ /* 0x000fe40001800000 */
[----:B-1----:R-:W-:Y:S01]  /*1eed0*/  FSEL R0, R5, R160, P2 ;  /* 0x000000a005007208 */ /* 0x002fe20001000000 */
[----:B------:R-:W-:Y:S01]  /*1eee0*/  STL [R1+0x180], R6 ;  /* 0x0001800601007387 */ /* 0x000fe20000100800 */
[----:B------:R-:W-:-:S03]  /*1eef0*/  FSEL R3, R3, R158, P3 ;  /* 0x0000009e03037208 */ /* 0x000fc60001800000 */
[----:B------:R0:W-:Y:S04]  /*1ef00*/  STL [R1+0x178], R0 ;  /* 0x0001780001007387 */ /* 0x0001e80000100800 */
[----:B------:R1:W-:Y:S04]  /*1ef10*/  STL [R1+0x174], R4 ;  /* 0x0001740401007387 */ /* 0x0003e80000100800 */
[----:B------:R-:W2:Y:S01]  /*1ef20*/  LDL.LU R158, [R1+0xe8] ;  /* 0x0000e800019e7983 */ /* 0x000ea20000300800 */
[----:B0-----:R-:W-:-:S03]  /*1ef30*/  FSEL R0, R2, R152, P2 ;  /* 0x0000009802007208 */ /* 0x001fc60001000000 */
[----:B------:R0:W-:Y:S04]  /*1ef40*/  STL [R1+0x16c], R3 ;  /* 0x00016c0301007387 */ /* 0x0001e80000100800 */
[----:B------:R-:W3:Y:S01]  /*1ef50*/  LDL.LU R152, [R1+0xe4] ;  /* 0x0000e40001987983 */ /* 0x000ee20000300800 */
[----:B------:R-:W-:Y:S01]  /*1ef60*/  FMUL R6, R12, 0.25 ;  /* 0x3e8000000c067820 */ /* 0x000fe20000400000 */
[----:B------:R-:W-:Y:S01]  /*1ef70*/  FMUL R5, R11, 0.25 ;  /* 0x3e8000000b057820 */ /* 0x000fe20000400000 */
[----:B-1----:R-:W-:Y:S01]  /*1ef80*/  FMUL R4, R10, 0.25 ;  /* 0x3e8000000a047820 */ /* 0x002fe20000400000 */
[----:B------:R1:W-:Y:S01]  /*1ef90*/  STL [R1+0x170], R0 ;  /* 0x0001700001007387 */ /* 0x0003e20000100800 */
[----:B0-----:R-:W-:Y:S01]  /*1efa0*/  FMUL R3, R9, 0.25 ;  /* 0x3e80000009037820 */ /* 0x001fe20000400000 */
[----:B------:R-:W-:Y:S01]  /*1efb0*/  FSEL R6, R6, R12, P2 ;  /* 0x0000000c06067208 */ /* 0x000fe20001000000 */
[----:B------:R-:W-:Y:S01]  /*1efc0*/  FMUL R2, R8, 0.25 ;  /* 0x3e80000008027820 */ /* 0x000fe20000400000 */
[----:B------:R-:W-:-:S02]  /*1efd0*/  FSEL R4, R4, R10, P3 ;  /* 0x0000000a04047208 */ /* 0x000fc40001800000 */
[----:B-1----:R-:W-:Y:S01]  /*1efe0*/  FSEL R0, R5, R11, P3 ;  /* 0x0000000b05007208 */ /* 0x002fe20001800000 */
[----:B------:R-:W-:Y:S01]  /*1eff0*/  STL [R1+0x168], R6 ;  /* 0x0001680601007387 */ /* 0x000fe20000100800 */
[----:B------:R-:W-:-:S03]  /*1f000*/  FSEL R3, R3, R9, P2 ;  /* 0x0000000903037208 */ /* 0x000fc60001000000 */
[----:B------:R0:W-:Y:S04]  /*1f010*/  STL [R1+0x164], R0 ;  /* 0x0001640001007387 */ /* 0x0001e80000100800 */
[----:B------:R1:W-:Y:S04]  /*1f020*/  STL [R1+0x15c], R4 ;  /* 0x00015c0401007387 */ /* 0x0003e80000100800 */
[----:B------:R-:W4:Y:S01]  /*1f030*/  LDL.LU R12, [R1+0xd4] ;  /* 0x0000d400010c7983 */ /* 0x000f220000300800 */
[----:B0-----:R-:W-:-:S03]  /*1f040*/  FSEL R0, R2, R8, P2 ;  /* 0x0000000802007208 */ /* 0x001fc60001000000 */
[----:B------:R0:W-:Y:S04]  /*1f050*/  STL [R1+0x160], R3 ;  /* 0x0001600301007387 */ /* 0x0001e80000100800 */
[----:B------:R-:W4:Y:S04]  /*1f060*/  LDL.LU R11, [R1+0xd0] ;  /* 0x0000d000010b7983 */ /* 0x000f280000300800 */
[----:B------:R0:W-:Y:S04]  /*1f070*/  STL [R1+0x158], R0 ;  /* 0x0001580001007387 */ /* 0x0001e80000100800 */
[----:B------:R-:W4:Y:S04]  /*1f080*/  LDL.LU R10, [R1+0xcc] ;  /* 0x0000cc00010a7983 */ /* 0x000f280000300800 */
[----:B------:R-:W4:Y:S04]  /*1f090*/  LDL.LU R9, [R1+0xc8] ;  /* 0x0000c80001097983 */ /* 0x000f280000300800 */
[----:B------:R-:W4:Y:S01]  /*1f0a0*/  LDL.LU R8, [R1+0xc4] ;  /* 0x0000c40001087983 */ /* 0x000f220000300800 */
[----:B------:R-:W-:Y:S01]  /*1f0b0*/  FMUL R6, R157, 0.25 ;  /* 0x3e8000009d067820 */ /* 0x000fe20000400000 */
[----:B------:R-:W-:Y:S01]  /*1f0c0*/  FMUL R5, R156, 0.25 ;  /* 0x3e8000009c057820 */ /* 0x000fe20000400000 */
[----:B-1----:R-:W-:Y:S01]  /*1f0d0*/  FMUL R4, R155, 0.25 ;  /* 0x3e8000009b047820 */ /* 0x002fe20000400000 */
[----:B0-----:R-:W-:-:S02]  /*1f0e0*/  FMUL R3, R154, 0.25 ;  /* 0x3e8000009a037820 */ /* 0x001fc40000400000 */
[----:B------:R-:W-:Y:S01]  /*1f0f0*/  FSEL R6, R6, R157, P3 ;  /* 0x0000009d06067208 */ /* 0x000fe20001800000 */
[----:B------:R-:W-:Y:S01]  /*1f100*/  FMUL R2, R153, 0.25 ;  /* 0x3e80000099027820 */ /* 0x000fe20000400000 */
[----:B------:R-:W-:Y:S02]  /*1f110*/  FSEL R0, R5, R156, P3 ;  /* 0x0000009c05007208 */ /* 0x000fe40001800000 */
[----:B------:R-:W-:Y:S01]  /*1f120*/  FSEL R4, R4, R155, P2 ;  /* 0x0000009b04047208 */ /* 0x000fe20001000000 */
[----:B------:R-:W-:Y:S01]  /*1f130*/  STL [R1+0x154], R6 ;  /* 0x0001540601007387 */ /* 0x000fe20000100800 */
[----:B------:R-:W-:-:S03]  /*1f140*/  FSEL R3, R3, R154, P2 ;  /* 0x0000009a03037208 */ /* 0x000fc60001000000 */
[----:B------:R0:W-:Y:S04]  /*1f150*/  STL [R1+0x14c], R0 ;  /* 0x00014c0001007387 */ /* 0x0001e80000100800 */
[----:B------:R1:W-:Y:S04]  /*1f160*/  STL [R1+0x150], R4 ;  /* 0x0001500401007387 */ /* 0x0003e80000100800 */
[----:B------:R-:W4:Y:S01]  /*1f170*/  LDL.LU R157, [R1+0xc0] ;  /* 0x0000c000019d7983 */ /* 0x000f220000300800 */
[----:B0-----:R-:W-:-:S03]  /*1f180*/  FSEL R0, R2, R153, P3 ;  /* 0x0000009902007208 */ /* 0x001fc60001800000 */
[----:B------:R0:W-:Y:S04]  /*1f190*/  STL [R1+0x148], R3 ;  /* 0x0001480301007387 */ /* 0x0001e80000100800 */
[----:B------:R-:W4:Y:S01]  /*1f1a0*/  LDL.LU R156, [R1+0xbc] ;  /* 0x0000bc00019c7983 */ /* 0x000f220000300800 */
[----:B-1----:R-:W-:-:S03]  /*1f1b0*/  FMUL R4, R15, 0.25 ;  /* 0x3e8000000f047820 */ /* 0x002fc60000400000 */
[----:B------:R1:W-:Y:S04]  /*1f1c0*/  STL [R1+0x144], R0 ;  /* 0x0001440001007387 */ /* 0x0003e80000100800 */
[----:B------:R-:W4:Y:S01]  /*1f1d0*/  LDL.LU R155, [R1+0xb8] ;  /* 0x0000b800019b7983 */ /* 0x000f220000300800 */
[----:B0-----:R-:W-:-:S03]  /*1f1e0*/  FMUL R3, R14, 0.25 ;  /* 0x3e8000000e037820 */ /* 0x001fc60000400000 */
[----:B------:R-:W4:Y:S01]  /*1f1f0*/  LDL.LU R154, [R1+0xb4] ;  /* 0x0000b400019a7983 */ /* 0x000f220000300800 */
[----:B------:R-:W-:Y:S01]  /*1f200*/  FMUL R2, R13, 0.25 ;  /* 0x3e8000000d027820 */ /* 0x000fe20000400000 */
[----:B------:R-:W-:Y:S02]  /*1f210*/  FSEL R4, R4, R15, P2 ;  /* 0x0000000f04047208 */ /* 0x000fe40001000000 */
[----:B------:R-:W4:Y:S01]  /*1f220*/  LDL.LU R153, [R1+0xb0] ;  /* 0x0000b00001997983 */ /* 0x000f220000300800 */
[----:B------:R-:W-:Y:S01]  /*1f230*/  FSEL R3, R3, R14, P3 ;  /* 0x0000000e03037208 */ /* 0x000fe20001800000 */
[----:B--2---:R-:W-:Y:S01]  /*1f240*/  FMUL R6, R158, 0.25 ;  /* 0x3e8000009e067820 */ /* 0x004fe20000400000 */
[----:B---3--:R-:W-:-:S04]  /*1f250*/  FMUL R5, R152, 0.25 ;  /* 0x3e80000098057820 */ /* 0x008fc80000400000 */
[----:B------:R-:W-:Y:S02]  /*1f260*/  FSEL R6, R6, R158, P3 ;  /* 0x0000009e06067208 */ /* 0x000fe40001800000 */
[----:B-1----:R-:W-:-:S03]  /*1f270*/  FSEL R0, R5, R152, P2 ;  /* 0x0000009805007208 */ /* 0x002fc60001000000 */
[----:B------:R-:W-:Y:S04]  /*1f280*/  STL [R1+0x13c], R6 ;  /* 0x00013c0601007387 */ /* 0x000fe80000100800 */
[----:B------:R0:W-:Y:S04]  /*1f290*/  STL [R1+0x140], R0 ;  /* 0x0001400001007387 */ /* 0x0001e80000100800 */
[----:B------:R1:W-:Y:S04]  /*1f2a0*/  STL [R1+0x138], R4 ;  /* 0x0001380401007387 */ /* 0x0003e80000100800 */
[----:B------:R-:W2:Y:S01]  /*1f2b0*/  LDL.LU R158, [R1+0xac] ;  /* 0x0000ac00019e7983 */ /* 0x000ea20000300800 */
[----:B0-----:R-:W-:-:S03]  /*1f2c0*/  FSEL R0, R2, R13, P3 ;  /* 0x0000000d02007208 */ /* 0x001fc60001800000 */
[----:B------:R-:W-:Y:S04]  /*1f2d0*/  STL [R1+0x134], R3 ;  /* 0x0001340301007387 */ /* 0x000fe80000100800 */
[----:B------:R-:W3:Y:S01]  /*1f2e0*/  LDL.LU R152, [R1+0xa8] ;  /* 0x0000a80001987983 */ /* 0x000ee20000300800 */
[----:B----4-:R-:W-:-:S03]  /*1f2f0*/  FMUL R6, R12, 0.25 ;  /* 0x3e8000000c067820 */ /* 0x010fc60000400000 */
[----:B------:R0:W-:Y:S04]  /*1f300*/  STL [R1+0x12c], R0 ;  /* 0x00012c0001007387 */ /* 0x0001e80000100800 */
[----:B------:R-:W4:Y:S01]  /*1f310*/  LDL.LU R15, [R1+0xa4] ;  /* 0x0000a400010f7983 */ /* 0x000f220000300800 */
[----:B------:R-:W-:-:S03]  /*1f320*/  FMUL R5, R11, 0.25 ;  /* 0x3e8000000b057820 */ /* 0x000fc60000400000 */
[----:B------:R-:W4:Y:S01]  /*1f330*/  LDL.LU R14, [R1+0xa0] ;  /* 0x0000a000010e7983 */ /* 0x000f220000300800 */
[----:B------:R-:W-:-:S03]  /*1f340*/  FSEL R6, R6, R12, P2 ;  /* 0x0000000c06067208 */ /* 0x000fc60001000000 */
[----:B------:R-:W4:Y:S01]  /*1f350*/  LDL.LU R13, [R1+0x9c] ;  /* 0x00009c00010d7983 */ /* 0x000f220000300800 */
[----:B-1----:R-:W-:Y:S01]  /*1f360*/  FMUL R4, R10, 0.25 ;  /* 0x3e8000000a047820 */ /* 0x002fe20000400000 */
[----:B0-----:R-:W-:Y:S01]  /*1f370*/  FSEL R0, R5, R11, P2 ;  /* 0x0000000b05007208 */ /* 0x001fe20001000000 */
[----:B------:R-:W-:-:S03]  /*1f380*/  FMUL R3, R9, 0.25 ;  /* 0x3e80000009037820 */ /* 0x000fc60000400000 */
[----:B------:R-:W-:Y:S01]  /*1f390*/  FSEL R4, R4, R10, P3 ;  /* 0x0000000a04047208 */ /* 0x000fe20001800000 */
[----:B------:R-:W-:Y:S01]  /*1f3a0*/  FMUL R2, R8, 0.25 ;  /* 0x3e80000008027820 */ /* 0x000fe20000400000 */
        /* <DEDUP_REMOVED lines=16> */
[----:B------:R-:W-:Y:S02]  /*1f4b0*/  FSEL R6, R6, R157, P2 ;  /* 0x0000009d06067208 */ /* 0x000fe40001000000 */
[----:B------:R-:W-:Y:S01]  /*1f4c0*/  FSEL R0, R5, R156, P3 ;  /* 0x0000009c05007208 */ /* 0x000fe20001800000 */
[----:B------:R-:W-:Y:S01]  /*1f4d0*/  FMUL R2, R153, 0.25 ;  /* 0x3e80000099027820 */ /* 0x000fe20000400000 */
[----:B------:R-:W-:Y:S01]  /*1f4e0*/  FSEL R4, R4, R155, P3 ;  /* 0x0000009b04047208 */ /* 0x000fe20001800000 */
[----:B------:R-:W-:Y:S01]  /*1f4f0*/  STL [R1+0x118], R6 ;  /* 0x0001180601007387 */ /* 0x000fe20000100800 */
[----:B------:R-:W-:-:S03]  /*1f500*/  FSEL R3, R3, R154, P2 ;  /* 0x0000009a03037208 */ /* 0x000fc60001000000 */
[----:B------:R0:W-:Y:S04]  /*1f510*/  STL [R1+0x114], R0 ;  /* 0x0001140001007387 */ /* 0x0001e80000100800 */
[----:B------:R-:W-:Y:S04]  /*1f520*/  STL [R1+0x10c], R4 ;  /* 0x00010c0401007387 */ /* 0x000fe80000100800 */
[----:B------:R-:W4:Y:S01]  /*1f530*/  LDL.LU R157, [R1+0x84] ;  /* 0x00008400019d7983 */ /* 0x000f220000300800 */
[----:B0-----:R-:W-:-:S03]  /*1f540*/  FSEL R0, R2, R153, P2 ;  /* 0x0000009902007208 */ /* 0x001fc60001000000 */
[----:B------:R-:W-:Y:S04]  /*1f550*/  STL [R1+0x110], R3 ;  /* 0x0001100301007387 */ /* 0x000fe80000100800 */
[----:B------:R-:W4:Y:S04]  /*1f560*/  LDL.LU R156, [R1+0x80] ;  /* 0x00008000019c7983 */ /* 0x000f280000300800 */
[----:B------:R0:W-:Y:S04]  /*1f570*/  STL [R1+0x108], R0 ;  /* 0x0001080001007387 */ /* 0x0001e80000100800 */
[----:B------:R-:W4:Y:S04]  /*1f580*/  LDL.LU R155, [R1+0x7c] ;  /* 0x00007c00019b7983 */ /* 0x000f280000300800 */
[----:B------:R-:W4:Y:S04]  /*1f590*/  LDL.LU R154, [R1+0x78] ;  /* 0x00007800019a7983 */ /* 0x000f280000300800 */
[----:B------:R-:W4:Y:S01]  /*1f5a0*/  LDL.LU R153, [R1+0x74] ;  /* 0x0000740001997983 */ /* 0x000f220000300800 */
[----:B--2---:R-:W-:Y:S01]  /*1f5b0*/  FMUL R6, R158, 0.25 ;  /* 0x3e8000009e067820 */ /* 0x004fe20000400000 */
[----:B---3--:R-:W-:-:S04]  /*1f5c0*/  FMUL R5, R152, 0.25 ;  /* 0x3e80000098057820 */ /* 0x008fc80000400000 */
[----:B------:R-:W-:Y:S02]  /*1f5d0*/  FSEL R6, R6, R158, P3 ;  /* 0x0000009e06067208 */ /* 0x000fe40001800000 */
[----:B0-----:R-:W-:Y:S01]  /*1f5e0*/  FSEL R0, R5, R152, P3 ;  /* 0x0000009805007208 */ /* 0x001fe20001800000 */
[----:B----4-:R-:W-:Y:S01]  /*1f5f0*/  FMUL R4, R15, 0.25 ;  /* 0x3e8000000f047820 */ /* 0x010fe20000400000 */
[----:B------:R-:W-:-:S04]  /*1f600*/  FMUL R3, R14, 0.25 ;  /* 0x3e8000000e037820 */ /* 0x000fc80000400000 */
[----:B------:R-:W-:Y:S01]  /*1f610*/  FSEL R4, R4, R15, P2 ;  /* 0x0000000f04047208 */ /* 0x000fe20001000000 */
[----:B------:R-:W-:Y:S01]  /*1f620*/  FMUL R2, R13, 0.25 ;  /* 0x3e8000000d027820 */ /* 0x000fe20000400000 */
[----:B------:R-:W-:Y:S01]  /*1f630*/  STL [R1+0x104], R6 ;  /* 0x0001040601007387 */ /* 0x000fe20000100800 */
[----:B------:R-:W-:-:S03]  /*1f640*/  FSEL R3, R3, R14, P2 ;  /* 0x0000000e03037208 */ /* 0x000fc60001000000 */
[----:B------:R0:W-:Y:S04]  /*1f650*/  STL [R1+0xfc], R0 ;  /* 0x0000fc0001007387 */ /* 0x0001e80000100800 */
[----:B------:R1:W-:Y:S04]  /*1f660*/  STL [R1+0x100], R4 ;  /* 0x0001000401007387 */ /* 0x0003e80000100800 */
[----:B------:R-:W2:Y:S01]  /*1f670*/  LDL.LU R152, [R1+0x70] ;  /* 0x0000700001987983 */ /* 0x000ea20000300800 */
[----:B0-----:R-:W-:-:S03]  /*1f680*/  FSEL R0, R2, R13, P3 ;  /* 0x0000000d02007208 */ /* 0x001fc60001800000 */
[----:B------:R-:W-:Y:S04]  /*1f690*/  STL [R1+0xf8], R3 ;  /* 0x0000f80301007387 */ /* 0x000fe80000100800 */
[----:B------:R-:W3:Y:S01]  /*1f6a0*/  LDL.LU R15, [R1+0x6c] ;  /* 0x00006c00010f7983 */ /* 0x000ee20000300800 */
[----:B------:R-:W-:-:S03]  /*1f6b0*/  FMUL R6, R12, 0.25 ;  /* 0x3e8000000c067820 */ /* 0x000fc60000400000 */
[----:B------:R0:W-:Y:S04]  /*1f6c0*/  STL [R1+0xf4], R0 ;  /* 0x0000f40001007387 */ /* 0x0001e80000100800 */
[----:B------:R-:W4:Y:S01]  /*1f6d0*/  LDL.LU R14, [R1+0x68] ;  /* 0x00006800010e7983 */ /* 0x000f220000300800 */
[----:B------:R-:W-:-:S03]  /*1f6e0*/  FMUL R5, R11, 0.25 ;  /* 0x3e8000000b057820 */ /* 0x000fc60000400000 */
[----:B------:R-:W4:Y:S01]  /*1f6f0*/  LDL.LU R13, [R1+0x64] ;  /* 0x00006400010d7983 */ /* 0x000f220000300800 */
[----:B------:R-:W-:Y:S01]  /*1f700*/  FSEL R6, R6, R12, P3 ;  /* 0x0000000c06067208 */ /* 0x000fe20001800000 */
[----:B-1----:R-:W-:Y:S01]  /*1f710*/  FMUL R4, R10, 0.25 ;  /* 0x3e8000000a047820 */ /* 0x002fe20000400000 */
[----:B0-----:R-:W-:Y:S01]  /*1f720*/  FSEL R0, R5, R11, P2 ;  /* 0x0000000b05007208 */ /* 0x001fe20001000000 */
[----:B------:R-:W4:Y:S01]  /*1f730*/  LDL.LU R159, [R1+0x60] ;  /* 0x00006000019f7983 */ /* 0x000f220000300800 */
[----:B------:R-:W-:Y:S02]  /*1f740*/  FMUL R3, R9, 0.25 ;  /* 0x3e80000009037820 */ /* 0x000fe40000400000 */
        /* <DEDUP_REMOVED lines=16> */
[----:B-1----:R-:W-:-:S03]  /*1f850*/  FMUL R4, R155, 0.25 ;  /* 0x3e8000009b047820 */ /* 0x002fc60000400000 */
[----:B------:R-:W-:Y:S01]  /*1f860*/  FSEL R6, R6, R157, P2 ;  /* 0x0000009d06067208 */ /* 0x000fe20001000000 */
[----:B0-----:R-:W-:Y:S01]  /*1f870*/  FMUL R3, R154, 0.25 ;  /* 0x3e8000009a037820 */ /* 0x001fe20000400000 */
[----:B------:R-:W-:Y:S02]  /*1f880*/  FSEL R0, R5, R156, P2 ;  /* 0x0000009c05007208 */ /* 0x000fe40001000000 */
[----:B------:R-:W-:Y:S01]  /*1f890*/  FSEL R4, R4, R155, P3 ;  /* 0x0000009b04047208 */ /* 0x000fe20001800000 */
[----:B------:R-:W-:Y:S01]  /*1f8a0*/  FMUL R2, R153, 0.25 ;  /* 0x3e80000099027820 */ /* 0x000fe20000400000 */
[----:B------:R-:W-:Y:S01]  /*1f8b0*/  FSEL R3, R3, R154, P3 ;  /* 0x0000009a03037208 */ /* 0x000fe20001800000 */
[----:B------:R-:W-:Y:S04]  /*1f8c0*/  STL [R1+0xe0], R6 ;  /* 0x0000e00601007387 */ /* 0x000fe80000100800 */
        /* <DEDUP_REMOVED lines=10> */
[----:B--2---:R-:W-:-:S05]  /*1f970*/  FMUL R6, R152, 0.25 ;  /* 0x3e80000098067820 */ /* 0x004fca0000400000 */
[----:B0-----:R-:W-:Y:S01]  /*1f980*/  FSEL R0, R6, R152, P2 ;  /* 0x0000009806007208 */ /* 0x001fe20001000000 */
[----:B---3--:R-:W-:-:S04]  /*1f990*/  FMUL R5, R15, 0.25 ;  /* 0x3e8000000f057820 */ /* 0x008fc80000400000 */
[----:B------:R0:W-:Y:S01]  /*1f9a0*/  STL [R1+0xc8], R0 ;  /* 0x0000c80001007387 */ /* 0x0001e20000100800 */
[----:B------:R-:W-:Y:S01]  /*1f9b0*/  FSEL R5, R5, R15, P3 ;  /* 0x0000000f05057208 */ /* 0x000fe20001800000 */
[----:B----4-:R-:W-:Y:S01]  /*1f9c0*/  FMUL R4, R14, 0.25 ;  /* 0x3e8000000e047820 */ /* 0x010fe20000400000 */
[----:B------:R-:W-:-:S04]  /*1f9d0*/  FMUL R3, R13, 0.25 ;  /* 0x3e8000000d037820 */ /* 0x000fc80000400000 */
[----:B------:R-:W-:Y:S01]  /*1f9e0*/  FSEL R4, R4, R14, P3 ;  /* 0x0000000e04047208 */ /* 0x000fe20001800000 */
[----:B------:R-:W-:Y:S01]  /*1f9f0*/  STL [R1+0xc4], R5 ;  /* 0x0000c40501007387 */ /* 0x000fe20000100800 */
[----:B0-----:R-:W-:-:S03]  /*1fa00*/  FSEL R0, R3, R13, P2 ;  /* 0x0000000d03007208 */ /* 0x001fc60001000000 */
[----:B------:R-:W2:Y:S01]  /*1fa10*/  LDL.LU R153, [R1+0x34] ;  /* 0x0000340001997983 */ /* 0x000ea20000300800 */
[----:B------:R-:W-:-:S03]  /*1fa20*/  FMUL R2, R159, 0.25 ;  /* 0x3e8000009f027820 */ /* 0x000fc60000400000 */
[----:B------:R-:W-:Y:S04]  /*1fa30*/  STL [R1+0xbc], R4 ;  /* 0x0000bc0401007387 */ /* 0x000fe80000100800 */
[----:B------:R-:W3:Y:S04]  /*1fa40*/  LDL.LU R152, [R1+0x30] ;  /* 0x0000300001987983 */ /* 0x000ee80000300800 */
[----:B------:R0:W-:Y:S04]  /*1fa50*/  STL [R1+0xc0], R0 ;  /* 0x0000c00001007387 */ /* 0x0001e80000100800 */
[----:B------:R-:W4:Y:S04]  /*1fa60*/  LDL.LU R15, [R1+0x2c] ;  /* 0x00002c00010f7983 */ /* 0x000f280000300800 */
[----:B------:R-:W4:Y:S01]  /*1fa70*/  LDL.LU R14, [R1+0x28] ;  /* 0x00002800010e7983 */ /* 0x000f220000300800 */
[----:B------:R-:W-:Y:S01]  /*1fa80*/  FMUL R6, R12, 0.25 ;  /* 0x3e8000000c067820 */ /* 0x000fe20000400000 */
[----:B0-----:R-:W-:-:S02]  /*1fa90*/  FSEL R0, R2, R159, P2 ;  /* 0x0000009f02007208 */ /* 0x001fc40001000000 */
[----:B------:R-:W4:Y:S01]  /*1faa0*/  LDL.LU R13, [R1+0x24] ;  /* 0x00002400010d7983 */ /* 0x000f220000300800 */
[----:B------:R-:W-:-:S03]  /*1fab0*/  FMUL R5, R11, 0.25 ;  /* 0x3e8000000b057820 */ /* 0x000fc60000400000 */
[----:B------:R0:W-:Y:S01]  /*1fac0*/  STL [R1+0xb8], R0 ;  /* 0x0000b80001007387 */ /* 0x0001e20000100800 */
[----:B------:R-:W-:Y:S01]  /*1fad0*/  FSEL R6, R6, R12, P3 ;  /* 0x0000000c06067208 */ /* 0x000fe20001800000 */
[----:B------:R-:W-:Y:S01]  /*1fae0*/  FMUL R4, R10, 0.25 ;  /* 0x3e8000000a047820 */ /* 0x000fe20000400000 */
        /* <DEDUP_REMOVED lines=21> */
[----:B------:R-:W-:Y:S01]  /*1fc40*/  FSEL R0, R5, R157, P2 ;  /* 0x0000009d05007208 */ /* 0x000fe20001000000 */
[----:B------:R-:W-:Y:S01]  /*1fc50*/  FMUL R2, R154, 0.25 ;  /* 0x3e8000009a027820 */ /* 0x000fe20000400000 */
[----:B------:R-:W-:Y:S01]  /*1fc60*/  FSEL R4, R4, R156, P2 ;  /* 0x0000009c04047208 */ /* 0x000fe20001000000 */
[----:B------:R-:W-:Y:S01]  /*1fc70*/  STL [R1+0x9c], R6 ;  /* 0x00009c0601007387 */ /* 0x000fe20000100800 */
[----:B------:R-:W-:-:S03]  /*1fc80*/  FSEL R3, R3, R155, P3 ;  /* 0x0000009b03037208 */ /* 0x000fc60001800000 */
[----:B------:R0:W-:Y:S04]  /*1fc90*/  STL [R1+0xa0], R0 ;  /* 0x0000a00001007387 */ /* 0x0001e80000100800 */
[----:B------:R-:W-:Y:S01]  /*1fca0*/  STL [R1+0x98], R4 ;  /* 0x0000980401007387 */ /* 0x000fe20000100800 */
[----:B0-----:R-:W-:-:S03]  /*1fcb0*/  FSEL R0, R2, R154, P3 ;  /* 0x0000009a02007208 */ /* 0x001fc60001800000 */
[----:B------:R-:W-:Y:S04]  /*1fcc0*/  STL [R1+0x94], R3 ;  /* 0x0000940301007387 */ /* 0x000fe80000100800 */
[----:B------:R0:W-:Y:S01]  /*1fcd0*/  STL [R1+0x8c], R0 ;  /* 0x00008c0001007387 */ /* 0x0001e20000100800 */
        /* <DEDUP_REMOVED lines=17> */
[----:B0-----:R-:W-:-:S03]  /*1fdf0*/  FSEL R0, R2, R13, P2 ;  /* 0x0000000d02007208 */ /* 0x001fc60001000000 */
[----:B------:R-:W4:Y:S04]  /*1fe00*/  LDL.LU R158, [R1+0x3f4] ;  /* 0x0003f400019e7983 */ /* 0x000f280000300800 */
[----:B------:R-:W4:Y:S01]  /*1fe10*/  LDL.LU R157, [R1+0x3f0] ;  /* 0x0003f000019d7983 */ /* 0x000f220000300800 */
[----:B------:R-:W-:-:S03]  /*1fe20*/  FMUL R6, R12, 0.25 ;  /* 0x3e8000000c067820 */ /* 0x000fc60000400000 */
[----:B------:R-:W4:Y:S04]  /*1fe30*/  LDL.LU R156, [R1+0x3ec] ;  /* 0x0003ec00019c7983 */ /* 0x000f280000300800 */
[----:B------:R0:W-:Y:S01]  /*1fe40*/  STL [R1+0x80], R0 ;  /* 0x0000800001007387 */ /* 0x0001e20000100800 */
[----:B------:R-:W-:-:S03]  /*1fe50*/  FMUL R5, R11, 0.25 ;  /* 0x3e8000000b057820 */ /* 0x000fc60000400000 */
[----:B------:R-:W4:Y:S02]  /*1fe60*/  LDL.LU R155, [R1+0x3e8] ;  /* 0x0003e800019b7983 */ /* 0x000f240000300800 */
[----:B------:R-:W-:Y:S02]  /*1fe70*/  FSEL R5, R5, R11, P3 ;  /* 0x0000000b05057208 */ /* 0x000fe40001800000 */
[----:B------:R-:W4:Y:S01]  /*1fe80*/  LDL.LU R154, [R1+0x3e4] ;  /* 0x0003e400019a7983 */ /* 0x000f220000300800 */
[----:B0-----:R-:W-:Y:S01]  /*1fe90*/  FSEL R0, R6, R12, P2 ;  /* 0x0000000c06007208 */ /* 0x001fe20001000000 */
[----:B------:R-:W-:Y:S02]  /*1fea0*/  FMUL R4, R10, 0.25 ;  /* 0x3e8000000a047820 */ /* 0x000fe40000400000 */
[----:B------:R-:W4:Y:S01]  /*1feb0*/  LDL.LU R153, [R1+0x3e0] ;  /* 0x0003e00001997983 */ /* 0x000f220000300800 */
[----:B------:R-:W-:Y:S02]  /*1fec0*/  FMUL R3, R9, 0.25 ;  /* 0x3e80000009037820 */ /* 0x000fe40000400000 */
[----:B------:R-:W-:Y:S01]  /*1fed0*/  FSEL R4, R4, R10, P3 ;  /* 0x0000000a04047208 */ /* 0x000fe20001800000 */
[----:B------:R0:W-:Y:S04]  /*1fee0*/  STL [R1+0x78], R0 ;  /* 0x0000780001007387 */ /* 0x0001e80000100800 */
[----:B------:R-:W-:Y:S04]  /*1fef0*/  STL [R1+0x74], R5 ;  /* 0x0000740501007387 */ /* 0x000fe80000100800 */
[----:B------:R-:W4:Y:S01]  /*1ff00*/  LDL.LU R152, [R1+0x3dc] ;  /* 0x0003dc0001987983 */ /* 0x000f220000300800 */
[----:B0-----:R-:W-:-:S03]  /*1ff10*/  FSEL R0, R3, R9, P2 ;  /* 0x0000000903007208 */ /* 0x001fc60001000000 */
[----:B------:R-:W-:Y:S04]  /*1ff20*/  STL [R1+0x6c], R4 ;  /* 0x00006c0401007387 */ /* 0x000fe80000100800 */
[----:B------:R-:W4:Y:S01]  /*1ff30*/  LDL.LU R15, [R1+0x3d8] ;  /* 0x0003d800010f7983 */ /* 0x000f220000300800 */
[----:B------:R-:W-:-:S03]  /*1ff40*/  FMUL R2, R8, 0.25 ;  /* 0x3e80000008027820 */ /* 0x000fc60000400000 */
[----:B------:R0:W-:Y:S04]  /*1ff50*/  STL [R1+0x70], R0 ;  /* 0x0000700001007387 */ /* 0x0001e80000100800 */
[----:B------:R-:W4:Y:S04]  /*1ff60*/  LDL.LU R14, [R1+0x3d4] ;  /* 0x0003d400010e7983 */ /* 0x000f280000300800 */
[----:B------:R-:W4:Y:S04]  /*1ff70*/  LDL.LU R13, [R1+0x3d0] ;  /* 0x0003d000010d7983 */ /* 0x000f280000300800 */
[----:B------:R-:W4:Y:S01]  /*1ff80*/  LDL.LU R12, [R1+0x3cc] ;  /* 0x0003cc00010c7983 */ /* 0x000f220000300800 */
[----:B0-----:R-:W-:-:S03]  /*1ff90*/  FSEL R0, R2, R8, P2 ;  /* 0x0000000802007208 */ /* 0x001fc60001000000 */
[----:B------:R-:W4:Y:S04]  /*1ffa0*/  LDL.LU R11, [R1+0x3c8] ;  /* 0x0003c800010b7983 */ /* 0x000f280000300800 */
[----:B------:R-:W4:Y:S04]  /*1ffb0*/  LDL.LU R10, [R1+0x3c4] ;  /* 0x0003c400010a7983 */ /* 0x000f280000300800 */
[----:B------:R0:W-:Y:S04]  /*1ffc0*/  STL [R1+0x68], R0 ;  /* 0x0000680001007387 */ /* 0x0001e80000100800 */
[----:B------:R-:W4:Y:S04]  /*1ffd0*/  LDL.LU R9, [R1+0x3c0] ;  /* 0x0003c00001097983 */ /* 0x000f280000300800 */
[----:B------:R-:W4:Y:S04]  /*1ffe0*/  LDL.LU R8, [R1+0x3bc] ;  /* 0x0003bc0001087983 */ /* 0x000f280000300800 */
[----:B------:R-:W4:Y:S01]  /*1fff0*/  LDL.LU R249, [R1+0x3b8] ;  /* 0x0003b80001f97983 */ /* 0x000f220000300800 */
[----:B--2---:R-:W-:Y:S01]  /*20000*/  FMUL R6, R162, 0.25 ;  /* 0x3e800000a2067820 */ /* 0x004fe20000400000 */
[----:B---3--:R-:W-:Y:S01]  /*20010*/  FMUL R5, R161, 0.25 ;  /* 0x3e800000a1057820 */ /* 0x008fe20000400000 */
[----:B----4-:R-:W-:-:S04]  /*20020*/  FMUL R4, R160, 0.25 ;  /* 0x3e800000a0047820 */ /* 0x010fc80000400000 */
[----:B------:R-:W-:Y:S01]  /*20030*/  FSEL R5, R5, R161, P2 ;  /* 0x000000a105057208 */ /* 0x000fe20001000000 */
[----:B------:R-:W-:Y:S01]  /*20040*/  FMUL R3, R159, 0.25 ;  /* 0x3e8000009f037820 */ /* 0x000fe20000400000 */
[----:B------:R-:W-:Y:S01]  /*20050*/  FSEL R4, R4, R160, P0 ;  /* 0x000000a004047208 */ /* 0x000fe20000000000 */
[----:B------:R-:W-:-:S03]  /*20060*/  FMUL R2, R158, 0.25 ;  /* 0x3e8000009e027820 */ /* 0x000fc60000400000 */
[----:B------:R-:W-:Y:S01]  /*20070*/  FSEL R3, R3, R159, P0 ;  /* 0x0000009f03037208 */ /* 0x000fe20000000000 */
[----:B------:R1:W-:Y:S01]  /*20080*/  STL [R1+0x60], R5 ;  /* 0x0000600501007387 */ /* 0x0003e20000100800 */
[----:B0-----:R-:W-:Y:S01]  /*20090*/  FSEL R0, R6, R162, P3 ;  /* 0x000000a206007208 */ /* 0x001fe20001800000 */
[----:B------:R-:W-:Y:S01]  /*200a0*/  FMUL R6, R157, 0.25 ;  /* 0x3e8000009d067820 */ /* 0x000fe20000400000 */
[----:B------:R-:W-:Y:S01]  /*200b0*/  FSEL R2, R2, R158, P1 ;  /* 0x0000009e02027208 */ /* 0x000fe20000800000 */
[----:B------:R0:W-:Y:S04]  /*200c0*/  STL [R1+0x64], R4 ;  /* 0x0000640401007387 */ /* 0x0001e80000100800 */
[----:B------:R2:W-:Y:S01]  /*200d0*/  STL [R1+0x58], R3 ;  /* 0x0000580301007387 */ /* 0x0005e20000100800 */
[----:B-1----:R-:W-:Y:S01]  /*200e0*/  FMUL R5, R156, 0.25 ;  /* 0x3e8000009c057820 */ /* 0x002fe20000400000 */
[----:B------:R-:W-:Y:S01]  /*200f0*/  FSEL R6, R6, R157, P1 ;  /* 0x0000009d06067208 */ /* 0x000fe20000800000 */
[----:B0-----:R-:W-:Y:S01]  /*20100*/  FMUL R4, R155, 0.25 ;  /* 0x3e8000009b047820 */ /* 0x001fe20000400000 */
[----:B------:R0:W-:Y:S02]  /*20110*/  STL [R1+0x54], R2 ;  /* 0x0000540201007387 */ /* 0x0001e40000100800 */
[----:B------:R-:W-:Y:S01]  /*20120*/  FSEL R5, R5, R156, P0 ;  /* 0x0000009c05057208 */ /* 0x000fe20000000000 */
[----:B--2---:R-:W-:Y:S01]  /*20130*/  FMUL R3, R154, 0.25 ;  /* 0x3e8000009a037820 */ /* 0x004fe20000400000 */
[----:B------:R-:W-:Y:S01]  /*20140*/  FSEL R4, R4, R155, P0 ;  /* 0x0000009b04047208 */ /* 0x000fe20000000000 */
[----:B------:R1:W-:Y:S01]  /*20150*/  STL [R1+0x50], R6 ;  /* 0x0000500601007387 */ /* 0x0003e20000100800 */
[----:B0-----:R-:W-:-:S02]  /*20160*/  FMUL R2, R153, 0.25 ;  /* 0x3e80000099027820 */ /* 0x001fc40000400000 */
[----:B------:R-:W-:Y:S01]  /*20170*/  FSEL R3, R3, R154, P1 ;  /* 0x0000009a03037208 */ /* 0x000fe20000800000 */
[----:B------:R0:W-:Y:S02]  /*20180*/  STL [R1+0x4c], R5 ;  /* 0x00004c0501007387 */ /* 0x0001e40000100800 */
[----:B------:R-:W-:Y:S02]  /*20190*/  FSEL R2, R2, R153, P1 ;  /* 0x0000009902027208 */ /* 0x000fe40000800000 */
[----:B------:R2:W-:Y:S01]  /*201a0*/  STL [R1+0x48], R4 ;  /* 0x0000480401007387 */ /* 0x0005e20000100800 */
[----:B-1----:R-:W-:-:S03]  /*201b0*/  FMUL R6, R152, 0.25 ;  /* 0x3e80000098067820 */ /* 0x002fc60000400000 */
[----:B------:R1:W-:Y:S01]  /*201c0*/  STL [R1+0x44], R3 ;  /* 0x0000440301007387 */ /* 0x0003e20000100800 */
[----:B0-----:R-:W-:-:S03]  /*201d0*/  FMUL R5, R15, 0.25 ;  /* 0x3e8000000f057820 */ /* 0x001fc60000400000 */
[----:B------:R0:W-:Y:S01]  /*201e0*/  STL [R1+0x40], R2 ;  /* 0x0000400201007387 */ /* 0x0001e20000100800 */
[----:B------:R-:W-:Y:S01]  /*201f0*/  FSEL R6, R6, R152, P0 ;  /* 0x0000009806067208 */ /* 0x000fe20000000000 */
[----:B--2---:R-:W-:Y:S01]  /*20200*/  FMUL R4, R14, 0.25 ;  /* 0x3e8000000e047820 */ /* 0x004fe20000400000 */
[----:B------:R-:W-:Y:S01]  /*20210*/  FSEL R5, R5, R15, P0 ;  /* 0x0000000f05057208 */ /* 0x000fe20000000000 */
[----:B-1----:R-:W-:-:S03]  /*20220*/  FMUL R3, R13, 0.25 ;  /* 0x3e8000000d037820 */ /* 0x002fc60000400000 */
[----:B------:R-:W-:Y:S01]  /*20230*/  FSEL R4, R4, R14, P1 ;  /* 0x0000000e04047208 */ /* 0x000fe20000800000 */
[----:B0-----:R-:W-:Y:S01]  /*20240*/  FMUL R2, R12, 0.25 ;  /* 0x3e8000000c027820 */ /* 0x001fe20000400000 */
[----:B------:R-:W-:Y:S01]  /*20250*/  FSEL R3, R3, R13, P1 ;  /* 0x0000000d03037208 */ /* 0x000fe20000800000 */
[----:B------:R-:W-:Y:S03]  /*20260*/  STL [R1+0x3c], R6 ;  /* 0x00003c0601007387 */ /* 0x000fe60000100800 */
[----:B------:R-:W-:Y:S01]  /*20270*/  FSEL R2, R2, R12, P0 ;  /* 0x0000000c02027208 */ /* 0x000fe20000000000 */
[----:B------:R0:W-:Y:S04]  /*20280*/  STL [R1+0x38], R5 ;  /* 0x0000380501007387 */ /* 0x0001e80000100800 */
[----:B------:R1:W-:Y:S04]  /*20290*/  STL [R1+0x34], R4 ;  /* 0x0000340401007387 */ /* 0x0003e80000100800 */
[----:B------:R2:W-:Y:S01]  /*202a0*/  STL [R1+0x30], R3 ;  /* 0x0000300301007387 */ /* 0x0005e20000100800 */
[----:B0-----:R-:W-:Y:S01]  /*202b0*/  FMUL R5, R11, 0.25 ;  /* 0x3e8000000b057820 */ /* 0x001fe20000400000 */
[----:B-1----:R-:W-:-:S02]  /*202c0*/  FMUL R4, R10, 0.25 ;  /* 0x3e8000000a047820 */ /* 0x002fc40000400000 */
[----:B------:R0:W-:Y:S02]  /*202d0*/  STL [R1+0x2c], R2 ;  /* 0x00002c0201007387 */ /* 0x0001e40000100800 */
[----:B------:R-:W-:Y:S01]  /*202e0*/  FSEL R5, R5, R11, P0 ;  /* 0x0000000b05057208 */ /* 0x000fe20000000000 */
[----:B--2---:R-:W-:Y:S01]  /*202f0*/  FMUL R3, R9, 0.25 ;  /* 0x3e80000009037820 */ /* 0x004fe20000400000 */
[----:B------:R-:W-:Y:S01]  /*20300*/  FSEL R4, R4, R10, P1 ;  /* 0x0000000a04047208 */ /* 0x000fe20000800000 */
[----:B0-----:R-:W-:-:S03]  /*20310*/  FMUL R2, R8, 0.25 ;  /* 0x3e80000008027820 */ /* 0x001fc60000400000 */
[----:B------:R-:W-:Y:S01]  /*20320*/  FSEL R3, R3, R9, P1 ;  /* 0x0000000903037208 */ /* 0x000fe20000800000 */
[----:B------:R-:W-:Y:S01]  /*20330*/  STL [R1+0x28], R5 ;  /* 0x0000280501007387 */ /* 0x000fe20000100800 */
[----:B------:R-:W-:-:S03]  /*20340*/  FSEL R2, R2, R8, P0 ;  /* 0x0000000802027208 */ /* 0x000fc60000000000 */
[----:B------:R0:W-:Y:S04]  /*20350*/  STL [R1+0x24], R4 ;  /* 0x0000240401007387 */ /* 0x0001e80000100800 */
[----:B------:R-:W2:Y:S04]  /*20360*/  LDL.LU R241, [R1+0x3b4] ;  /* 0x0003b40001f17983 */ /* 0x000ea80000300800 */
[----:B------:R1:W-:Y:S04]  /*20370*/  STL [R1+0x20], R3 ;  /* 0x0000200301007387 */ /* 0x0003e80000100800 */
[----:B------:R-:W3:Y:S04]  /*20380*/  LDL.LU R207, [R1+0x3b0] ;  /* 0x0003b00001cf7983 */ /* 0x000ee80000300800 */
[----:B------:R4:W-:Y:S04]  /*20390*/  STL [R1+0x1c], R2 ;  /* 0x00001c0201007387 */ /* 0x0009e80000100800 */
[----:B------:R-:W4:Y:S04]  /*203a0*/  LDL.LU R7, [R1+0x3ac] ;  /* 0x0003ac0001077983 */ /* 0x000f280000300800 */
[----:B------:R-:W1:Y:S04]  /*203b0*/  LDL.LU R9, [R1+0x3a8] ;  /* 0x0003a80001097983 */ /* 0x000e680000300800 */
[----:B------:R-:W0:Y:S04]  /*203c0*/  LDL.LU R8, [R1+0x3a4] ;  /* 0x0003a40001087983 */ /* 0x000e280000300800 */
        /* <DEDUP_REMOVED lines=104> */
[----:B------:R-:W3:Y:S01]  /*20a50*/  LDL.LU R152, [R1+0x200] ;  /* 0x0002000001987983 */ /* 0x000ee20000300800 */
[----:B------:R-:W-:Y:S01]  /*20a60*/  FMUL R250, R249, 0.25 ;  /* 0x3e800000f9fa7820 */ /* 0x000fe20000400000 */
[----:B0-----:R-:W-:Y:S01]  /*20a70*/  FMUL R4, R8, 0.25 ;  /* 0x3e80000008047820 */ /* 0x001fe20000400000 */
[----:B-1----:R-:W-:Y:S01]  /*20a80*/  FMUL R3, R9, 0.25 ;  /* 0x3e80000009037820 */ /* 0x002fe20000400000 */
[----:B----4-:R-:W-:-:S02]  /*20a90*/  FMUL R2, R7, 0.25 ;  /* 0x3e80000007027820 */ /* 0x010fc40000400000 */
[----:B------:R-:W-:Y:S01]  /*20aa0*/  FSEL R250, R250, R249, P0 ;  /* 0x000000f9fafa7208 */ /* 0x000fe20000000000 */
[----:B--2---:R-:W-:Y:S01]  /*20ab0*/  FMUL R249, R241, 0.25 ;  /* 0x3e800000f1f97820 */ /* 0x004fe20000400000 */
[----:B---3--:R-:W-:Y:S01]  /*20ac0*/  FMUL R248, R207, 0.25 ;  /* 0x3e800000cff87820 */ /* 0x008fe20000400000 */
[----:B------:R-:W-:Y:S01]  /*20ad0*/  FSEL R4, R4, R8, P1 ;  /* 0x0000000804047208 */ /* 0x000fe20000800000 */
[----:B------:R-:W-:Y:S01]  /*20ae0*/  FMUL R8, R11, 0.25 ;  /* 0x3e8000000b087820 */ /* 0x000fe20000400000 */
[----:B------:R-:W-:Y:S01]  /*20af0*/  FSEL R3, R3, R9, P0 ;  /* 0x0000000903037208 */ /* 0x000fe20000000000 */
[----:B------:R-:W-:Y:S01]  /*20b00*/  FMUL R5, R14, 0.25 ;  /* 0x3e8000000e057820 */ /* 0x000fe20000400000 */
[----:B------:R-:W-:Y:S01]  /*20b10*/  FSEL R2, R2, R7, P0 ;  /* 0x0000000702027208 */ /* 0x000fe20000000000 */
[----:B------:R-:W-:Y:S01]  /*20b20*/  FMUL R9, R10, 0.25 ;  /* 0x3e8000000a097820 */ /* 0x000fe20000400000 */
[----:B------:R-:W-:Y:S01]  /*20b30*/  FMUL R6, R13, 0.25 ;  /* 0x3e8000000d067820 */ /* 0x000fe20000400000 */
[----:B------:R-:W-:Y:S01]  /*20b40*/  FMUL R7, R12, 0.25 ;  /* 0x3e8000000c077820 */ /* 0x000fe20000400000 */
[----:B------:R-:W-:-:S02]  /*20b50*/  FSEL R249, R249, R241, P1 ;  /* 0x000000f1f9f97208 */ /* 0x000fc40000800000 */
[----:B------:R-:W-:Y:S02]  /*20b60*/  FSEL R248, R248, R207, P1 ;  /* 0x000000cff8f87208 */ /* 0x000fe40000800000 */
[----:B------:R-:W-:Y:S01]  /*20b70*/  FSEL R8, R8, R11, P1 ;  /* 0x0000000b08087208 */ /* 0x000fe20000800000 */
[----:B------:R-:W-:Y:S01]  /*20b80*/  FMUL R11, R19, 0.25 ;  /* 0x3e800000130b7820 */ /* 0x000fe20000400000 */
[----:B------:R-:W-:Y:S01]  /*20b90*/  FSEL R5, R5, R14, P1 ;  /* 0x0000000e05057208 */ /* 0x000fe20000800000 */
[----:B------:R0:W-:Y:S01]  /*20ba0*/  STL [R1+0xd84], R250 ;  /* 0x000d84fa01007387 */ /* 0x0001e20000100800 */
[----:B------:R-:W-:Y:S01]  /*20bb0*/  FSEL R9, R9, R10, P1 ;  /* 0x0000000a09097208 */ /* 0x000fe20000800000 */
[----:B------:R-:W-:Y:S01]  /*20bc0*/  FMUL R10, R18, 0.25 ;  /* 0x3e800000120a7820 */ /* 0x000fe20000400000 */
[----:B------:R-:W-:Y:S01]  /*20bd0*/  FSEL R6, R6, R13, P0 ;  /* 0x0000000d06067208 */ /* 0x000fe20000000000 */
[----:B------:R-:W-:Y:S01]  /*20be0*/  FMUL R14, R15, 0.25 ;  /* 0x3e8000000f0e7820 */ /* 0x000fe20000400000 */
[----:B------:R-:W-:Y:S01]  /*20bf0*/  FSEL R7, R7, R12, P0 ;  /* 0x0000000c07077208 */ /* 0x000fe20000000000 */
[----:B------:R-:W-:Y:S01]  /*20c00*/  STL [R1+0xd60], R249 ;  /* 0x000d60f901007387 */ /* 0x000fe20000100800 */
[----:B------:R-:W-:Y:S01]  /*20c10*/  FMUL R12, R16, 0.25 ;  /* 0x3e800000100c7820 */ /* 0x000fe20000400000 */
[----:B------:R-:W-:-:S02]  /*20c20*/  FMUL R13, R17, 0.25 ;  /* 0x3e800000110d7820 */ /* 0x000fc40000400000 */
[----:B------:R-:W-:Y:S01]  /*20c30*/  STL [R1+0xd64], R248 ;  /* 0x000d64f801007387 */ /* 0x000fe20000100800 */
[----:B------:R-:W-:Y:S01]  /*20c40*/  FSEL R11, R11, R19, P0 ;  /* 0x000000130b0b7208 */ /* 0x000fe20000000000 */
[----:B------:R-:W-:Y:S02]  /*20c50*/  FMUL R19, R20, 0.25 ;  /* 0x3e80000014137820 */ /* 0x000fe40000400000 */
[----:B------:R-:W-:Y:S01]  /*20c60*/  STL [R1+0xd88], R2 ;  /* 0x000d880201007387 */ /* 0x000fe20000100800 */
[----:B------:R-:W-:Y:S01]  /*20c70*/  FSEL R10, R10, R18, P0 ;  /* 0x000000120a0a7208 */ /* 0x000fe20000000000 */
[----:B------:R-:W-:Y:S01]  /*20c80*/  FMUL R18, R21, 0.25 ;  /* 0x3e80000015127820 */ /* 0x000fe20000400000 */
[----:B------:R-:W-:Y:S01]  /*20c90*/  FSEL R14, R14, R15, P0 ;  /* 0x0000000f0e0e7208 */ /* 0x000fe20000000000 */
[----:B------:R-:W-:Y:S01]  /*20ca0*/  STL [R1+0xd8c], R3 ;  /* 0x000d8c0301007387 */ /* 0x000fe20000100800 */
[----:B------:R-:W-:Y:S01]  /*20cb0*/  FSEL R12, R12, R16, P1 ;  /* 0x000000100c0c7208 */ /* 0x000fe20000800000 */
[----:B------:R-:W-:Y:S01]  /*20cc0*/  FMUL R15, R251, 0.25 ;  /* 0x3e800000fb0f7820 */ /* 0x000fe20000400000 */
[----:B------:R-:W-:Y:S01]  /*20cd0*/  FSEL R13, R13, R17, P1 ;  /* 0x000000110d0d7208 */ /* 0x000fe20000800000 */
[----:B------:R-:W-:Y:S01]  /*20ce0*/  STL [R1+0xd68], R4 ;  /* 0x000d680401007387 */ /* 0x000fe20000100800 */
[----:B------:R-:W-:Y:S01]  /*20cf0*/  FMUL R16, R23, 0.25 ;  /* 0x3e80000017107820 */ /* 0x000fe20000400000 */
[----:B------:R-:W-:-:S02]  /*20d00*/  FMUL R17, R22, 0.25 ;  /* 0x3e80000016117820 */ /* 0x000fc40000400000 */
[----:B------:R-:W-:Y:S01]  /*20d10*/  STL [R1+0xd6c], R5 ;  /* 0x000d6c0501007387 */ /* 0x000fe20000100800 */
[----:B------:R-:W-:-:S03]  /*20d20*/  FSEL R19, R19, R20, P0 ;  /* 0x0000001413137208 */ /* 0x000fc60000000000 */
[----:B------:R-:W-:Y:S01]  /*20d30*/  STL [R1+0xd90], R6 ;  /* 0x000d900601007387 */ /* 0x000fe20000100800 */
[----:B------:R-:W-:-:S03]  /*20d40*/  FSEL R15, R15, R251, P0 ;  /* 0x000000fb0f0f7208 */ /* 0x000fc60000000000 */
[----:B------:R-:W-:Y:S01]  /*20d50*/  STL [R1+0xd94], R7 ;  /* 0x000d940701007387 */ /* 0x000fe20000100800 */
[----:B------:R-:W-:Y:S01]  /*20d60*/  FSEL R18, R18, R21, P0 ;  /* 0x0000001512127208 */ /* 0x000fe20000000000 */
[----:B------:R-:W-:Y:S02]  /*20d70*/  FMUL R20, R246, 0.25 ;  /* 0x3e800000f6147820 */ /* 0x000fe40000400000 */
[----:B------:R1:W-:Y:S01]  /*20d80*/  STL [R1+0xd70], R8 ;  /* 0x000d700801007387 */ /* 0x0003e20000100800 */
[----:B------:R-:W-:Y:S01]  /*20d90*/  FSEL R16, R16, R23, P1 ;  /* 0x0000001710107208 */ /* 0x000fe20000800000 */
[----:B------:R-:W-:Y:S02]  /*20da0*/  FMUL R21, R247, 0.25 ;  /* 0x3e800000f7157820 */ /* 0x000fe40000400000 */
[----:B------:R-:W-:Y:S01]  /*20db0*/  STL [R1+0xd74], R9 ;  /* 0x000d740901007387 */ /* 0x000fe20000100800 */
[----:B------:R-:W-:Y:S01]  /*20dc0*/  FSEL R17, R17, R22, P1 ;  /* 0x0000001611117208 */ /* 0x000fe20000800000 */
[----:B------:R-:W-:-:S02]  /*20dd0*/  FMUL R22, R244, 0.25 ;  /* 0x3e800000f4167820 */ /* 0x000fc40000400000 */
[----:B------:R-:W-:Y:S01]  /*20de0*/  STL [R1+0xd98], R10 ;  /* 0x000d980a01007387 */ /* 0x000fe20000100800 */
[----:B------:R-:W-:-:S03]  /*20df0*/  FMUL R23, R245, 0.25 ;  /* 0x3e800000f5177820 */ /* 0x000fc60000400000 */
[----:B------:R-:W-:Y:S01]  /*20e00*/  STL [R1+0xd9c], R11 ;  /* 0x000d9c0b01007387 */ /* 0x000fe20000100800 */
[----:B------:R-:W-:-:S03]  /*20e10*/  FMUL R24, R242, 0.25 ;  /* 0x3e800000f2187820 */ /* 0x000fc60000400000 */
[----:B------:R-:W-:Y:S01]  /*20e20*/  STL [R1+0xd78], R12 ;  /* 0x000d780c01007387 */ /* 0x000fe20000100800 */
[----:B------:R-:W-:Y:S01]  /*20e30*/  FSEL R20, R20, R246, P1 ;  /* 0x000000f614147208 */ /* 0x000fe20000800000 */
[----:B------:R-:W-:Y:S02]  /*20e40*/  FMUL R25, R243, 0.25 ;  /* 0x3e800000f3197820 */ /* 0x000fe40000400000 */
[----:B------:R-:W-:Y:S01]  /*20e50*/  STL [R1+0xd7c], R13 ;  /* 0x000d7c0d01007387 */ /* 0x000fe20000100800 */
[----:B------:R-:W-:Y:S01]  /*20e60*/  FSEL R21, R21, R247, P1 ;  /* 0x000000f715157208 */ /* 0x000fe20000800000 */
[----:B------:R-:W-:Y:S02]  /*20e70*/  FMUL R26, R208, 0.25 ;  /* 0x3e800000d01a7820 */ /* 0x000fe40000400000 */
[----:B------:R-:W-:Y:S01]  /*20e80*/  STL [R1+0xda0], R14 ;  /* 0x000da00e01007387 */ /* 0x000fe20000100800 */
[----:B------:R-:W-:Y:S01]  /*20e90*/  FSEL R22, R22, R244, P0 ;  /* 0x000000f416167208 */ /* 0x000fe20000000000 */
[----:B------:R-:W-:-:S02]  /*20ea0*/  FMUL R27, R206, 0.25 ;  /* 0x3e800000ce1b7820 */ /* 0x000fc40000400000 */
        /* <DEDUP_REMOVED lines=244> */
[----:B------:R-:W-:-:S03]  /*21df0*/  FSEL R104, R104, R157, P1 ;  /* 0x0000009d68687208 */ /* 0x000fc60000800000 */
        /* <DEDUP_REMOVED lines=16> */
[----:B------:R-:W2:Y:S04]  /*21f00*/  LDL.LU R120, [R1+0x5fc] ;  /* 0x0005fc0001787983 */ /* 0x000ea80000300800 */
[----:B------:R-:W3:Y:S04]  /*21f10*/  LDL.LU R121, [R1+0x5f8] ;  /* 0x0005f80001797983 */ /* 0x000ee80000300800 */
[----:B------:R-:W4:Y:S04]  /*21f20*/  LDL.LU R122, [R1+0x5f4] ;  /* 0x0005f400017a7983 */ /* 0x000f280000300800 */
[----:B------:R-:W4:Y:S04]  /*21f30*/  LDL.LU R123, [R1+0x5f0] ;  /* 0x0005f000017b7983 */ /* 0x000f280000300800 */
[----:B------:R-:W4:Y:S04]  /*21f40*/  LDL.LU R124, [R1+0x5ec] ;  /* 0x0005ec00017c7983 */ /* 0x000f280000300800 */
[----:B------:R-:W4:Y:S04]  /*21f50*/  LDL.LU R125, [R1+0x5e8] ;  /* 0x0005e800017d7983 */ /* 0x000f280000300800 */
[----:B------:R-:W4:Y:S04]  /*21f60*/  LDL.LU R126, [R1+0x5e4] ;  /* 0x0005e400017e7983 */ /* 0x000f280000300800 */
[----:B------:R-:W2:Y:S04]  /*21f70*/  LDL.LU R127, [R1+0x5e0] ;  /* 0x0005e000017f7983 */ /* 0x000ea80000300800 */
[----:B------:R-:W4:Y:S04]  /*21f80*/  LDL.LU R128, [R1+0x5dc] ;  /* 0x0005dc0001807983 */ /* 0x000f280000300800 */
[----:B------:R-:W3:Y:S04]  /*21f90*/  LDL.LU R129, [R1+0x5d8] ;  /* 0x0005d80001817983 */ /* 0x000ee80000300800 */
[----:B------:R-:W4:Y:S04]  /*21fa0*/  LDL.LU R130, [R1+0x5d4] ;  /* 0x0005d40001827983 */ /* 0x000f280000300800 */
[----:B------:R-:W4:Y:S04]  /*21fb0*/  LDL.LU R131, [R1+0x5d0] ;  /* 0x0005d00001837983 */ /* 0x000f280000300800 */
[----:B------:R-:W4:Y:S04]  /*21fc0*/  LDL.LU R132, [R1+0x5cc] ;  /* 0x0005cc0001847983 */ /* 0x000f280000300800 */
[----:B------:R-:W4:Y:S04]  /*21fd0*/  LDL.LU R133, [R1+0x5c8] ;  /* 0x0005c80001857983 */ /* 0x000f280000300800 */
[----:B------:R-:W4:Y:S04]  /*21fe0*/  LDL.LU R134, [R1+0x5c4] ;  /* 0x0005c40001867983 */ /* 0x000f280000300800 */
[----:B------:R-:W4:Y:S04]  /*21ff0*/  LDL.LU R135, [R1+0x5c0] ;  /* 0x0005c00001877983 */ /* 0x000f280000300800 */
        /* <DEDUP_REMOVED lines=14> */
[----:B------:R-:W-:-:S03]  /*220e0*/  FMUL R109, R152, 0.25 ;  /* 0x3e800000986d7820 */ /* 0x000fc60000400000 */
[----:B------:R-:W4:Y:S04]  /*220f0*/  LDL.LU R150, [R1+0x584] ;  /* 0x0005840001967983 */ /* 0x000f280000300800 */
[----:B------:R-:W4:Y:S04]  /*22100*/  LDL.LU R151, [R1+0x580] ;  /* 0x0005800001977983 */ /* 0x000f280000300800 */
[----:B------:R-:W4:Y:S04]  /*22110*/  LDL.LU R241, [R1+0x57c] ;  /* 0x00057c0001f17983 */ /* 0x000f280000300800 */
[----:B------:R-:W4:Y:S04]  /*22120*/  LDL.LU R207, [R1+0x578] ;  /* 0x0005780001cf7983 */ /* 0x000f280000300800 */
[----:B------:R-:W4:Y:S01]  /*22130*/  LDL.LU R251, [R1+0x574] ;  /* 0x0005740001fb7983 */ /* 0x000f220000300800 */
[----:B------:R-:W-:-:S03]  /*22140*/  FSEL R109, R109, R152, P1 ;  /* 0x000000986d6d7208 */ /* 0x000fc60000800000 */
        /* <DEDUP_REMOVED lines=90> */
[----:B0-----:R-:W4:Y:S01]  /*226f0*/  LDL.LU R250, [R1+0x404] ;  /* 0x0004040001fa7983 */ /* 0x001f220000300800 */
[----:B--2---:R-:W-:-:S05]  /*22700*/  FMUL R117, R127, 0.25 ;  /* 0x3e8000007f757820 */ /* 0x004fca0000400000 */
[----:B------:R-:W-:Y:S01]  /*22710*/  FSEL R117, R117, R127, P1 ;  /* 0x0000007f75757208 */ /* 0x000fe20000800000 */
[----:B---3--:R-:W-:Y:S01]  /*22720*/  FMUL R127, R137, 0.25 ;  /* 0x3e800000897f7820 */ /* 0x008fe20000400000 */
[----:B------:R-:W-:Y:S01]  /*22730*/  FMUL R119, R129, 0.25 ;  /* 0x3e80000081777820 */ /* 0x000fe20000400000 */
[----:B------:R-:W-:-:S03]  /*22740*/  FMUL R110, R120, 0.25 ;  /* 0x3e800000786e7820 */ /* 0x000fc60000400000 */
[----:B------:R-:W-:Y:S01]  /*22750*/  FSEL R127, R127, R137, P0 ;  /* 0x000000897f7f7208 */ /* 0x000fe20000000000 */
[----:B----4-:R-:W-:Y:S01]  /*22760*/  FMUL R137, R147, 0.25 ;  /* 0x3e80000093897820 */ /* 0x010fe20000400000 */
[----:B------:R-:W-:Y:S01]  /*22770*/  FMUL R111, R121, 0.25 ;  /* 0x3e800000796f7820 */ /* 0x000fe20000400000 */
[----:B------:R-:W-:Y:S01]  /*22780*/  FSEL R119, R119, R129, P0 ;  /* 0x0000008177777208 */ /* 0x000fe20000000000 */
        /* <DEDUP_REMOVED lines=45> */
[----:B------:R-:W-:Y:S01]  /*22a60*/  FMUL R118, R128, 0.25 ;  /* 0x3e80000080767820 */ /* 0x000fe20000400000 */
[----:B------:R-:W-:Y:S01]  /*22a70*/  FSEL R158, R158, R161, P0 ;  /* 0x000000a19e9e7208 */ /* 0x000fe20000000000 */
[----:B------:R-:W-:Y:S01]  /*22a80*/  FMUL R161, R168, 0.25 ;  /* 0x3e800000a8a17820 */ /* 0x000fe20000400000 */
[----:B------:R-:W-:Y:S01]  /*22a90*/  FSEL R162, R162, R167, P0 ;  /* 0x000000a7a2a27208 */ /* 0x000fe20000000000 */
[----:B------:R-:W-:Y:S01]  /*22aa0*/  FMUL R167, R174, 0.25 ;  /* 0x3e800000aea77820 */ /* 0x000fe20000400000 */
[----:B------:R-:W-:Y:S01]  /*22ab0*/  FSEL R160, R160, R169, P1 ;  /* 0x000000a9a0a07208 */ /* 0x000fe20000800000 */
[----:B------:R-:W-:Y:S01]  /*22ac0*/  FMUL R169, R173, 0.25 ;  /* 0x3e800000ada97820 */ /* 0x000fe20000400000 */
[----:B------:R-:W-:-:S02]  /*22ad0*/  FSEL R171, R171, R179, P0 ;  /* 0x000000b3abab7208 */ /* 0x000fc40000000000 */
        /* <DEDUP_REMOVED lines=9> */
[----:B------:R-:W-:Y:S02]  /*22b70*/  FSEL R179, R179, R181, P0 ;  /* 0x000000b5b3b37208 */ /* 0x000fe40000000000 */
        /* <DEDUP_REMOVED lines=24> */
[----:B------:R-:W-:-:S05]  /*22d00*/  FMUL R189, R191, 0.25 ;  /* 0x3e800000bfbd7820 */ /* 0x000fca0000400000 */
[----:B------:R-:W-:Y:S01]  /*22d10*/  FSEL R189, R189, R191, P1 ;  /* 0x000000bfbdbd7208 */ /* 0x000fe20000800000 */
[----:B------:R-:W-:Y:S01]  /*22d20*/  FMUL R191, R199, 0.25 ;  /* 0x3e800000c7bf7820 */ /* 0x000fe20000400000 */
[----:B------:R-:W-:Y:S01]  /*22d30*/  FSEL R113, R113, R123, P1 ;  /* 0x0000007b71717208 */ /* 0x000fe20000800000 */
[----:B------:R-:W-:Y:S01]  /*22d40*/  FMUL R185, R194, 0.25 ;  /* 0x3e800000c2b97820 */ /* 0x000fe20000400000 */
[----:B------:R-:W-:Y:S01]  /*22d50*/  FMUL R123, R133, 0.25 ;  /* 0x3e800000857b7820 */ /* 0x000fe20000400000 */
[----:B------:R-:W-:Y:S01]  /*22d60*/  FSEL R183, R183, R187, P0 ;  /* 0x000000bbb7b77208 */ /* 0x000fe20000000000 */
[----:B------:R-:W-:Y:S01]  /*22d70*/  FMUL R187, R193, 0.25 ;  /* 0x3e800000c1bb7820 */ /* 0x000fe20000400000 */
[----:B------:R-:W-:Y:S02]  /*22d80*/  FSEL R191, R191, R199, P0 ;  /* 0x000000c7bfbf7208 */ /* 0x000fe40000000000 */
        /* <DEDUP_REMOVED lines=37> */
[----:B------:R-:W-:-:S04]  /*22fe0*/  FMUL R207, R213, 0.25 ;  /* 0x3e800000d5cf7820 */ /* 0x000fc80000400000 */
        /* <DEDUP_REMOVED lines=9> */
[----:B------:R-:W-:Y:S02]  /*23080*/  FMUL R213, R216, 0.25 ;  /* 0x3e800000d8d57820 */ /* 0x000fe40000400000 */
        /* <DEDUP_REMOVED lines=66> */
[----:B------:R-:W-:Y:S01]  /*234b0*/  FMUL R236, R240, 8388608 ;  /* 0x4b000000f0ec7820 */ /* 0x000fe20000400000 */
[----:B------:R-:W-:Y:S01]  /*234c0*/  FSEL R190, R190, R198, P0 ;  /* 0x000000c6bebe7208 */ /* 0x000fe20000000000 */
[----:B------:R-:W-:Y:S01]  /*234d0*/  FMUL R241, R239, 8388608 ;  /* 0x4b000000eff17820 */ /* 0x000fe20000400000 */
[----:B------:R-:W-:Y:S01]  /*234e0*/  FSETP.GEU.AND P4, PT, R240, 1.175494350822287508e-38, PT ;  /* 0x00800000f000780b */ /* 0x000fe20003f8e000 */
[----:B------:R-:W-:Y:S01]  /*234f0*/  FMUL R198, R200, 0.25 ;  /* 0x3e800000c8c67820 */ /* 0x000fe20000400000 */
[----:B------:R-:W-:Y:S01]  /*23500*/  FSEL R224, R224, R225, P1 ;  /* 0x000000e1e0e07208 */ /* 0x000fe20000800000 */
[----:B------:R-:W-:Y:S01]  /*23510*/  FMUL R225, R245, 0.25 ;  /* 0x3e800000f5e17820 */ /* 0x000fe20000400000 */
[----:B------:R-:W-:Y:S01]  /*23520*/  FSEL R246, R246, R233, P0 ;  /* 0x000000e9f6f67208 */ /* 0x000fe20000000000 */
[----:B------:R-:W-:Y:S01]  /*23530*/  FMUL R233, R238, 8388608 ;  /* 0x4b000000eee97820 */ /* 0x000fe20000400000 */
[----:B------:R-:W-:-:S02]  /*23540*/  FSETP.GEU.AND P6, PT, R239, 1.175494350822287508e-38, PT ;  /* 0x00800000ef00780b */ /* 0x000fc40003fce000 */
[----:B------:R-:W-:Y:S01]  /*23550*/  FSEL R114, R114, R124, P0 ;  /* 0x0000007c72727208 */ /* 0x000fe20000000000 */
[----:B------:R-:W-:Y:S01]  /*23560*/  FMUL R124, R134, 0.25 ;  /* 0x3e800000867c7820 */ /* 0x000fe20000400000 */
[----:B------:R-:W-:Y:S01]  /*23570*/  FSEL R229, R229, R230, P1 ;  /* 0x000000e6e5e57208 */ /* 0x000fe20000800000 */
[----:B------:R-:W-:Y:S01]  /*23580*/  FMUL R230, R242, 0.25 ;  /* 0x3e800000f2e67820 */ /* 0x000fe20000400000 */
[----:B------:R-:W-:Y:S01]  /*23590*/  FSEL R235, R235, R234, P1 ;  /* 0x000000eaebeb7208 */ /* 0x000fe20000800000 */
[----:B------:R-:W-:Y:S01]  /*235a0*/  FMUL R234, R237, 8388608 ;  /* 0x4b000000edea7820 */ /* 0x000fe20000400000 */
[----:B------:R-:W-:Y:S02]  /*235b0*/  FSETP.GEU.AND P5, PT, R238, 1.175494350822287508e-38, PT ;  /* 0x00800000ee00780b */ /* 0x000fe40003fae000 */
[----:B------:R-:W-:Y:S01]  /*235c0*/  FSEL R228, R228, R231, P1 ;  /* 0x000000e7e4e47208 */ /* 0x000fe20000800000 */
[----:B------:R-:W-:Y:S01]  /*235d0*/  FMUL R231, R243, 0.25 ;  /* 0x3e800000f3e77820 */ /* 0x000fe20000400000 */
[----:B------:R-:W-:-:S02]  /*235e0*/  FSEL R236, R236, R240, !P4 ;  /* 0x000000f0ecec7208 */ /* 0x000fc40006000000 */
[----:B-1----:R-:W-:Y:S02]  /*235f0*/  FSEL R8, RZ, -23, P4 ;  /* 0xc1b80000ff087808 */ /* 0x002fe40002000000 */
[----:B------:R-:W-:Y:S02]  /*23600*/  FSETP.GEU.AND P4, PT, R237, 1.175494350822287508e-38, PT ;  /* 0x00800000ed00780b */ /* 0x000fe40003f8e000 */
[----:B------:R-:W-:Y:S01]  /*23610*/  FSEL R241, R241, R239, !P6 ;  /* 0x000000eff1f17208 */ /* 0x000fe20007000000 */
[----:B------:R-:W-:Y:S01]  /*23620*/  FMUL R116, R126, 0.25 ;  /* 0x3e8000007e747820 */ /* 0x000fe20000400000 */
[----:B------:R-:W-:Y:S01]  /*23630*/  FSEL R198, R198, R200, P0 ;  /* 0x000000c8c6c67208 */ /* 0x000fe20000000000 */
[----:B------:R-:W-:Y:S01]  /*23640*/  FMUL R200, R244, 0.25 ;  /* 0x3e800000f4c87820 */ /* 0x000fe20000400000 */
[----:B------:R-:W-:Y:S02]  /*23650*/  FSEL R225, R225, R245, P1 ;  /* 0x000000f5e1e17208 */ /* 0x000fe40000800000 */
[----:B------:R-:W-:-:S02]  /*23660*/  FSEL R233, R233, R238, !P5 ;  /* 0x000000eee9e97208 */ /* 0x000fc40006800000 */
[----:B------:R-:W-:Y:S01]  /*23670*/  FSEL R124, R124, R134, P1 ;  /* 0x000000867c7c7208 */ /* 0x000fe20000800000 */
[----:B------:R-:W-:Y:S01]  /*23680*/  FMUL R134, R144, 0.25 ;  /* 0x3e80000090867820 */ /* 0x000fe20000400000 */
[----:B------:R-:W-:Y:S02]  /*23690*/  FSEL R230, R230, R242, P0 ;  /* 0x000000f2e6e67208 */ /* 0x000fe40000000000 */
[----:B------:R-:W-:Y:S01]  /*236a0*/  IADD3 R245, R236, -0x3f3504f3, RZ ;  /* 0xc0cafb0decf57810 */ /* 0x000fe20007ffe0ff */
[----:B------:R-:W-:Y:S01]  /*236b0*/  STL [R1+0xf18], R109 ;  /* 0x000f186d01007387 */ /* 0x000fe20000100800 */
[----:B------:R-:W-:Y:S02]  /*236c0*/  FSEL R234, R234, R237, !P4 ;  /* 0x000000edeaea7208 */ /* 0x000fe40006000000 */
[----:B------:R-:W-:Y:S01]  /*236d0*/  IADD3 R242, R241, -0x3f3504f3, RZ ;  /* 0xc0cafb0df1f27810 */ /* 0x000fe20007ffe0ff */
[----:B------:R-:W-:Y:S01]  /*236e0*/  STL [R1+0xf1c], R110 ;  /* 0x000f1c6e01007387 */ /* 0x000fe20000100800 */
[----:B------:R-:W-:-:S02]  /*236f0*/  FSEL R231, R231, R243, P0 ;  /* 0x000000f3e7e77208 */ /* 0x000fc40000000000 */
[----:B------:R-:W-:Y:S01]  /*23700*/  IADD3 R243, R233, -0x3f3504f3, RZ ;  /* 0xc0cafb0de9f37810 */ /* 0x000fe20007ffe0ff */
[----:B------:R-:W-:Y:S01]  /*23710*/  STL [R1+0xf20], R111 ;  /* 0x000f206f01007387 */ /* 0x000fe20000100800 */
[----:B------:R-:W-:Y:S02]  /*23720*/  FSEL R116, R116, R126, P1 ;  /* 0x0000007e74747208 */ /* 0x000fe40000800000 */
[----:B------:R-:W-:Y:S01]  /*23730*/  FSEL R200, R200, R244, P1 ;  /* 0x000000f4c8c87208 */ /* 0x000fe20000800000 */
[----:B------:R-:W-:Y:S01]  /*23740*/  STL [R1+0xf24], R112 ;  /* 0x000f247001007387 */ /* 0x000fe20000100800 */
[----:B------:R-:W-:Y:S02]  /*23750*/  LOP3.LUT R245, R245, 0xff800000, RZ, 0xc0, !PT ;  /* 0xff800000f5f57812 */ /* 0x000fe400078ec0ff */
[----:B------:R-:W-:Y:S01]  /*23760*/  IADD3 R244, R234, -0x3f3504f3, RZ ;  /* 0xc0cafb0deaf47810 */ /* 0x000fe20007ffe0ff */
[----:B------:R-:W-:Y:S01]  /*23770*/  STL [R1+0xf28], R113 ;  /* 0x000f287101007387 */ /* 0x000fe20000100800 */
[----:B------:R-:W-:-:S02]  /*23780*/  LOP3.LUT R242, R242, 0xff800000, RZ, 0xc0, !PT ;  /* 0xff800000f2f27812 */ /* 0x000fc400078ec0ff */
[----:B------:R-:W-:Y:S01]  /*23790*/  FSEL R134, R134, R144, P0 ;  /* 0x0000009086867208 */ /* 0x000fe20000000000 */
[----:B------:R-:W-:Y:S01]  /*237a0*/  STL [R1+0xf2c], R114 ;  /* 0x000f2c7201007387 */ /* 0x000fe20000100800 */
[----:B------:R-:W-:Y:S01]  /*237b0*/  FMUL R144, R251, 0.25 ;  /* 0x3e800000fb907820 */ /* 0x000fe20000400000 */
[----:B------:R-:W-:Y:S02]  /*237c0*/  LOP3.LUT R243, R243, 0xff800000, RZ, 0xc0, !PT ;  /* 0xff800000f3f37812 */ /* 0x000fe400078ec0ff */
[----:B------:R-:W-:Y:S01]  /*237d0*/  STL [R1+0xf30], R115 ;  /* 0x000f307301007387 */ /* 0x000fe20000100800 */
[----:B------:R-:W-:Y:S02]  /*237e0*/  I2FP.F32.S32 R7, R245 ;  /* 0x000000f500077245 */ /* 0x000fe40000201400 */
[----:B------:R-:W-:Y:S01]  /*237f0*/  FSEL R6, RZ, -23, P6 ;  /* 0xc1b80000ff067808 */ /* 0x000fe20003000000 */
[----:B------:R-:W-:Y:S01]  /*23800*/  STL [R1+0xf34], R116 ;  /* 0x000f347401007387 */ /* 0x000fe20000100800 */
[----:B------:R-:W-:-:S02]  /*23810*/  LOP3.LUT R244, R244, 0xff800000, RZ, 0xc0, !PT ;  /* 0xff800000f4f47812 */ /* 0x000fc400078ec0ff */
[----:B------:R-:W-:Y:S01]  /*23820*/  I2FP.F32.S32 R5, R242 ;  /* 0x000000f200057245 */ /* 0x000fe20000201400 */
[----:B------:R-:W-:Y:S01]  /*23830*/  STL [R1+0xf38], R117 ;  /* 0x000f387501007387 */ /* 0x000fe20000100800 */
[----:B------:R-:W-:Y:S02]  /*23840*/  FSEL R4, RZ, -23, P5 ;  /* 0xc1b80000ff047808 */ /* 0x000fe40002800000 */
[----:B------:R-:W-:Y:S01]  /*23850*/  I2FP.F32.S32 R3, R243 ;  /* 0x000000f300037245 */ /* 0x000fe20000201400 */
[----:B------:R-:W-:Y:S01]  /*23860*/  STL [R1+0xf3c], R118 ;  /* 0x000f3c7601007387 */ /* 0x000fe20000100800 */
[----:B------:R-:W-:Y:S01]  /*23870*/  FSEL R144, R144, R251, P1 ;  /* 0x000000fb90907208 */ /* 0x000fe20000800000 */
[----:B------:R-:W-:Y:S01]  /*23880*/  FFMA.FTZ R7, R7, 1.1920928955078125e-07, R8 ;  /* 0x3400000007077823 */ /* 0x000fe20000010008 */
[----:B------:R-:W-:Y:S01]  /*23890*/  FSEL R2, RZ, -23, P4 ;  /* 0xc1b80000ff027808 */ /* 0x000fe20002000000 */
[----:B------:R-:W-:Y:S01]  /*238a0*/  STL [R1+0xf40], R119 ;  /* 0x000f407701007387 */ /* 0x000fe20000100800 */
[----:B------:R-:W-:Y:S01]  /*238b0*/  I2FP.F32.S32 R251, R244 ;  /* 0x000000f400fb7245 */ /* 0x000fe20000201400 */
[----:B------:R-:W-:-:S02]  /*238c0*/  FFMA.FTZ R5, R5, 1.1920928955078125e-07, R6 ;  /* 0x3400000005057823 */ /* 0x000fc40000010006 */
[----:B------:R-:W-:Y:S01]  /*238d0*/  STL [R1+0xf44], R120 ;  /* 0x000f447801007387 */ /* 0x000fe20000100800 */
[----:B------:R-:W-:-:S03]  /*238e0*/  FFMA.FTZ R3, R3, 1.1920928955078125e-07, R4 ;  /* 0x3400000003037823 */ /* 0x000fc60000010004 */
[----:B------:R-:W-:Y:S01]  /*238f0*/  STL [R1+0xf48], R121 ;  /* 0x000f487901007387 */ /* 0x000fe20000100800 */
[----:B------:R-:W-:-:S03]  /*23900*/  FFMA.FTZ R2, R251, 1.1920928955078125e-07, R2 ;  /* 0x34000000fb027823 */ /* 0x000fc60000010002 */
[----:B------:R-:W-:Y:S04]  /*23910*/  STL [R1+0xf4c], R122 ;  /* 0x000f4c7a01007387 */ /* 0x000fe80000100800 */
[----:B------:R-:W-:Y:S04]  /*23920*/  STL [R1+0xf50], R123 ;  /* 0x000f507b01007387 */ /* 0x000fe80000100800 */
[----:B------:R0:W-:Y:S04]  /*23930*/  STL [R1+0xf54], R124 ;  /* 0x000f547c01007387 */ /* 0x0001e80000100800 */
[----:B------:R1:W-:Y:S04]  /*23940*/  STL [R1+0x18], R7 ;  /* 0x0000180701007387 */ /* 0x0003e80000100800 */
[----:B------:R2:W-:Y:S04]  /*23950*/  STL [R1+0x14], R5 ;  /* 0x0000140501007387 */ /* 0x0005e80000100800 */
[----:B0-----:R-:W3:Y:S04]  /*23960*/  LDL.LU R124, [R1+0x85c] ;  /* 0x00085c00017c7983 */ /* 0x001ee80000300800 */
[----:B------:R0:W-:Y:S04]  /*23970*/  STL [R1+0xc], R3 ;  /* 0x00000c0301007387 */ /* 0x0001e80000100800 */
[----:B------:R-:W4:Y:S04]  /*23980*/  LDL.LU R123, [R1+0x854] ;  /* 0x00085400017b7983 */ /* 0x000f280000300800 */
[----:B------:R0:W-:Y:S04]  /*23990*/  STL [R1+0x8], R2 ;  /* 0x0000080201007387 */ /* 0x0001e80000100800 */
        /* <DEDUP_REMOVED lines=120> */
[----:B-1----:R-:W4:Y:S04]  /*24120*/  LDL.LU R7, [R1+0xac] ;  /* 0x0000ac0001077983 */ /* 0x002f280000300800 */
[----:B------:R-:W4:Y:S01]  /*24130*/  LDL.LU R6, [R1+0xa4] ;  /* 0x0000a40001067983 */ /* 0x000f220000300800 */
[----:B------:R-:W-:-:S03]  /*24140*/  FSEL R146, R146, R247, P0 ;  /* 0x000000f792927208 */ /* 0x000fc60000000000 */
[----:B--2---:R-:W2:Y:S01]  /*24150*/  LDL.LU R5, [R1+0x9c] ;  /* 0x00009c0001057983 */ /* 0x004ea20000300800 */
[----:B------:R-:W-:-:S03]  /*24160*/  FMUL R247, R250, 0.25 ;  /* 0x3e800000faf77820 */ /* 0x000fc60000400000 */
[----:B------:R-:W2:Y:S04]  /*24170*/  LDL.LU R4, [R1+0x94] ;  /* 0x0000940001047983 */ /* 0x000ea80000300800 */
[----:B0-----:R-:W2:Y:S04]  /*24180*/  LDL.LU R3, [R1+0x8c] ;  /* 0x00008c0001037983 */ /* 0x001ea80000300800 */
[----:B------:R-:W2:Y:S01]  /*24190*/  LDL.LU R2, [R1+0x84] ;  /* 0x0000840001027983 */ /* 0x000ea20000300800 */
[----:B------:R-:W-:-:S03]  /*241a0*/  FSEL R247, R247, R250, P1 ;  /* 0x000000faf7f77208 */ /* 0x000fc60000800000 */
[----:B------:R-:W2:Y:S04]  /*241b0*/  LDL.LU R248, [R1+0x7c] ;  /* 0x00007c0001f87983 */ /* 0x000ea80000300800 */
[----:B------:R-:W2:Y:S04]  /*241c0*/  LDL.LU R249, [R1+0x74] ;  /* 0x0000740001f97983 */ /* 0x000ea80000300800 */
[----:B------:R-:W2:Y:S01]  /*241d0*/  LDL.LU R250, [R1+0x6c] ;  /* 0x00006c0001fa7983 */ /* 0x000ea20000300800 */
[C---:B------:R-:W-:Y:S01]  /*241e0*/  FSETP.GEU.AND P6, PT, |R237|.reuse, 1.175494350822287508e-38, PT ;  /* 0x00800000ed00780b */ /* 0x040fe20003fce200 */
[----:B------:R-:W-:-:S12]  /*241f0*/  @P3 FMUL R237, R237, 0.25 ;  /* 0x3e800000eded3820 */ /* 0x000fd80000400000 */
[----:B------:R-:W-:-:S06]  /*24200*/  @!P6 FMUL R237, R237, 16777216 ;  /* 0x4b800000edede820 */ /* 0x000fcc0000400000 */
[----:B------:R-:W0:Y:S01]  /*24210*/  MUFU.RCP R237, R237 ;  /* 0x000000ed00ed7308 */ /* 0x000e220000001000 */
[----:B---3--:R-:W-:Y:S01]  /*24220*/  @!P6 FMUL R124, R124, 16777216 ;  /* 0x4b8000007c7ce820 */ /* 0x008fe20000400000 */
[----:B----4-:R-:W-:Y:S01]  /*24230*/  @!P6 FMUL R123, R123, 16777216 ;  /* 0x4b8000007b7be820 */ /* 0x010fe20000400000 */
[----:B------:R-:W-:Y:S01]  /*24240*/  @!P6 FMUL R122, R122, 16777216 ;  /* 0x4b8000007a7ae820 */ /* 0x000fe20000400000 */
        /* <DEDUP_REMOVED lines=8> */
[C---:B0-----:R-:W-:Y:S01]  /*242d0*/  FMUL R124, R237.reuse, R124 ;  /* 0x0000007ced7c7220 */ /* 0x041fe20000400000 */
[C---:B------:R-:W-:Y:S01]  /*242e0*/  FMUL R123, R237.reuse, R123 ;  /* 0x0000007bed7b7220 */ /* 0x040fe20000400000 */
[C---:B------:R-:W-:Y:S01]  /*242f0*/  FMUL R122, R237.reuse, R122 ;  /* 0x0000007aed7a7220 */ /* 0x040fe20000400000 */
[C---:B------:R-:W-:Y:S01]  /*24300*/  FMUL R121, R237.reuse, R121 ;  /* 0x00000079ed797220 */ /* 0x040fe20000400000 */
[C---:B------:R-:W-:Y:S01]  /*24310*/  FMUL R120, R237.reuse, R120 ;  /* 0x00000078ed787220 */ /* 0x040fe20000400000 */
[----:B------:R-:W-:Y:S01]  /*24320*/  STL [R1+0xd4c], R124 ;  /* 0x000d4c7c01007387 */ /* 0x000fe20000100800 */
[C---:B------:R-:W-:Y:S01]  /*24330*/  FMUL R119, R237.reuse, R119 ;  /* 0x00000077ed777220 */ /* 0x040fe20000400000 */
[----:B------:R-:W-:Y:S01]  /*24340*/  FMUL R118, R237, R118 ;  /* 0x00000076ed767220 */ /* 0x000fe20000400000 */
[----:B------:R-:W-:Y:S01]  /*24350*/  @!P6 FMUL R113, R113, 16777216 ;  /* 0x4b8000007171e820 */ /* 0x000fe20000400000 */
[----:B------:R-:W-:Y:S01]  /*24360*/  STL [R1+0xd48], R123 ;  /* 0x000d487b01007387 */ /* 0x000fe20000100800 */
[C---:B------:R-:W-:Y:S01]  /*24370*/  FMUL R117, R237.reuse, R117 ;  /* 0x00000075ed757220 */ /* 0x040fe20000400000 */
[----:B------:R-:W-:Y:S01]  /*24380*/  @!P6 FMUL R112, R112, 16777216 ;  /* 0x4b8000007070e820 */ /* 0x000fe20000400000 */
[----:B------:R-:W-:Y:S01]  /*24390*/  FMUL R116, R237, R116 ;  /* 0x00000074ed747220 */ /* 0x000fe20000400000 */
[----:B------:R-:W-:Y:S01]  /*243a0*/  STL [R1+0xd44], R122 ;  /* 0x000d447a01007387 */ /* 0x000fe20000100800 */
[----:B------:R-:W-:Y:S01]  /*243b0*/  @!P6 FMUL R111, R111, 16777216 ;  /* 0x4b8000006f6fe820 */ /* 0x000fe20000400000 */
[----:B------:R-:W-:-:S02]  /*243c0*/  FMUL R115, R237, R115 ;  /* 0x00000073ed737220 */ /* 0x000fc40000400000 */
[----:B------:R-:W-:Y:S01]  /*243d0*/  STL [R1+0xd40], R121 ;  /* 0x000d407901007387 */ /* 0x000fe20000100800 */
[----:B------:R-:W-:Y:S01]  /*243e0*/  @!P6 FMUL R110, R110, 16777216 ;  /* 0x4b8000006e6ee820 */ /* 0x000fe20000400000 */
[----:B------:R-:W-:Y:S02]  /*243f0*/  FMUL R114, R237, R114 ;  /* 0x00000072ed727220 */ /* 0x000fe40000400000 */
[----:B------:R-:W-:Y:S01]  /*24400*/  STL [R1+0xd3c], R120 ;  /* 0x000d3c7801007387 */ /* 0x000fe20000100800 */
[----:B------:R-:W-:Y:S01]  /*24410*/  @!P6 FMUL R109, R109, 16777216 ;  /* 0x4b8000006d6de820 */ /* 0x000fe20000400000 */
[C---:B------:R-:W-:Y:S02]  /*24420*/  FMUL R113, R237.reuse, R113 ;  /* 0x00000071ed717220 */ /* 0x040fe40000400000 */
[----:B------:R-:W-:Y:S01]  /*24430*/  STL [R1+0xd38], R119 ;  /* 0x000d387701007387 */ /* 0x000fe20000100800 */
[----:B------:R-:W-:Y:S01]  /*24440*/  @!P6 FMUL R108, R108, 16777216 ;  /* 0x4b8000006c6ce820 */ /* 0x000fe20000400000 */
[----:B------:R-:W-:-:S02]  /*24450*/  FMUL R112, R237, R112 ;  /* 0x00000070ed707220 */ /* 0x000fc40000400000 */
[----:B------:R-:W-:Y:S01]  /*24460*/  STL [R1+0xd34], R118 ;  /* 0x000d347601007387 */ /* 0x000fe20000100800 */
[----:B------:R-:W-:Y:S01]  /*24470*/  @!P6 FMUL R107, R107, 16777216 ;  /* 0x4b8000006b6be820 */ /* 0x000fe20000400000 */
[C---:B------:R-:W-:Y:S02]  /*24480*/  FMUL R111, R237.reuse, R111 ;  /* 0x0000006fed6f7220 */ /* 0x040fe40000400000 */
[----:B------:R-:W-:Y:S01]  /*24490*/  STL [R1+0xd30], R117 ;  /* 0x000d307501007387 */ /* 0x000fe20000100800 */
[----:B------:R-:W-:Y:S01]  /*244a0*/  @!P6 FMUL R106, R106, 16777216 ;  /* 0x4b8000006a6ae820 */ /* 0x000fe20000400000 */
[----:B------:R-:W-:Y:S02]  /*244b0*/  FMUL R110, R237, R110 ;  /* 0x0000006eed6e7220 */ /* 0x000fe40000400000 */
        /* <DEDUP_REMOVED lines=301> */
[----:B--2---:R-:W-:Y:S01]  /*25790*/  @!P6 FMUL R5, R5, 16777216 ;  /* 0x4b8000000505e820 */ /* 0x004fe20000400000 */
        /* <DEDUP_REMOVED lines=8> */
[C---:B------:R-:W-:Y:S01]  /*25820*/  FMUL R6, R237.reuse, R6 ;  /* 0x00000006ed067220 */ /* 0x040fe20000400000 */
[----:B------:R-:W-:Y:S02]  /*25830*/  @!P6 FMUL R2, R2, 16777216 ;  /* 0x4b8000000202e820 */ /* 0x000fe40000400000 */
[----:B------:R-:W-:Y:S01]  /*25840*/  STL [R1+0x9ac], R12 ;  /* 0x0009ac0c01007387 */ /* 0x000fe20000100800 */
[C---:B------:R-:W-:Y:S01]  /*25850*/  FMUL R5, R237.reuse, R5 ;  /* 0x00000005ed057220 */ /* 0x040fe20000400000 */
[C---:B------:R-:W-:Y:S02]  /*25860*/  FMUL R4, R237.reuse, R4 ;  /* 0x00000004ed047220 */ /* 0x040fe40000400000 */
[----:B------:R-:W-:Y:S01]  /*25870*/  STL [R1+0x9a8], R11 ;  /* 0x0009a80b01007387 */ /* 0x000fe20000100800 */
[----:B------:R-:W-:-:S03]  /*25880*/  FMUL R3, R237, R3 ;  /* 0x00000003ed037220 */ /* 0x000fc60000400000 */
[----:B------:R-:W-:Y:S01]  /*25890*/  STL [R1+0x9a4], R10 ;  /* 0x0009a40a01007387 */ /* 0x000fe20000100800 */
[----:B------:R-:W-:-:S03]  /*258a0*/  @!P6 FMUL R248, R248, 16777216 ;  /* 0x4b800000f8f8e820 */ /* 0x000fc60000400000 */
[----:B------:R-:W-:Y:S01]  /*258b0*/  STL [R1+0x9a0], R9 ;  /* 0x0009a00901007387 */ /* 0x000fe20000100800 */
[----:B------:R-:W-:Y:S01]  /*258c0*/  @!P6 FMUL R249, R249, 16777216 ;  /* 0x4b800000f9f9e820 */ /* 0x000fe20000400000 */
[----:B------:R-:W-:Y:S02]  /*258d0*/  FMUL R2, R237, R2 ;  /* 0x00000002ed027220 */ /* 0x000fe40000400000 */
[----:B------:R-:W-:Y:S01]  /*258e0*/  STL [R1+0x98c], R8 ;  /* 0x00098c0801007387 */ /* 0x000fe20000100800 */
[----:B------:R-:W-:-:S03]  /*258f0*/  @!P6 FMUL R250, R250, 16777216 ;  /* 0x4b800000fafae820 */ /* 0x000fc60000400000 */
[----:B------:R-:W-:Y:S04]  /*25900*/  STL [R1+0x988], R7 ;  /* 0x0009880701007387 */ /* 0x000fe80000100800 */
[----:B------:R-:W-:Y:S04]  /*25910*/  STL [R1+0x984], R6 ;  /* 0x0009840601007387 */ /* 0x000fe80000100800 */
[----:B------:R-:W-:Y:S04]  /*25920*/  STL [R1+0x980], R5 ;  /* 0x0009800501007387 */ /* 0x000fe80000100800 */
[----:B------:R0:W-:Y:S04]  /*25930*/  STL [R1+0x96c], R4 ;  /* 0x00096c0401007387 */ /* 0x0001e80000100800 */
[----:B------:R1:W-:Y:S04]  /*25940*/  STL [R1+0x968], R3 ;  /* 0x0009680301007387 */ /* 0x0003e80000100800 */
[----:B------:R2:W-:Y:S01]  /*25950*/  STL [R1+0x964], R2 ;  /* 0x0009640201007387 */ /* 0x0005e20000100800 */
[C---:B0-----:R-:W-:Y:S01]  /*25960*/  FMUL R4, R237.reuse, R248 ;  /* 0x000000f8ed047220 */ /* 0x041fe20000400000 */
[----:B-1----:R-:W-:-:S04]  /*25970*/  FMUL R3, R237, R249 ;  /* 0x000000f9ed037220 */ /* 0x002fc80000400000 */
[----:B------:R0:W-:Y:S01]  /*25980*/  STL [R1+0x960], R4 ;  /* 0x0009600401007387 */ /* 0x0001e20000100800 */
[----:B--2---:R-:W-:-:S03]  /*25990*/  FMUL R2, R237, R250 ;  /* 0x000000faed027220 */ /* 0x004fc60000400000 */
[----:B------:R1:W-:Y:S04]  /*259a0*/  STL [R1+0x8d0], R3 ;  /* 0x0008d00301007387 */ /* 0x0003e80000100800 */
[----:B------:R-:W2:Y:S04]  /*259b0*/  LDL.LU R251, [R1+0x860] ;  /* 0x0008600001fb7983 */ /* 0x000ea80000300800 */
[----:B------:R3:W-:Y:S04]  /*259c0*/  STL [R1+0x51c], R2 ;  /* 0x00051c0201007387 */ /* 0x0007e80000100800 */
[----:B------:R-:W4:Y:S04]  /*259d0*/  LDL.LU R124, [R1+0x858] ;  /* 0x00085800017c7983 */ /* 0x000f280000300800 */
[----:B------:R-:W2:Y:S04]  /*259e0*/  LDL.LU R123, [R1+0x850] ;  /* 0x00085000017b7983 */ /* 0x000ea80000300800 */
        /* <DEDUP_REMOVED lines=91> */
[----:B------:R-:W2:Y:S01]  /*25fa0*/  LDL.LU R31, [R1+0x168] ;  /* 0x00016800011f7983 */ /* 0x000ea20000300800 */
[----:B------:R-:W-:-:S03]  /*25fb0*/  @!P6 FMUL R252, R252, 16777216 ;  /* 0x4b800000fcfce820 */ /* 0x000fc60000400000 */
[----:B------:R-:W2:Y:S01]  /*25fc0*/  LDL.LU R30, [R1+0x160] ;  /* 0x00016000011e7983 */ /* 0x000ea20000300800 */
[----:B------:R-:W-:-:S03]  /*25fd0*/  @!P6 FMUL R0, R0, 16777216 ;  /* 0x4b8000000000e820 */ /* 0x000fc60000400000 */
[----:B------:R-:W2:Y:S01]  /*25fe0*/  LDL.LU R29, [R1+0x158] ;  /* 0x00015800011d7983 */ /* 0x000ea20000300800 */
[----:B------:R-:W-:-:S03]  /*25ff0*/  FMUL R252, R237, R252 ;  /* 0x000000fcedfc7220 */ /* 0x000fc60000400000 */
[----:B------:R-:W2:Y:S01]  /*26000*/  LDL.LU R28, [R1+0x150] ;  /* 0x00015000011c7983 */ /* 0x000ea20000300800 */
[----:B------:R-:W-:-:S03]  /*26010*/  FMUL R0, R237, R0 ;  /* 0x00000000ed007220 */ /* 0x000fc60000400000 */
        /* <DEDUP_REMOVED lines=8> */
[----:B0-----:R-:W2:Y:S04]  /*260a0*/  LDL.LU R4, [R1+0x108] ;  /* 0x0001080001047983 */ /* 0x001ea80000300800 */
        /* <DEDUP_REMOVED lines=18> */
[----:B-1----:R-:W2:Y:S04]  /*261d0*/  LDL.LU R3, [R1+0x70] ;  /* 0x0000700001037983 */ /* 0x002ea80000300800 */
[----:B---3--:R-:W3:Y:S04]  /*261e0*/  LDL.LU R2, [R1+0x68] ;  /* 0x0000680001027983 */ /* 0x008ee80000300800 */
[----:B------:R-:W3:Y:S01]  /*261f0*/  LDL.LU R250, [R1+0x60] ;  /* 0x0000600001fa7983 */ /* 0x000ee20000300800 */
[C---:B------:R-:W-:Y:S01]  /*26200*/  FSETP.GEU.AND P4, PT, |R238|.reuse, 1.175494350822287508e-38, PT ;  /* 0x00800000ee00780b */ /* 0x040fe20003f8e200 */
[----:B------:R-:W-:-:S12]  /*26210*/  @P2 FMUL R238, R238, 0.25 ;  /* 0x3e800000eeee2820 */ /* 0x000fd80000400000 */
[----:B------:R-:W-:-:S06]  /*26220*/  @!P4 FMUL R238, R238, 16777216 ;  /* 0x4b800000eeeec820 */ /* 0x000fcc0000400000 */
[----:B------:R-:W0:Y:S01]  /*26230*/  MUFU.RCP R238, R238 ;  /* 0x000000ee00ee7308 */ /* 0x000e220000001000 */
[----:B----4-:R-:W-:Y:S01]  /*26240*/  @!P4 FMUL R124, R124, 16777216 ;  /* 0x4b8000007c7cc820 */ /* 0x010fe20000400000 */
[----:B--2---:R-:W-:Y:S01]  /*26250*/  @!P4 FMUL R123, R123, 16777216 ;  /* 0x4b8000007b7bc820 */ /* 0x004fe20000400000 */
        /* <DEDUP_REMOVED lines=8> */
[----:B------:R-:W-:-:S02]  /*262e0*/  FMUL R121, R238, R121 ;  /* 0x00000079ee797220 */ /* 0x000fc40000400000 */
[----:B------:R0:W-:Y:S01]  /*262f0*/  STL [R1+0xcdc], R124 ;  /* 0x000cdc7c01007387 */ /* 0x0001e20000100800 */
[C---:B------:R-:W-:Y:S01]  /*26300*/  FMUL R120, R238.reuse, R120 ;  /* 0x00000078ee787220 */ /* 0x040fe20000400000 */
[----:B------:R-:W-:Y:S01]  /*26310*/  @!P4 FMUL R117, R117, 16777216 ;  /* 0x4b8000007575c820 */ /* 0x000fe20000400000 */
[----:B------:R-:W-:Y:S01]  /*26320*/  FMUL R119, R238, R119 ;  /* 0x00000077ee777220 */ /* 0x000fe20000400000 */
[----:B------:R-:W-:Y:S01]  /*26330*/  @!P4 FMUL R116, R116, 16777216 ;  /* 0x4b8000007474c820 */ /* 0x000fe20000400000 */
[----:B0-----:R-:W2:Y:S04]  /*26340*/  LDL.LU R124, [R1+0xf54] ;  /* 0x000f5400017c7983 */ /* 0x001ea80000300800 */
[----:B------:R0:W-:Y:S01]  /*26350*/  STL [R1+0xcd8], R123 ;  /* 0x000cd87b01007387 */ /* 0x0001e20000100800 */
[C---:B------:R-:W-:Y:S01]  /*26360*/  FMUL R118, R238.reuse, R118 ;  /* 0x00000076ee767220 */ /* 0x040fe20000400000 */
[----:B------:R-:W-:Y:S01]  /*26370*/  @!P4 FMUL R115, R115, 16777216 ;  /* 0x4b8000007373c820 */ /* 0x000fe20000400000 */
[----:B------:R-:W-:Y:S01]  /*26380*/  FMUL R117, R238, R117 ;  /* 0x00000075ee757220 */ /* 0x000fe20000400000 */
[----:B0-----:R-:W4:Y:S04]  /*26390*/  LDL.LU R123, [R1+0xf50] ;  /* 0x000f5000017b7983 */ /* 0x001f280000300800 */
[----:B------:R0:W-:Y:S01]  /*263a0*/  STL [R1+0xcd4], R122 ;  /* 0x000cd47a01007387 */ /* 0x0001e20000100800 */
[----:B------:R-:W-:Y:S01]  /*263b0*/  @!P4 FMUL R114, R114, 16777216 ;  /* 0x4b8000007272c820 */ /* 0x000fe20000400000 */
[----:B------:R-:W-:-:S02]  /*263c0*/  FMUL R116, R238, R116 ;  /* 0x00000074ee747220 */ /* 0x000fc40000400000 */
[----:B0-----:R-:W2:Y:S04]  /*263d0*/  LDL.LU R122, [R1+0xf4c] ;  /* 0x000f4c00017a7983 */ /* 0x001ea80000300800 */
[----:B------:R0:W-:Y:S01]  /*263e0*/  STL [R1+0xcd0], R121 ;  /* 0x000cd07901007387 */ /* 0x0001e20000100800 */
[----:B------:R-:W-:Y:S01]  /*263f0*/  @!P4 FMUL R113, R113, 16777216 ;  /* 0x4b8000007171c820 */ /* 0x000fe20000400000 */
[----:B------:R-:W-:Y:S02]  /*26400*/  FMUL R115, R238, R115 ;  /* 0x00000073ee737220 */ /* 0x000fe40000400000 */
[----:B0-----:R-:W4:Y:S04]  /*26410*/  LDL.LU R121, [R1+0xf48] ;  /* 0x000f480001797983 */ /* 0x001f280000300800 */
[----:B------:R0:W-:Y:S01]  /*26420*/  STL [R1+0xcbc], R120 ;  /* 0x000cbc7801007387 */ /* 0x0001e20000100800 */
[----:B------:R-:W-:Y:S01]  /*26430*/  @!P4 FMUL R112, R112, 16777216 ;  /* 0x4b8000007070c820 */ /* 0x000fe20000400000 */
[----:B------:R-:W-:-:S02]  /*26440*/  FMUL R114, R238, R114 ;  /* 0x00000072ee727220 */ /* 0x000fc40000400000 */
[----:B0-----:R-:W4:Y:S04]  /*26450*/  LDL.LU R120, [R1+0xf44] ;  /* 0x000f440001787983 */ /* 0x001f280000300800 */
[----:B------:R0:W-:Y:S01]  /*26460*/  STL [R1+0xcb8], R119 ;  /* 0x000cb87701007387 */ /* 0x0001e20000100800 */
[----:B------:R-:W-:Y:S01]  /*26470*/  @!P4 FMUL R111, R111, 16777216 ;  /* 0x4b8000006f6fc820 */ /* 0x000fe20000400000 */
[----:B------:R-:W-:Y:S02]  /*26480*/  FMUL R113, R238, R113 ;  /* 0x00000071ee717220 */ /* 0x000fe40000400000 */
[----:B0-----:R-:W2:Y:S04]  /*26490*/  LDL.LU R119, [R1+0xf40] ;  /* 0x000f400001777983 */ /* 0x001ea80000300800 */
        /* <DEDUP_REMOVED lines=334> */
[C---:B------:R-:W-:Y:S02]  /*27980*/  FMUL R29, R238.reuse, R29 ;  /* 0x0000001dee1d7220 */ /* 0x040fe40000400000 */
[----:B0-----:R-:W4:Y:S04]  /*27990*/  LDL.LU R35, [R1+0xdf0] ;  /* 0x000df00001237983 */ /* 0x001f280000300800 */
[----:B------:R0:W-:Y:S01]  /*279a0*/  STL [R1+0x994], R34 ;  /* 0x0009942201007387 */ /* 0x0001e20000100800 */
[----:B------:R-:W-:Y:S01]  /*279b0*/  @!P4 FMUL R237, R237, 16777216 ;  /* 0x4b800000ededc820 */ /* 0x000fe20000400000 */
[----:B------:R-:W-:Y:S01]  /*279c0*/  FMUL R28, R238, R28 ;  /* 0x0000001cee1c7220 */ /* 0x000fe20000400000 */
[----:B------:R-:W-:Y:S01]  /*279d0*/  @!P4 FMUL R16, R16, 16777216 ;  /* 0x4b8000001010c820 */ /* 0x000fe20000400000 */
[----:B0-----:R-:W2:Y:S04]  /*279e0*/  LDL.LU R34, [R1+0xdec] ;  /* 0x000dec0001227983 */ /* 0x001ea80000300800 */
[----:B------:R0:W-:Y:S01]  /*279f0*/  STL [R1+0x990], R33 ;  /* 0x0009902101007387 */ /* 0x0001e20000100800 */
[C---:B------:R-:W-:Y:S01]  /*27a00*/  FMUL R27, R238.reuse, R27 ;  /* 0x0000001bee1b7220 */ /* 0x040fe20000400000 */
[----:B------:R-:W-:-:S02]  /*27a10*/  FMUL R237, R238, R237 ;  /* 0x000000edeeed7220 */ /* 0x000fc40000400000 */
[----:B0-----:R-:W4:Y:S04]  /*27a20*/  LDL.LU R33, [R1+0xde8] ;  /* 0x000de80001217983 */ /* 0x001f280000300800 */
[----:B------:R0:W-:Y:S01]  /*27a30*/  STL [R1+0x97c], R32 ;  /* 0x00097c2001007387 */ /* 0x0001e20000100800 */
[----:B------:R-:W-:Y:S01]  /*27a40*/  FMUL R16, R238, R16 ;  /* 0x00000010ee107220 */ /* 0x000fe20000400000 */
[----:B------:R-:W-:Y:S02]  /*27a50*/  @!P4 FMUL R13, R13, 16777216 ;  /* 0x4b8000000d0dc820 */ /* 0x000fe40000400000 */
[----:B0-----:R-:W4:Y:S04]  /*27a60*/  LDL.LU R32, [R1+0xde4] ;  /* 0x000de40001207983 */ /* 0x001f280000300800 */
[----:B------:R0:W-:Y:S01]  /*27a70*/  STL [R1+0x978], R31 ;  /* 0x0009781f01007387 */ /* 0x0001e20000100800 */
[----:B------:R-:W-:Y:S01]  /*27a80*/  @!P4 FMUL R12, R12, 16777216 ;  /* 0x4b8000000c0cc820 */ /* 0x000fe20000400000 */
[----:B------:R-:W-:-:S02]  /*27a90*/  @!P4 FMUL R9, R9, 16777216 ;  /* 0x4b8000000909c820 */ /* 0x000fc40000400000 */
[----:B0-----:R-:W2:Y:S04]  /*27aa0*/  LDL.LU R31, [R1+0xde0] ;  /* 0x000de000011f7983 */ /* 0x001ea80000300800 */
[----:B------:R0:W-:Y:S01]  /*27ab0*/  STL [R1+0x974], R30 ;  /* 0x0009741e01007387 */ /* 0x0001e20000100800 */
[----:B------:R-:W-:Y:S01]  /*27ac0*/  @!P4 FMUL R8, R8, 16777216 ;  /* 0x4b8000000808c820 */ /* 0x000fe20000400000 */
[----:B------:R-:W-:Y:S02]  /*27ad0*/  @!P4 FMUL R5, R5, 16777216 ;  /* 0x4b8000000505c820 */ /* 0x000fe40000400000 */
[----:B0-----:R-:W4:Y:S04]  /*27ae0*/  LDL.LU R30, [R1+0xddc] ;  /* 0x000ddc00011e7983 */ /* 0x001f280000300800 */
[----:B------:R0:W-:Y:S01]  /*27af0*/  STL [R1+0x970], R29 ;  /* 0x0009701d01007387 */ /* 0x0001e20000100800 */
[----:B------:R-:W-:-:S03]  /*27b00*/  @!P4 FMUL R4, R4, 16777216 ;  /* 0x4b8000000404c820 */ /* 0x000fc60000400000 */
[----:B0-----:R-:W2:Y:S04]  /*27b10*/  LDL.LU R29, [R1+0xdd8] ;  /* 0x000dd800011d7983 */ /* 0x001ea80000300800 */
[----:B------:R0:W-:Y:S01]  /*27b20*/  STL [R1+0x95c], R28 ;  /* 0x00095c1c01007387 */ /* 0x0001e20000100800 */
[----:B------:R-:W-:-:S03]  /*27b30*/  @!P4 FMUL R248, R248, 16777216 ;  /* 0x4b800000f8f8c820 */ /* 0x000fc60000400000 */
[----:B0-----:R-:W2:Y:S04]  /*27b40*/  LDL.LU R28, [R1+0xdd4] ;  /* 0x000dd400011c7983 */ /* 0x001ea80000300800 */
[----:B------:R0:W-:Y:S01]  /*27b50*/  STL [R1+0x958], R27 ;  /* 0x0009581b01007387 */ /* 0x0001e20000100800 */
[----:B------:R-:W-:-:S03]  /*27b60*/  @!P4 FMUL R249, R249, 16777216 ;  /* 0x4b800000f9f9c820 */ /* 0x000fc60000400000 */
[----:B0-----:R-:W4:Y:S04]  /*27b70*/  LDL.LU R27, [R1+0xdd0] ;  /* 0x000dd000011b7983 */ /* 0x001f280000300800 */
[----:B------:R0:W-:Y:S04]  /*27b80*/  STL [R1+0x954], R237 ;  /* 0x000954ed01007387 */ /* 0x0001e80000100800 */
[----:B------:R1:W-:Y:S01]  /*27b90*/  STL [R1+0x950], R16 ;  /* 0x0009501001007387 */ /* 0x0003e20000100800 */
[C---:B0-----:R-:W-:Y:S01]  /*27ba0*/  FMUL R237, R238.reuse, R13 ;  /* 0x0000000deeed7220 */ /* 0x041fe20000400000 */
[C---:B------:R-:W-:Y:S01]  /*27bb0*/  FMUL R13, R238.reuse, R9 ;  /* 0x00000009ee0d7220 */ /* 0x040fe20000400000 */
[C---:B-1----:R-:W-:Y:S01]  /*27bc0*/  FMUL R16, R238.reuse, R12 ;  /* 0x0000000cee107220 */ /* 0x042fe20000400000 */
[C---:B------:R-:W-:Y:S01]  /*27bd0*/  FMUL R12, R238.reuse, R8 ;  /* 0x00000008ee0c7220 */ /* 0x040fe20000400000 */
[C---:B------:R-:W-:Y:S01]  /*27be0*/  FMUL R9, R238.reuse, R5 ;  /* 0x00000005ee097220 */ /* 0x040fe20000400000 */
[----:B------:R0:W-:Y:S01]  /*27bf0*/  STL [R1+0x510], R237 ;  /* 0x000510ed01007387 */ /* 0x0001e20000100800 */
[C---:B------:R-:W-:Y:S01]  /*27c00*/  FMUL R8, R238.reuse, R4 ;  /* 0x00000004ee087220 */ /* 0x040fe20000400000 */
[----:B------:R-:W-:-:S02]  /*27c10*/  FMUL R5, R238, R248 ;  /* 0x000000f8ee057220 */ /* 0x000fc40000400000 */
[----:B------:R1:W-:Y:S01]  /*27c20*/  STL [R1+0x508], R16 ;  /* 0x0005081001007387 */ /* 0x0003e20000100800 */
[----:B------:R-:W-:-:S03]  /*27c30*/  FMUL R4, R238, R249 ;  /* 0x000000f9ee047220 */ /* 0x000fc60000400000 */
[----:B------:R3:W-:Y:S04]  /*27c40*/  STL [R1+0x500], R13 ;  /* 0x0005000d01007387 */ /* 0x0007e80000100800 */
[----:B------:R3:W-:Y:S04]  /*27c50*/  STL [R1+0x4f8], R12 ;  /* 0x0004f80c01007387 */ /* 0x0007e80000100800 */
[----:B------:R3:W-:Y:S04]  /*27c60*/  STL [R1+0x4f0], R9 ;  /* 0x0004f00901007387 */ /* 0x0007e80000100800 */
[----:B------:R3:W-:Y:S01]  /*27c70*/  STL [R1+0x4e8], R8 ;  /* 0x0004e80801007387 */ /* 0x0007e20000100800 */
[----:B------:R-:W-:-:S03]  /*27c80*/  @!P4 FMUL R26, R26, 16777216 ;  /* 0x4b8000001a1ac820 */ /* 0x000fc60000400000 */
[----:B0-----:R-:W2:Y:S04]  /*27c90*/  LDL.LU R237, [R1+0x864] ;  /* 0x0008640001ed7983 */ /* 0x001ea80000300800 */
[----:B------:R0:W-:Y:S01]  /*27ca0*/  STL [R1+0x4e0], R5 ;  /* 0x0004e00501007387 */ /* 0x0001e20000100800 */
[----:B------:R-:W-:-:S03]  /*27cb0*/  @!P4 FMUL R25, R25, 16777216 ;  /* 0x4b8000001919c820 */ /* 0x000fc60000400000 */
[----:B-1----:R-:W4:Y:S04]  /*27cc0*/  LDL.LU R16, [R1+0x64] ;  /* 0x0000640001107983 */ /* 0x002f280000300800 */
[----:B------:R1:W-:Y:S01]  /*27cd0*/  STL [R1+0x4d8], R4 ;  /* 0x0004d80401007387 */ /* 0x0003e20000100800 */
[----:B------:R-:W-:-:S03]  /*27ce0*/  @!P4 FMUL R24, R24, 16777216 ;  /* 0x4b8000001818c820 */ /* 0x000fc60000400000 */
[----:B---3--:R-:W3:Y:S01]  /*27cf0*/  LDL.LU R13, [R1+0x58] ;  /* 0x00005800010d7983 */ /* 0x008ee20000300800 */
[----:B------:R-:W-:-:S03]  /*27d00*/  FMUL R26, R238, R26 ;  /* 0x0000001aee1a7220 */ /* 0x000fc60000400000 */
[----:B------:R-:W2:Y:S01]  /*27d10*/  LDL.LU R12, [R1+0x4c] ;  /* 0x00004c00010c7983 */ /* 0x000ea20000300800 */
[----:B------:R-:W-:-:S03]  /*27d20*/  @!P4 FMUL R23, R23, 16777216 ;  /* 0x4b8000001717c820 */ /* 0x000fc60000400000 */
[----:B------:R-:W2:Y:S01]  /*27d30*/  LDL.LU R9, [R1+0x48] ;  /* 0x0000480001097983 */ /* 0x000ea20000300800 */
[----:B------:R-:W-:-:S03]  /*27d40*/  FMUL R25, R238, R25 ;  /* 0x00000019ee197220 */ /* 0x000fc60000400000 */
[----:B------:R-:W2:Y:S01]  /*27d50*/  LDL.LU R8, [R1+0x3c] ;  /* 0x00003c0001087983 */ /* 0x000ea20000300800 */
[----:B------:R-:W-:-:S03]  /*27d60*/  @!P4 FMUL R22, R22, 16777216 ;  /* 0x4b8000001616c820 */ /* 0x000fc60000400000 */
[----:B0-----:R-:W2:Y:S01]  /*27d70*/  LDL.LU R5, [R1+0x38] ;  /* 0x0000380001057983 */ /* 0x001ea20000300800 */
[----:B------:R-:W-:-:S03]  /*27d80*/  FMUL R24, R238, R24 ;  /* 0x00000018ee187220 */ /* 0x000fc60000400000 */
[----:B-1----:R-:W2:Y:S01]  /*27d90*/  LDL.LU R4, [R1+0x2c] ;  /* 0x00002c0001047983 */ /* 0x002ea20000300800 */
[----:B------:R-:W-:-:S03]  /*27da0*/  @!P4 FMUL R21, R21, 16777216 ;  /* 0x4b8000001515c820 */ /* 0x000fc60000400000 */
[----:B------:R-:W2:Y:S01]  /*27db0*/  LDL.LU R248, [R1+0x28] ;  /* 0x0000280001f87983 */ /* 0x000ea20000300800 */
[----:B------:R-:W-:-:S03]  /*27dc0*/  FMUL R23, R238, R23 ;  /* 0x00000017ee177220 */ /* 0x000fc60000400000 */
[----:B------:R-:W2:Y:S01]  /*27dd0*/  LDL.LU R249, [R1+0x1c] ;  /* 0x00001c0001f97983 */ /* 0x000ea20000300800 */
[----:B------:R-:W-:-:S03]  /*27de0*/  @!P4 FMUL R20, R20, 16777216 ;  /* 0x4b8000001414c820 */ /* 0x000fc60000400000 */
        /* <DEDUP_REMOVED lines=9> */
[C---:B------:R-:W-:Y:S01]  /*27e80*/  FMUL R19, R238.reuse, R19 ;  /* 0x00000013ee137220 */ /* 0x040fe20000400000 */
        /* <DEDUP_REMOVED lines=34> */
[C---:B------:R-:W-:Y:S01]  /*280b0*/  FMUL R3, R238.reuse, R3 ;  /* 0x00000003ee037220 */ /* 0x040fe20000400000 */
[----:B------:R-:W-:-:S02]  /*280c0*/  FMUL R2, R238, R2 ;  /* 0x00000002ee027220 */ /* 0x000fc40000400000 */
[----:B0-----:R-:W2:Y:S04]  /*280d0*/  LDL.LU R15, [R1+0xda4] ;  /* 0x000da400010f7983 */ /* 0x001ea80000300800 */
[----:B------:R0:W-:Y:S01]  /*280e0*/  STL [R1+0x98], R14 ;  /* 0x0000980e01007387 */ /* 0x0001e20000100800 */
[----:B------:R-:W-:Y:S01]  /*280f0*/  @!P4 FMUL R251, R251, 16777216 ;  /* 0x4b800000fbfbc820 */ /* 0x000fe20000400000 */
[----:B------:R-:W-:Y:S02]  /*28100*/  @!P4 FMUL R250, R250, 16777216 ;  /* 0x4b800000fafac820 */ /* 0x000fe40000400000 */
[----:B0-----:R-:W2:Y:S04]  /*28110*/  LDL.LU R14, [R1+0xda0] ;  /* 0x000da000010e7983 */ /* 0x001ea80000300800 */
[----:B------:R0:W-:Y:S01]  /*28120*/  STL [R1+0x90], R11 ;  /* 0x0000900b01007387 */ /* 0x0001e20000100800 */
[----:B------:R-:W-:-:S03]  /*28130*/  FMUL R251, R238, R251 ;  /* 0x000000fbeefb7220 */ /* 0x000fc60000400000 */
[----:B0-----:R-:W2:Y:S04]  /*28140*/  LDL.LU R11, [R1+0xd9c] ;  /* 0x000d9c00010b7983 */ /* 0x001ea80000300800 */
[----:B------:R0:W-:Y:S01]  /*28150*/  STL [R1+0x88], R10 ;  /* 0x0000880a01007387 */ /* 0x0001e20000100800 */
[----:B------:R-:W-:-:S03]  /*28160*/  FMUL R238, R238, R250 ;  /* 0x000000faeeee7220 */ /* 0x000fc60000400000 */
[----:B0-----:R-:W2:Y:S04]  /*28170*/  LDL.LU R10, [R1+0xd98] ;  /* 0x000d9800010a7983 */ /* 0x001ea80000300800 */
[----:B------:R0:W-:Y:S04]  /*28180*/  STL [R1+0x80], R7 ;  /* 0x0000800701007387 */ /* 0x0001e80000100800 */
[----:B0-----:R-:W2:Y:S04]  /*28190*/  LDL.LU R7, [R1+0xd94] ;  /* 0x000d940001077983 */ /* 0x001ea80000300800 */
[----:B------:R0:W-:Y:S04]  /*281a0*/  STL [R1+0x78], R6 ;  /* 0x0000780601007387 */ /* 0x0001e80000100800 */
[----:B0-----:R-:W2:Y:S04]  /*281b0*/  LDL.LU R6, [R1+0xd90] ;  /* 0x000d900001067983 */ /* 0x001ea80000300800 */
[----:B------:R0:W-:Y:S04]  /*281c0*/  STL [R1+0x70], R3 ;  /* 0x0000700301007387 */ /* 0x0001e80000100800 */
[----:B0-----:R-:W2:Y:S04]  /*281d0*/  LDL.LU R3, [R1+0xd8c] ;  /* 0x000d8c0001037983 */ /* 0x001ea80000300800 */
[----:B------:R0:W-:Y:S04]  /*281e0*/  STL [R1+0x10], R2 ;  /* 0x0000100201007387 */ /* 0x0001e80000100800 */
[----:B0-----:R-:W2:Y:S04]  /*281f0*/  LDL.LU R2, [R1+0xd88] ;  /* 0x000d880001027983 */ /* 0x001ea80000300800 */
[----:B------:R-:W2:Y:S01]  /*28200*/  LDL.LU R250, [R1+0xd84] ;  /* 0x000d840001fa7983 */ /* 0x000ea20000300800 */
[C---:B------:R-:W-:Y:S01]  /*28210*/  FSETP.GEU.AND P3, PT, |R239|.reuse, 1.175494350822287508e-38, PT ;  /* 0x00800000ef00780b */ /* 0x040fe20003f6e200 */
[----:B------:R-:W-:-:S12]  /*28220*/  @P0 FMUL R239, R239, 0.25 ;  /* 0x3e800000efef0820 */ /* 0x000fd80000400000 */
[----:B------:R-:W-:-:S06]  /*28230*/  @!P3 FMUL R239, R239, 16777216 ;  /* 0x4b800000efefb820 */ /* 0x000fcc0000400000 */
[----:B------:R-:W0:Y:S01]  /*28240*/  MUFU.RCP R239, R239 ;  /* 0x000000ef00ef7308 */ /* 0x000e220000001000 */
[----:B----4-:R-:W-:Y:S01]  /*28250*/  @!P3 FMUL R16, R16, 16777216 ;  /* 0x4b8000001010b820 */ /* 0x010fe20000400000 */
[----:B---3--:R-:W-:Y:S01]  /*28260*/  @!P3 FMUL R13, R13, 16777216 ;  /* 0x4b8000000d0db820 */ /* 0x008fe20000400000 */
[----:B--2---:R-:W-:Y:S01]  /*28270*/  @!P3 FMUL R12, R12, 16777216 ;  /* 0x4b8000000c0cb820 */ /* 0x004fe20000400000 */
[----:B------:R-:W-:Y:S01]  /*28280*/  @!P3 FMUL R9, R9, 16777216 ;  /* 0x4b8000000909b820 */ /* 0x000fe20000400000 */
[----:B------:R-:W-:Y:S01]  /*28290*/  @!P3 FMUL R8, R8, 16777216 ;  /* 0x4b8000000808b820 */ /* 0x000fe20000400000 */
[C---:B0-----:R-:W-:Y:S01]  /*282a0*/  FMUL R16, R239.reuse, R16 ;  /* 0x00000010ef107220 */ /* 0x041fe20000400000 */
[C---:B------:R-:W-:Y:S01]  /*282b0*/  FMUL R13, R239.reuse, R13 ;  /* 0x0000000def0d7220 */ /* 0x040fe20000400000 */
[----:B------:R-:W-:Y:S01]  /*282c0*/  FMUL R12, R239, R12 ;  /* 0x0000000cef0c7220 */ /* 0x000fe20000400000 */
[----:B------:R-:W-:Y:S01]  /*282d0*/  @!P3 FMUL R5, R5, 16777216 ;  /* 0x4b8000000505b820 */ /* 0x000fe20000400000 */
[C---:B------:R-:W-:Y:S01]  /*282e0*/  FMUL R9, R239.reuse, R9 ;  /* 0x00000009ef097220 */ /* 0x040fe20000400000 */
[----:B------:R0:W-:Y:S01]  /*282f0*/  STL [R1+0xc00], R16 ;  /* 0x000c001001007387 */ /* 0x0001e20000100800 */
[----:B------:R-:W-:Y:S01]  /*28300*/  @!P3 FMUL R4, R4, 16777216 ;  /* 0x4b8000000404b820 */ /* 0x000fe20000400000 */
[C---:B------:R-:W-:Y:S01]  /*28310*/  FMUL R8, R239.reuse, R8 ;  /* 0x00000008ef087220 */ /* 0x040fe20000400000 */
[----:B------:R-:W-:Y:S01]  /*28320*/  @!P3 FMUL R248, R248, 16777216 ;  /* 0x4b800000f8f8b820 */ /* 0x000fe20000400000 */
[----:B------:R-:W-:Y:S01]  /*28330*/  FMUL R5, R239, R5 ;  /* 0x00000005ef057220 */ /* 0x000fe20000400000 */
[----:B0-----:R-:W2:Y:S04]  /*28340*/  LDL.LU R16, [R1+0xd80] ;  /* 0x000d800001107983 */ /* 0x001ea80000300800 */
[----:B------:R0:W-:Y:S01]  /*28350*/  STL [R1+0xbf8], R13 ;  /* 0x000bf80d01007387 */ /* 0x0001e20000100800 */
[----:B------:R-:W-:Y:S01]  /*28360*/  @!P3 FMUL R249, R249, 16777216 ;  /* 0x4b800000f9f9b820 */ /* 0x000fe20000400000 */
[C---:B------:R-:W-:Y:S01]  /*28370*/  FMUL R4, R239.reuse, R4 ;  /* 0x00000004ef047220 */ /* 0x040fe20000400000 */
[C---:B------:R-:W-:Y:S01]  /*28380*/  FMUL R248, R239.reuse, R248 ;  /* 0x000000f8eff87220 */ /* 0x040fe20000400000 */
[----:B0-----:R-:W3:Y:S04]  /*28390*/  LDL.LU R13, [R1+0xd7c] ;  /* 0x000d7c00010d7983 */ /* 0x001ee80000300800 */
[----:B------:R0:W-:Y:S01]  /*283a0*/  STL [R1+0xbf4], R12 ;  /* 0x000bf40c01007387 */ /* 0x0001e20000100800 */
[----:B------:R-:W-:-:S03]  /*283b0*/  FMUL R249, R239, R249 ;  /* 0x000000f9eff97220 */ /* 0x000fc60000400000 */
[----:B0-----:R-:W4:Y:S04]  /*283c0*/  LDL.LU R12, [R1+0xd78] ;  /* 0x000d7800010c7983 */ /* 0x001f280000300800 */
[----:B------:R0:W-:Y:S04]  /*283d0*/  STL [R1+0xbf0], R9 ;  /* 0x000bf00901007387 */ /* 0x0001e80000100800 */
[----:B0-----:R-:W2:Y:S04]  /*283e0*/  LDL.LU R9, [R1+0xd74] ;  /* 0x000d740001097983 */ /* 0x001ea80000300800 */
[----:B------:R0:W-:Y:S04]  /*283f0*/  STL [R1+0xbd0], R8 ;  /* 0x000bd00801007387 */ /* 0x0001e80000100800 */
[----:B0-----:R-:W3:Y:S04]  /*28400*/  LDL.LU R8, [R1+0xd70] ;  /* 0x000d700001087983 */ /* 0x001ee80000300800 */
[----:B------:R0:W-:Y:S04]  /*28410*/  STL [R1+0xbc8], R5 ;  /* 0x000bc80501007387 */ /* 0x0001e80000100800 */
[----:B0-----:R-:W4:Y:S04]  /*28420*/  LDL.LU R5, [R1+0xd6c] ;  /* 0x000d6c0001057983 */ /* 0x001f280000300800 */
[----:B------:R0:W-:Y:S04]  /*28430*/  STL [R1+0xbc4], R4 ;  /* 0x000bc40401007387 */ /* 0x0001e80000100800 */
[----:B0-----:R-:W2:Y:S04]  /*28440*/  LDL.LU R4, [R1+0xd68] ;  /* 0x000d680001047983 */ /* 0x001ea80000300800 */
[----:B------:R0:W-:Y:S04]  /*28450*/  STL [R1+0xbc0], R248 ;  /* 0x000bc0f801007387 */ /* 0x0001e80000100800 */
[----:B0-----:R-:W3:Y:S04]  /*28460*/  LDL.LU R248, [R1+0xd64] ;  /* 0x000d640001f87983 */ /* 0x001ee80000300800 */
[----:B------:R0:W-:Y:S04]  /*28470*/  STL [R1+0xba0], R249 ;  /* 0x000ba0f901007387 */ /* 0x0001e80000100800 */
[----:B0-----:R-:W4:Y:S01]  /*28480*/  LDL.LU R249, [R1+0xd60] ;  /* 0x000d600001f97983 */ /* 0x001f220000300800 */
        /* <DEDUP_REMOVED lines=13> */
[----:B------:R-:W-:-:S04]  /*28560*/  @!P3 FMUL R6, R6, 16777216 ;  /* 0x4b8000000606b820 */ /* 0x000fc80000400000 */
[----:B------:R-:W-:Y:S01]  /*28570*/  FMUL R6, R239, R6 ;  /* 0x00000006ef067220 */ /* 0x000fe20000400000 */
[----:B------:R-:W-:Y:S01]  /*28580*/  @!P3 FMUL R3, R3, 16777216 ;  /* 0x4b8000000303b820 */ /* 0x000fe20000400000 */
[----:B------:R-:W-:Y:S01]  /*28590*/  @!P3 FMUL R250, R250, 16777216 ;  /* 0x4b800000fafab820 */ /* 0x000fe20000400000 */
[----:B------:R-:W-:-:S03]  /*285a0*/  @!P3 FMUL R2, R2, 16777216 ;  /* 0x4b8000000202b820 */ /* 0x000fc60000400000 */
[----:B------:R-:W-:-:S05]  /*285b0*/  FMUL R250, R239, R250 ;  /* 0x000000faeffa7220 */ /* 0x000fca0000400000 */
[----:B------:R0:W-:Y:S02]  /*285c0*/  STL [R1+0xb98], R250 ;  /* 0x000b98fa01007387 */ /* 0x0001e40000100800 */
[C---:B0-----:R-:W-:Y:S01]  /*285d0*/  FMUL R250, R239.reuse, R2 ;  /* 0x00000002effa7220 */ /* 0x041fe20000400000 */
[C---:B------:R-:W-:Y:S01]  /*285e0*/  FMUL R2, R239.reuse, R3 ;  /* 0x00000003ef027220 */ /* 0x040fe20000400000 */
[----:B------:R-:W-:-:S03]  /*285f0*/  FMUL R3, R239, R7 ;  /* 0x00000007ef037220 */ /* 0x000fc60000400000 */
[----:B------:R-:W-:Y:S04]  /*28600*/  STL [R1+0xb94], R250 ;  /* 0x000b94fa01007387 */ /* 0x000fe80000100800 */
[----:B------:R0:W-:Y:S04]  /*28610*/  STL [R1+0xb90], R2 ;  /* 0x000b900201007387 */ /* 0x0001e80000100800 */
[----:B------:R1:W-:Y:S01]  /*28620*/  STL [R1+0xb70], R6 ;  /* 0x000b700601007387 */ /* 0x0003e20000100800 */
[----:B0-----:R-:W-:-:S03]  /*28630*/  FMUL R2, R239, R10 ;  /* 0x0000000aef027220 */ /* 0x001fc60000400000 */
[----:B------:R0:W-:Y:S01]  /*28640*/  STL [R1+0xb68], R3 ;  /* 0x000b680301007387 */ /* 0x0001e20000100800 */
[----:B-1----:R-:W-:-:S03]  /*28650*/  FMUL R6, R239, R11 ;  /* 0x0000000bef067220 */ /* 0x002fc60000400000 */
        /* <DEDUP_REMOVED lines=20> */
[----:B0-----:R-:W2:Y:S04]  /*287a0*/  LDL.LU R2, [R1+0x86c] ;  /* 0x00086c0001027983 */ /* 0x001ea80000300800 */
[----:B------:R0:W-:Y:S04]  /*287b0*/  STL [R1+0xae0], R6 ;  /* 0x000ae00601007387 */ /* 0x0001e80000100800 */
[----:B------:R-:W2:Y:S04]  /*287c0*/  LDL.LU R15, [R1+0x54] ;  /* 0x00005400010f7983 */ /* 0x000ea80000300800 */
[----:B------:R1:W-:Y:S04]  /*287d0*/  STL [R1+0xad8], R3 ;  /* 0x000ad80301007387 */ /* 0x0003e80000100800 */
[----:B------:R-:W2:Y:S04]  /*287e0*/  LDL.LU R14, [R1+0x50] ;  /* 0x00005000010e7983 */ /* 0x000ea80000300800 */
[----:B------:R-:W2:Y:S04]  /*287f0*/  LDL.LU R11, [R1+0x44] ;  /* 0x00004400010b7983 */ /* 0x000ea80000300800 */
[----:B------:R-:W2:Y:S04]  /*28800*/  LDL.LU R10, [R1+0x40] ;  /* 0x00004000010a7983 */ /* 0x000ea80000300800 */
[----:B------:R-:W2:Y:S04]  /*28810*/  LDL.LU R7, [R1+0x34] ;  /* 0x0000340001077983 */ /* 0x000ea80000300800 */
[----:B0-----:R-:W2:Y:S04]  /*28820*/  LDL.LU R6, [R1+0x30] ;  /* 0x0000300001067983 */ /* 0x001ea80000300800 */
[----:B-1----:R-:W2:Y:S04]  /*28830*/  LDL.LU R3, [R1+0x24] ;  /* 0x0000240001037983 */ /* 0x002ea80000300800 */
        /* <DEDUP_REMOVED lines=10> */
[----:B------:R-:W-:Y:S01]  /*288e0*/  @!P2 FMUL R9, R9, 16777216 ;  /* 0x4b8000000909a820 */ /* 0x000fe20000400000 */
[----:B------:R-:W-:Y:S01]  /*288f0*/  @!P2 FMUL R12, R12, 16777216 ;  /* 0x4b8000000c0ca820 */ /* 0x000fe20000400000 */
[----:B0-----:R-:W-:Y:S01]  /*28900*/  FMUL R4, R240, R4 ;  /* 0x00000004f0047220 */ /* 0x001fe20000400000 */
[----:B------:R-:W-:Y:S01]  /*28910*/  F2FP.BF16.F32.PACK_AB R23, R0, R252 ;  /* 0x000000fc0017723e */ /* 0x000fe200000010ff */
[----:B------:R-:W-:-:S04]  /*28920*/  @!P2 FMUL R15, R15, 16777216 ;  /* 0x4b8000000f0fa820 */ /* 0x000fc80000400000 */
[----:B------:R-:W-:Y:S01]  /*28930*/  FMUL R18, R240, R15 ;  /* 0x0000000ff0127220 */ /* 0x000fe20000400000 */
[----:B------:R-:W-:Y:S01]  /*28940*/  @!P2 FMUL R14, R14, 16777216 ;  /* 0x4b8000000e0ea820 */ /* 0x000fe20000400000 */
[----:B------:R-:W-:-:S03]  /*28950*/  @!P2 FMUL R11, R11, 16777216 ;  /* 0x4b8000000b0ba820 */ /* 0x000fc60000400000 */
[----:B------:R-:W-:Y:S01]  /*28960*/  FMUL R15, R240, R14 ;  /* 0x0000000ef00f7220 */ /* 0x000fe20000400000 */
[----:B------:R-:W-:Y:S01]  /*28970*/  @!P2 FMUL R10, R10, 16777216 ;  /* 0x4b8000000a0aa820 */ /* 0x000fe20000400000 */
[C---:B------:R-:W-:Y:S01]  /*28980*/  FMUL R14, R240.reuse, R11 ;  /* 0x0000000bf00e7220 */ /* 0x040fe20000400000 */
[----:B------:R-:W-:Y:S02]  /*28990*/  @!P2 FMUL R7, R7, 16777216 ;  /* 0x4b8000000707a820 */ /* 0x000fe40000400000 */
[----:B------:R-:W-:Y:S01]  /*289a0*/  FMUL R11, R240, R10 ;  /* 0x0000000af00b7220 */ /* 0x000fe20000400000 */
        /* <DEDUP_REMOVED lines=10> */
[----:B------:R-:W-:-:S03]  /*28a50*/  FMUL R3, R240, R249 ;  /* 0x000000f9f0037220 */ /* 0x000fc60000400000 */
[----:B------:R0:W-:Y:S04]  /*28a60*/  STL [R1+0xa98], R7 ;  /* 0x000a980701007387 */ /* 0x0001e80000100800 */
[----:B------:R-:W-:Y:S01]  /*28a70*/  STL [R1+0x68], R10 ;  /* 0x0000680a01007387 */ /* 0x000fe20000100800 */
[----:B0-----:R-:W-:-:S03]  /*28a80*/  FMUL R7, R240, R250 ;  /* 0x000000faf0077220 */ /* 0x001fc60000400000 */
[----:B------:R0:W-:Y:S04]  /*28a90*/  STL [R1+0x60], R6 ;  /* 0x0000600601007387 */ /* 0x0001e80000100800 */
[----:B------:R-:W-:Y:S04]  /*28aa0*/  STL [R1+0x58], R7 ;  /* 0x0000580701007387 */ /* 0x000fe80000100800 */
[----:B------:R1:W-:Y:S01]  /*28ab0*/  STL [R1+0x50], R3 ;  /* 0x0000500301007387 */ /* 0x0003e20000100800 */
[----:B0-----:R-:W-:-:S05]  /*28ac0*/  FMUL R6, R240, R248 ;  /* 0x000000f8f0067220 */ /* 0x001fca0000400000 */
[----:B------:R-:W-:Y:S01]  /*28ad0*/  STL [R1+0x48], R6 ;  /* 0x0000480601007387 */ /* 0x000fe20000100800 */
[C---:B-1----:R-:W-:Y:S01]  /*28ae0*/  FMUL R3, R240.reuse, R5 ;  /* 0x00000005f0037220 */ /* 0x042fe20000400000 */
[----:B------:R-:W-:Y:S02]  /*28af0*/  FMUL R5, R240, R8 ;  /* 0x00000008f0057220 */ /* 0x000fe40000400000 */
[----:B------:R0:W-:Y:S04]  /*28b00*/  STL [R1+0x40], R4 ;  /* 0x0000400401007387 */ /* 0x0001e80000100800 */
[----:B------:R1:W-:Y:S01]  /*28b10*/  STL [R1+0x38], R3 ;  /* 0x0000380301007387 */ /* 0x0003e20000100800 */
[----:B------:R-:W-:Y:S01]  /*28b20*/  @!P2 FMUL R20, R20, 16777216 ;  /* 0x4b8000001414a820 */ /* 0x000fe20000400000 */
[----:B------:R-:W-:Y:S01]  /*28b30*/  @!P2 FMUL R2, R2, 16777216 ;  /* 0x4b8000000202a820 */ /* 0x000fe20000400000 */
[----:B------:R-:W-:Y:S01]  /*28b40*/  @!P2 FMUL R247, R247, 16777216 ;  /* 0x4b800000f7f7a820 */ /* 0x000fe20000400000 */
[----:B------:R-:W2:Y:S01]  /*28b50*/  S2R R19, SR_TID.X ;  /* 0x0000000000137919 */ /* 0x000ea20000002100 */
[----:B------:R-:W-:Y:S01]  /*28b60*/  @!P3 FMUL R237, R237, 16777216 ;  /* 0x4b800000ededb820 */ /* 0x000fe20000400000 */
[----:B0-----:R-:W-:Y:S01]  /*28b70*/  FMUL R4, R240, R9 ;  /* 0x00000009f0047220 */ /* 0x001fe20000400000 */
[----:B------:R-:W-:Y:S01]  /*28b80*/  @!P3 FMUL R34, R34, 16777216 ;  /* 0x4b8000002222b820 */ /* 0x000fe20000400000 */
[----:B------:R-:W-:Y:S01]  /*28b90*/  @!P3 FMUL R35, R35, 16777216 ;  /* 0x4b8000002323b820 */ /* 0x000fe20000400000 */
[----:B------:R-:W-:Y:S01]  /*28ba0*/  @!P3 FMUL R38, R38, 16777216 ;  /* 0x4b8000002626b820 */ /* 0x000fe20000400000 */
[----:B-1----:R-:W-:Y:S01]  /*28bb0*/  FMUL R3, R240, R12 ;  /* 0x0000000cf0037220 */ /* 0x002fe20000400000 */
[----:B------:R0:W-:Y:S01]  /*28bc0*/  STL [R1+0x30], R5 ;  /* 0x0000300501007387 */ /* 0x0001e20000100800 */
[----:B------:R-:W-:Y:S01]  /*28bd0*/  @!P3 FMUL R39, R39, 16777216 ;  /* 0x4b8000002727b820 */ /* 0x000fe20000400000 */
[----:B------:R-:W-:Y:S01]  /*28be0*/  @!P3 FMUL R42, R42, 16777216 ;  /* 0x4b8000002a2ab820 */ /* 0x000fe20000400000 */
[----:B------:R-:W-:Y:S01]  /*28bf0*/  @!P3 FMUL R43, R43, 16777216 ;  /* 0x4b8000002b2bb820 */ /* 0x000fe20000400000 */
[----:B------:R-:W-:Y:S01]  /*28c00*/  STL [R1+0x28], R4 ;  /* 0x0000280401007387 */ /* 0x000fe20000100800 */
[----:B------:R-:W-:Y:S01]  /*28c10*/  @!P3 FMUL R46, R46, 16777216 ;  /* 0x4b8000002e2eb820 */ /* 0x000fe20000400000 */
[----:B------:R-:W-:Y:S01]  /*28c20*/  @!P3 FMUL R47, R47, 16777216 ;  /* 0x4b8000002f2fb820 */ /* 0x000fe20000400000 */
[----:B------:R-:W-:Y:S01]  /*28c30*/  @!P3 FMUL R50, R50, 16777216 ;  /* 0x4b8000003232b820 */ /* 0x000fe20000400000 */
[----:B------:R1:W-:Y:S01]  /*28c40*/  STL [R1+0x20], R3 ;  /* 0x0000200301007387 */ /* 0x0003e20000100800 */
[----:B------:R-:W-:Y:S01]  /*28c50*/  @!P3 FMUL R51, R51, 16777216 ;  /* 0x4b8000003333b820 */ /* 0x000fe20000400000 */
[----:B------:R-:W-:Y:S01]  /*28c60*/  @!P3 FMUL R54, R54, 16777216 ;  /* 0x4b8000003636b820 */ /* 0x000fe20000400000 */
[----:B------:R-:W-:Y:S01]  /*28c70*/  @!P3 FMUL R55, R55, 16777216 ;  /* 0x4b8000003737b820 */ /* 0x000fe20000400000 */
[----:B------:R-:W3:Y:S01]  /*28c80*/  LDL.LU R0, [R1+0xd5c] ;  /* 0x000d5c0001007983 */ /* 0x000ee20000300800 */
[----:B------:R-:W-:Y:S01]  /*28c90*/  @!P3 FMUL R58, R58, 16777216 ;  /* 0x4b8000003a3ab820 */ /* 0x000fe20000400000 */
[----:B------:R-:W-:Y:S01]  /*28ca0*/  @!P3 FMUL R59, R59, 16777216 ;  /* 0x4b8000003b3bb820 */ /* 0x000fe20000400000 */
[----:B------:R-:W-:Y:S01]  /*28cb0*/  @!P3 FMUL R62, R62, 16777216 ;  /* 0x4b8000003e3eb820 */ /* 0x000fe20000400000 */
[----:B------:R-:W4:Y:S01]  /*28cc0*/  LDL.LU R252, [R1+0xd58] ;  /* 0x000d580001fc7983 */ /* 0x000f220000300800 */
        /* <DEDUP_REMOVED lines=16> */
[C---:B------:R-:W-:Y:S01]  /*28dd0*/  FMUL R27, R240.reuse, R20 ;  /* 0x00000014f01b7220 */ /* 0x040fe20000400000 */
[C---:B------:R-:W-:Y:S01]  /*28de0*/  FMUL R2, R240.reuse, R2 ;  /* 0x00000002f0027220 */ /* 0x040fe20000400000 */
[----:B------:R-:W-:Y:S01]  /*28df0*/  FMUL R20, R240, R247 ;  /* 0x000000f7f0147220 */ /* 0x000fe20000400000 */
[----:B------:R-:W-:Y:S01]  /*28e00*/  @!P3 FMUL R87, R87, 16777216 ;  /* 0x4b8000005757b820 */ /* 0x000fe20000400000 */
[----:B------:R-:W-:Y:S01]  /*28e10*/  @!P3 FMUL R90, R90, 16777216 ;  /* 0x4b8000005a5ab820 */ /* 0x000fe20000400000 */
[----:B------:R-:W-:Y:S01]  /*28e20*/  @!P3 FMUL R91, R91, 16777216 ;  /* 0x4b8000005b5bb820 */ /* 0x000fe20000400000 */
[----:B------:R-:W-:Y:S01]  /*28e30*/  @!P3 FMUL R94, R94, 16777216 ;  /* 0x4b8000005e5eb820 */ /* 0x000fe20000400000 */
[----:B------:R-:W-:Y:S01]  /*28e40*/  F2FP.BF16.F32.PACK_AB R20, R20, R2 ;  /* 0x000000021414723e */ /* 0x000fe200000010ff */
[----:B------:R-:W-:Y:S01]  /*28e50*/  @!P3 FMUL R95, R95, 16777216 ;  /* 0x4b8000005f5fb820 */ /* 0x000fe20000400000 */
[----:B------:R-:W-:Y:S01]  /*28e60*/  IADD3 R2, R236, -R245, RZ ;  /* 0x800000f5ec027210 */ /* 0x000fe20007ffe0ff */
        /* <DEDUP_REMOVED lines=74> */
[----:B------:R-:W-:Y:S01]  /*29310*/  MOV R14, 0x3dc6b27f ;  /* 0x3dc6b27f000e7802 */ /* 0x000fe20000000f00 */
[----:B------:R-:W-:Y:S01]  /*29320*/  FADD R2, R2, -1 ;  /* 0xbf80000002027421 */ /* 0x000fe20000000000 */
[C---:B------:R-:W-:Y:S01]  /*29330*/  FMUL R237, R239.reuse, R237 ;  /* 0x000000edefed7220 */ /* 0x040fe20000400000 */
        /* <DEDUP_REMOVED lines=99> */
[----:B------:R-:W-:Y:S01]  /*29970*/  FMUL R231, R239, R231 ;  /* 0x000000e7efe77220 */ /* 0x000fe20000400000 */
[----:B------:R-:W-:Y:S01]  /*29980*/  @!P2 FMUL R156, R156, 16777216 ;  /* 0x4b8000009c9ca820 */ /* 0x000fe20000400000 */
[----:B------:R-:W-:Y:S01]  /*29990*/  @!P2 FMUL R157, R157, 16777216 ;  /* 0x4b8000009d9da820 */ /* 0x000fe20000400000 */
[C---:B------:R-:W-:Y:S01]  /*299a0*/  FMUL R164, R240.reuse, R164 ;  /* 0x000000a4f0a47220 */ /* 0x040fe20000400000 */
[----:B------:R-:W-:Y:S01]  /*299b0*/  FMUL R165, R240, R165 ;  /* 0x000000a5f0a57220 */ /* 0x000fe20000400000 */
[----:B------:R-:W-:Y:S01]  /*299c0*/  FMUL R239, R239, R246 ;  /* 0x000000f6efef7220 */ /* 0x000fe20000400000 */
[----:B------:R-:W-:Y:S01]  /*299d0*/  @!P2 FMUL R152, R152, 16777216 ;  /* 0x4b8000009898a820 */ /* 0x000fe20000400000 */
[----:B------:R-:W-:Y:S01]  /*299e0*/  @!P2 FMUL R153, R153, 16777216 ;  /* 0x4b8000009999a820 */ /* 0x000fe20000400000 */
[C---:B------:R-:W-:Y:S01]  /*299f0*/  FMUL R246, R240.reuse, R13 ;  /* 0x0000000df0f67220 */ /* 0x040fe20000400000 */
[C---:B------:R-:W-:Y:S01]  /*29a00*/  FMUL R160, R240.reuse, R160 ;  /* 0x000000a0f0a07220 */ /* 0x040fe20000400000 */
[----:B------:R-:W-:Y:S01]  /*29a10*/  FMUL R161, R240, R161 ;  /* 0x000000a1f0a17220 */ /* 0x000fe20000400000 */
[----:B------:R-:W-:Y:S01]  /*29a20*/  FFMA.FTZ R13, R2, R14, -0.16845393180847167969 ;  /* 0xbe2c7f30020d7423 */ /* 0x000fe2000001000e */
[----:B------:R-:W-:Y:S01]  /*29a30*/  @!P2 FMUL R148, R148, 16777216 ;  /* 0x4b8000009494a820 */ /* 0x000fe20000400000 */
[----:B------:R-:W-:Y:S01]  /*29a40*/  @!P2 FMUL R149, R149, 16777216 ;  /* 0x4b8000009595a820 */ /* 0x000fe20000400000 */
[C---:B------:R-:W-:Y:S01]  /*29a50*/  FMUL R156, R240.reuse, R156 ;  /* 0x0000009cf09c7220 */ /* 0x040fe20000400000 */
[----:B------:R-:W-:Y:S01]  /*29a60*/  FMUL R157, R240, R157 ;  /* 0x0000009df09d7220 */ /* 0x000fe20000400000 */
[----:B0-----:R-:W-:Y:S01]  /*29a70*/  IADD3 R5, R233, -R243, RZ ;  /* 0x800000f3e9057210 */ /* 0x001fe20007ffe0ff */
[----:B------:R-:W-:Y:S01]  /*29a80*/  STL.64 [R1+0x1030], R164 ;  /* 0x001030a401007387 */ /* 0x000fe20000100a00 */
[----:B------:R-:W-:Y:S01]  /*29a90*/  @!P2 FMUL R144, R144, 16777216 ;  /* 0x4b8000009090a820 */ /* 0x000fe20000400000 */
[----:B------:R-:W-:Y:S01]  /*29aa0*/  @!P2 FMUL R145, R145, 16777216 ;  /* 0x4b8000009191a820 */ /* 0x000fe20000400000 */
[C---:B------:R-:W-:Y:S01]  /*29ab0*/  FMUL R152, R240.reuse, R152 ;  /* 0x00000098f0987220 */ /* 0x040fe20000400000 */
[----:B------:R-:W-:Y:S01]  /*29ac0*/  FMUL R153, R240, R153 ;  /* 0x00000099f0997220 */ /* 0x000fe20000400000 */
[----:B------:R-:W-:Y:S01]  /*29ad0*/  STL.64 [R1+0x1028], R162 ;  /* 0x001028a201007387 */ /* 0x000fe20000100a00 */
[----:B------:R-:W-:Y:S01]  /*29ae0*/  FFMA.FTZ R13, R2, R13, 0.1716887056827545166 ;  /* 0x3e2fcf2a020d7423 */ /* 0x000fe2000001000d */
[----:B------:R-:W-:Y:S01]  /*29af0*/  @!P2 FMUL R140, R140, 16777216 ;  /* 0x4b8000008c8ca820 */ /* 0x000fe20000400000 */
[----:B------:R-:W-:Y:S01]  /*29b00*/  @!P2 FMUL R141, R141, 16777216 ;  /* 0x4b8000008d8da820 */ /* 0x000fe20000400000 */
[----:B------:R-:W-:Y:S01]  /*29b10*/  STL.64 [R1+0x1020], R160 ;  /* 0x001020a001007387 */ /* 0x000fe20000100a00 */
[C---:B------:R-:W-:Y:S01]  /*29b20*/  FMUL R148, R240.reuse, R148 ;  /* 0x00000094f0947220 */ /* 0x040fe20000400000 */
[----:B------:R-:W-:Y:S01]  /*29b30*/  FMUL R149, R240, R149 ;  /* 0x00000095f0957220 */ /* 0x000fe20000400000 */
[----:B------:R-:W-:Y:S01]  /*29b40*/  FADD R5, R5, -1 ;  /* 0xbf80000005057421 */ /* 0x000fe20000000000 */
[----:B------:R-:W-:Y:S01]  /*29b50*/  STL.64 [R1+0x1018], R158 ;  /* 0x0010189e01007387 */ /* 0x000fe20000100a00 */
[----:B------:R-:W-:Y:S01]  /*29b60*/  @!P2 FMUL R136, R136, 16777216 ;  /* 0x4b8000008888a820 */ /* 0x000fe20000400000 */
[----:B------:R-:W-:Y:S01]  /*29b70*/  @!P2 FMUL R137, R137, 16777216 ;  /* 0x4b8000008989a820 */ /* 0x000fe20000400000 */
[C---:B------:R-:W-:Y:S01]  /*29b80*/  FMUL R144, R240.reuse, R144 ;  /* 0x00000090f0907220 */ /* 0x040fe20000400000 */
[----:B------:R-:W-:Y:S01]  /*29b90*/  STL.64 [R1+0x1010], R156 ;  /* 0x0010109c01007387 */ /* 0x000fe20000100a00 */
[----:B------:R-:W-:Y:S01]  /*29ba0*/  FMUL R145, R240, R145 ;  /* 0x00000091f0917220 */ /* 0x000fe20000400000 */
[----:B------:R-:W-:Y:S01]  /*29bb0*/  IADD3 R9, R241, -R242, RZ ;  /* 0x800000f2f1097210 */ /* 0x000fe20007ffe0ff */
[----:B------:R-:W-:Y:S01]  /*29bc0*/  FFMA.FTZ R13, R2, R13, -0.17900948226451873779 ;  /* 0xbe374e43020d7423 */ /* 0x000fe2000001000d */
[----:B------:R-:W-:Y:S01]  /*29bd0*/  STL.64 [R1+0x1008], R154 ;  /* 0x0010089a01007387 */ /* 0x000fe20000100a00 */
[----:B------:R-:W-:Y:S01]  /*29be0*/  @!P2 FMUL R132, R132, 16777216 ;  /* 0x4b8000008484a820 */ /* 0x000fe20000400000 */
[----:B------:R-:W-:Y:S01]  /*29bf0*/  @!P2 FMUL R133, R133, 16777216 ;  /* 0x4b8000008585a820 */ /* 0x000fe20000400000 */
[C---:B------:R-:W-:Y:S01]  /*29c00*/  FMUL R140, R240.reuse, R140 ;  /* 0x0000008cf08c7220 */ /* 0x040fe20000400000 */
[----:B------:R-:W-:Y:S01]  /*29c10*/  STL.64 [R1+0x1000], R152 ;  /* 0x0010009801007387 */ /* 0x000fe20000100a00 */
[----:B------:R-:W-:Y:S01]  /*29c20*/  FMUL R141, R240, R141 ;  /* 0x0000008df08d7220 */ /* 0x000fe20000400000 */
[----:B------:R-:W-:Y:S01]  /*29c30*/  IADD3 R10, R234, -R244, RZ ;  /* 0x800000f4ea0a7210 */ /* 0x000fe20007ffe0ff */
[----:B------:R-:W-:Y:S01]  /*29c40*/  FFMA.FTZ R11, R5, R14, -0.16845393180847167969 ;  /* 0xbe2c7f30050b7423 */ /* 0x000fe2000001000e */
[----:B------:R-:W-:Y:S01]  /*29c50*/  STL.64 [R1+0xff8], R150 ;  /* 0x000ff89601007387 */ /* 0x000fe20000100a00 */
[----:B------:R-:W-:Y:S01]  /*29c60*/  @!P2 FMUL R128, R128, 16777216 ;  /* 0x4b8000008080a820 */ /* 0x000fe20000400000 */
[----:B------:R-:W-:Y:S01]  /*29c70*/  @!P2 FMUL R129, R129, 16777216 ;  /* 0x4b8000008181a820 */ /* 0x000fe20000400000 */
[C---:B------:R-:W-:Y:S01]  /*29c80*/  FMUL R136, R240.reuse, R136 ;  /* 0x00000088f0887220 */ /* 0x040fe20000400000 */
[----:B------:R-:W-:Y:S01]  /*29c90*/  STL.64 [R1+0xff0], R148 ;  /* 0x000ff09401007387 */ /* 0x000fe20000100a00 */
[----:B------:R-:W-:Y:S01]  /*29ca0*/  FMUL R137, R240, R137 ;  /* 0x00000089f0897220 */ /* 0x000fe20000400000 */
[----:B------:R-:W-:Y:S01]  /*29cb0*/  FFMA.FTZ R13, R2, R13, 0.20512372255325317383 ;  /* 0x3e520bf4020d7423 */ /* 0x000fe2000001000d */
[----:B------:R-:W-:Y:S01]  /*29cc0*/  @!P2 FMUL R124, R124, 16777216 ;  /* 0x4b8000007c7ca820 */ /* 0x000fe20000400000 */
[----:B------:R-:W-:Y:S01]  /*29cd0*/  STL.64 [R1+0xfe8], R146 ;  /* 0x000fe89201007387 */ /* 0x000fe20000100a00 */
[----:B------:R-:W-:Y:S01]  /*29ce0*/  @!P2 FMUL R125, R125, 16777216 ;  /* 0x4b8000007d7da820 */ /* 0x000fe20000400000 */
[C---:B------:R-:W-:Y:S01]  /*29cf0*/  FMUL R132, R240.reuse, R132 ;  /* 0x00000084f0847220 */ /* 0x040fe20000400000 */
[----:B------:R-:W-:Y:S01]  /*29d00*/  FMUL R133, R240, R133 ;  /* 0x00000085f0857220 */ /* 0x000fe20000400000 */
[----:B------:R-:W-:Y:S01]  /*29d10*/  STL.64 [R1+0xfe0], R144 ;  /* 0x000fe09001007387 */ /* 0x000fe20000100a00 */
[----:B------:R-:W-:Y:S01]  /*29d20*/  FADD R9, R9, -1 ;  /* 0xbf80000009097421 */ /* 0x000fe20000000000 */
[----:B------:R-:W-:Y:S01]  /*29d30*/  FADD R10, R10, -1 ;  /* 0xbf8000000a0a7421 */ /* 0x000fe20000000000 */
[----:B------:R-:W-:Y:S01]  /*29d40*/  FFMA.FTZ R11, R5, R11, 0.1716887056827545166 ;  /* 0x3e2fcf2a050b7423 */ /* 0x000fe2000001000b */
[----:B------:R-:W-:Y:S01]  /*29d50*/  STL.64 [R1+0xfd8], R142 ;  /* 0x000fd88e01007387 */ /* 0x000fe20000100a00 */
[----:B------:R-:W-:Y:S01]  /*29d60*/  @!P2 FMUL R120, R120, 16777216 ;  /* 0x4b8000007878a820 */ /* 0x000fe20000400000 */
[----:B------:R-:W-:Y:S01]  /*29d70*/  @!P2 FMUL R121, R121, 16777216 ;  /* 0x4b8000007979a820 */ /* 0x000fe20000400000 */
[C---:B------:R-:W-:Y:S01]  /*29d80*/  FMUL R128, R240.reuse, R128 ;  /* 0x00000080f0807220 */ /* 0x040fe20000400000 */
[----:B------:R-:W-:Y:S01]  /*29d90*/  STL.64 [R1+0xfd0], R140 ;  /* 0x000fd08c01007387 */ /* 0x000fe20000100a00 */
[----:B------:R-:W-:Y:S01]  /*29da0*/  FMUL R129, R240, R129 ;  /* 0x00000081f0817220 */ /* 0x000fe20000400000 */
[----:B------:R-:W-:Y:S01]  /*29db0*/  FFMA.FTZ R13, R2, R13, -0.24046532809734344482 ;  /* 0xbe763c8b020d7423 */ /* 0x000fe2000001000d */
[----:B------:R-:W-:Y:S01]  /*29dc0*/  @!P2 FMUL R17, R17, 16777216 ;  /* 0x4b8000001111a820 */ /* 0x000fe20000400000 */
[----:B------:R-:W-:Y:S01]  /*29dd0*/  STL.64 [R1+0xfc8], R138 ;  /* 0x000fc88a01007387 */ /* 0x000fe20000100a00 */
[----:B------:R-:W-:Y:S01]  /*29de0*/  @!P2 FMUL R116, R116, 16777216 ;  /* 0x4b8000007474a820 */ /* 0x000fe20000400000 */
[----:B------:R-:W-:Y:S01]  /*29df0*/  @!P2 FMUL R117, R117, 16777216 ;  /* 0x4b8000007575a820 */ /* 0x000fe20000400000 */
[C---:B------:R-:W-:Y:S01]  /*29e00*/  FMUL R124, R240.reuse, R124 ;  /* 0x0000007cf07c7220 */ /* 0x040fe20000400000 */
[----:B------:R-:W-:Y:S01]  /*29e10*/  STL.64 [R1+0xfc0], R136 ;  /* 0x000fc08801007387 */ /* 0x000fe20000100a00 */
[----:B------:R-:W-:Y:S01]  /*29e20*/  FMUL R125, R240, R125 ;  /* 0x0000007df07d7220 */ /* 0x000fe20000400000 */
[-C--:B------:R-:W-:Y:S01]  /*29e30*/  FFMA.FTZ R15, R9, R14.reuse, -0.16845393180847167969 ;  /* 0xbe2c7f30090f7423 */ /* 0x080fe2000001000e */
[----:B------:R-:W-:Y:S01]  /*29e40*/  FFMA.FTZ R14, R10, R14, -0.16845393180847167969 ;  /* 0xbe2c7f300a0e7423 */ /* 0x000fe2000001000e */
[----:B------:R-:W-:Y:S01]  /*29e50*/  STL.64 [R1+0xfb8], R134 ;  /* 0x000fb88601007387 */ /* 0x000fe20000100a00 */
[----:B------:R-:W-:Y:S01]  /*29e60*/  FFMA.FTZ R11, R5, R11, -0.17900948226451873779 ;  /* 0xbe374e43050b7423 */ /* 0x000fe2000001000b */
[----:B------:R-:W-:Y:S01]  /*29e70*/  @!P2 FMUL R112, R112, 16777216 ;  /* 0x4b8000007070a820 */ /* 0x000fe20000400000 */
[----:B------:R-:W-:Y:S01]  /*29e80*/  @!P2 FMUL R113, R113, 16777216 ;  /* 0x4b8000007171a820 */ /* 0x000fe20000400000 */
[----:B------:R-:W-:Y:S01]  /*29e90*/  STL.64 [R1+0xfb0], R132 ;  /* 0x000fb08401007387 */ /* 0x000fe20000100a00 */
[C---:B------:R-:W-:Y:S01]  /*29ea0*/  FMUL R120, R240.reuse, R120 ;  /* 0x00000078f0787220 */ /* 0x040fe20000400000 */
[----:B------:R-:W-:Y:S01]  /*29eb0*/  FMUL R121, R240, R121 ;  /* 0x00000079f0797220 */ /* 0x000fe20000400000 */
[----:B------:R-:W-:Y:S01]  /*29ec0*/  FFMA.FTZ R13, R2, R13, 0.28857114911079406738 ;  /* 0x3e93bf99020d7423 */ /* 0x000fe2000001000d */
[----:B------:R-:W-:Y:S01]  /*29ed0*/  STL.64 [R1+0xfa8], R130 ;  /* 0x000fa88201007387 */ /* 0x000fe20000100a00 */
[----:B------:R-:W-:Y:S01]  /*29ee0*/  @!P2 FMUL R108, R108, 16777216 ;  /* 0x4b8000006c6ca820 */ /* 0x000fe20000400000 */
[----:B------:R-:W-:Y:S01]  /*29ef0*/  @!P2 FMUL R109, R109, 16777216 ;  /* 0x4b8000006d6da820 */ /* 0x000fe20000400000 */
[C---:B------:R-:W-:Y:S01]  /*29f00*/  FMUL R30, R240.reuse, R17 ;  /* 0x00000011f01e7220 */ /* 0x040fe20000400000 */
[----:B------:R-:W-:Y:S01]  /*29f10*/  STL.64 [R1+0xfa0], R128 ;  /* 0x000fa08001007387 */ /* 0x000fe20000100a00 */
[C---:B------:R-:W-:Y:S01]  /*29f20*/  FMUL R116, R240.reuse, R116 ;  /* 0x00000074f0747220 */ /* 0x040fe20000400000 */
[----:B------:R-:W-:Y:S01]  /*29f30*/  FMUL R117, R240, R117 ;  /* 0x00000075f0757220 */ /* 0x000fe20000400000 */
[----:B------:R-:W-:Y:S01]  /*29f40*/  @!P2 FMUL R221, R221, 16777216 ;  /* 0x4b800000dddda820 */ /* 0x000fe20000400000 */
[----:B------:R-:W-:Y:S01]  /*29f50*/  STL.64 [R1+0xf98], R126 ;  /* 0x000f987e01007387 */ /* 0x000fe20000100a00 */
[----:B------:R-:W-:Y:S01]  /*29f60*/  FFMA.FTZ R14, R10, R14, 0.1716887056827545166 ;  /* 0x3e2fcf2a0a0e7423 */ /* 0x000fe2000001000e */
[----:B------:R-:W-:Y:S01]  /*29f70*/  FFMA.FTZ R11, R5, R11, 0.20512372255325317383 ;  /* 0x3e520bf4050b7423 */ /* 0x000fe2000001000b */
[----:B--2---:R-:W-:Y:S01]  /*29f80*/  LOP3.LUT R17, R19, 0xff, RZ, 0xc0, !PT ;  /* 0x000000ff13117812 */ /* 0x004fe200078ec0ff */
[----:B------:R-:W-:Y:S01]  /*29f90*/  STL.64 [R1+0xf90], R124 ;  /* 0x000f907c01007387 */ /* 0x000fe20000100a00 */
[----:B------:R-:W-:Y:S01]  /*29fa0*/  @!P2 FMUL R104, R104, 16777216 ;  /* 0x4b8000006868a820 */ /* 0x000fe20000400000 */
[----:B------:R-:W-:Y:S01]  /*29fb0*/  @!P2 FMUL R105, R105, 16777216 ;  /* 0x4b8000006969a820 */ /* 0x000fe20000400000 */
[C---:B------:R-:W-:Y:S01]  /*29fc0*/  FMUL R112, R240.reuse, R112 ;  /* 0x00000070f0707220 */ /* 0x040fe20000400000 */
[----:B------:R-:W-:Y:S01]  /*29fd0*/  FMUL R113, R240, R113 ;  /* 0x00000071f0717220 */ /* 0x000fe20000400000 */
[----:B------:R-:W-:Y:S01]  /*29fe0*/  STL.64 [R1+0xf88], R122 ;  /* 0x000f887a01007387 */ /* 0x000fe20000100a00 */
[----:B------:R-:W-:Y:S01]  /*29ff0*/  FFMA.FTZ R15, R9, R15, 0.1716887056827545166 ;  /* 0x3e2fcf2a090f7423 */ /* 0x000fe2000001000f */
[----:B------:R-:W-:Y:S01]  /*2a000*/  FFMA.FTZ R13, R2, R13, -0.36067417263984680176 ;  /* 0xbeb8aa49020d7423 */ /* 0x000fe2000001000d */
[----:B------:R-:W-:Y:S01]  /*2a010*/  @!P2 FMUL R100, R100, 16777216 ;  /* 0x4b8000006464a820 */ /* 0x000fe20000400000 */
[----:B------:R-:W0:Y:S01]  /*2a020*/  S2R R19, SR_CTAID.X ;  /* 0x0000000000137919 */ /* 0x000e220000002500 */
[----:B------:R-:W-:Y:S01]  /*2a030*/  @!P2 FMUL R101, R101, 16777216 ;  /* 0x4b8000006565a820 */ /* 0x000fe20000400000 */
[C---:B------:R-:W-:Y:S01]  /*2a040*/  FMUL R108, R240.reuse, R108 ;  /* 0x0000006cf06c7220 */ /* 0x040fe20000400000 */
[----:B------:R-:W-:Y:S01]  /*2a050*/  FMUL R109, R240, R109 ;  /* 0x0000006df06d7220 */ /* 0x000fe20000400000 */
[----:B------:R-:W-:Y:S01]  /*2a060*/  STL.64 [R1+0xf80], R120 ;  /* 0x000f807801007387 */ /* 0x000fe20000100a00 */
[----:B------:R-:W-:Y:S01]  /*2a070*/  FFMA.FTZ R14, R10, R14, -0.17900948226451873779 ;  /* 0xbe374e430a0e7423 */ /* 0x000fe2000001000e */
[----:B------:R-:W-:Y:S01]  /*2a080*/  FFMA.FTZ R11, R5, R11, -0.24046532809734344482 ;  /* 0xbe763c8b050b7423 */ /* 0x000fe2000001000b */
[----:B------:R-:W-:Y:S01]  /*2a090*/  @!P2 FMUL R96, R96, 16777216 ;  /* 0x4b8000006060a820 */ /* 0x000fe20000400000 */
[----:B------:R-:W-:Y:S01]  /*2a0a0*/  STL.64 [R1+0xf78], R118 ;  /* 0x000f787601007387 */ /* 0x000fe20000100a00 */
[----:B------:R-:W-:Y:S01]  /*2a0b0*/  @!P2 FMUL R97, R97, 16777216 ;  /* 0x4b8000006161a820 */ /* 0x000fe20000400000 */
[C---:B------:R-:W-:Y:S01]  /*2a0c0*/  FMUL R104, R240.reuse, R104 ;  /* 0x00000068f0687220 */ /* 0x040fe20000400000 */
[C---:B------:R-:W-:Y:S01]  /*2a0d0*/  FMUL R105, R240.reuse, R105 ;  /* 0x00000069f0697220 */ /* 0x040fe20000400000 */
[----:B------:R-:W-:Y:S01]  /*2a0e0*/  STL.64 [R1+0xf70], R116 ;  /* 0x000f707401007387 */ /* 0x000fe20000100a00 */
[----:B------:R-:W-:Y:S01]  /*2a0f0*/  FMUL R8, R240, R221 ;  /* 0x000000ddf0087220 */ /* 0x000fe20000400000 */
[----:B------:R-:W-:Y:S01]  /*2a100*/  FFMA.FTZ R15, R9, R15, -0.17900948226451873779 ;  /* 0xbe374e43090f7423 */ /* 0x000fe2000001000f */
[----:B------:R-:W-:Y:S01]  /*2a110*/  FFMA.FTZ R13, R2, R13, 0.48089820146560668945 ;  /* 0x3ef6384a020d7423 */ /* 0x000fe2000001000d */
[----:B------:R-:W-:Y:S01]  /*2a120*/  STL.64 [R1+0xf68], R114 ;  /* 0x000f687201007387 */ /* 0x000fe20000100a00 */
[----:B------:R-:W-:Y:S01]  /*2a130*/  @!P2 FMUL R92, R92, 16777216 ;  /* 0x4b8000005c5ca820 */ /* 0x000fe20000400000 */
[----:B------:R-:W-:Y:S01]  /*2a140*/  @!P2 FMUL R93, R93, 16777216 ;  /* 0x4b8000005d5da820 */ /* 0x000fe20000400000 */
[C---:B------:R-:W-:Y:S01]  /*2a150*/  FMUL R100, R240.reuse, R100 ;  /* 0x00000064f0647220 */ /* 0x040fe20000400000 */
[----:B------:R-:W-:Y:S01]  /*2a160*/  STL.64 [R1+0xf60], R112 ;  /* 0x000f607001007387 */ /* 0x000fe20000100a00 */
[----:B------:R-:W-:Y:S01]  /*2a170*/  FMUL R101, R240, R101 ;  /* 0x00000065f0657220 */ /* 0x000fe20000400000 */
[----:B------:R-:W-:Y:S01]  /*2a180*/  FFMA.FTZ R14, R10, R14, 0.20512372255325317383 ;  /* 0x3e520bf40a0e7423 */ /* 0x000fe2000001000e */
[----:B------:R-:W-:Y:S01]  /*2a190*/  FFMA.FTZ R11, R5, R11, 0.28857114911079406738 ;  /* 0x3e93bf99050b7423 */ /* 0x000fe2000001000b */
[----:B------:R-:W2:Y:S01]  /*2a1a0*/  S2R R221, SR_CTAID.Y ;  /* 0x0000000000dd7919 */ /* 0x000ea20000002600 */
[----:B------:R-:W-:Y:S01]  /*2a1b0*/  @!P2 FMUL R88, R88, 16777216 ;  /* 0x4b8000005858a820 */ /* 0x000fe20000400000 */
[----:B------:R-:W-:Y:S01]  /*2a1c0*/  @!P2 FMUL R89, R89, 16777216 ;  /* 0x4b8000005959a820 */ /* 0x000fe20000400000 */
[C---:B------:R-:W-:Y:S01]  /*2a1d0*/  FMUL R96, R240.reuse, R96 ;  /* 0x00000060f0607220 */ /* 0x040fe20000400000 */
[----:B------:R-:W-:Y:S01]  /*2a1e0*/  STL.64 [R1+0xf58], R110 ;  /* 0x000f586e01007387 */ /* 0x000fe20000100a00 */
[----:B------:R-:W-:Y:S01]  /*2a1f0*/  FMUL R97, R240, R97 ;  /* 0x00000061f0617220 */ /* 0x000fe20000400000 */
[----:B------:R-:W-:Y:S01]  /*2a200*/  FFMA.FTZ R15, R9, R15, 0.20512372255325317383 ;  /* 0x3e520bf4090f7423 */ /* 0x000fe2000001000f */
[----:B------:R-:W-:Y:S01]  /*2a210*/  FFMA.FTZ R13, R2, R13, -0.72134751081466674805 ;  /* 0xbf38aa3b020d7423 */ /* 0x000fe2000001000d */
        /* <DEDUP_REMOVED lines=9> */
[----:B------:R-:W-:Y:S01]  /*2a2b0*/  FFMA.FTZ R11, R5, R11, -0.36067417263984680176 ;  /* 0xbeb8aa49050b7423 */ /* 0x000fe2000001000b */
[----:B------:R-:W-:Y:S01]  /*2a2c0*/  @!P2 FMUL R81, R81, 16777216 ;  /* 0x4b8000005151a820 */ /* 0x000fe20000400000 */
[C---:B------:R-:W-:Y:S01]  /*2a2d0*/  FMUL R88, R240.reuse, R88 ;  /* 0x00000058f0587220 */ /* 0x040fe20000400000 */
[----:B------:R-:W-:Y:S01]  /*2a2e0*/  STL.64 [R1+0xf38], R102 ;  /* 0x000f386601007387 */ /* 0x000fe20000100a00 */
[----:B------:R-:W-:Y:S01]  /*2a2f0*/  FMUL R89, R240, R89 ;  /* 0x00000059f0597220 */ /* 0x000fe20000400000 */
[----:B------:R-:W-:Y:S01]  /*2a300*/  FFMA.FTZ R15, R9, R15, -0.24046532809734344482 ;  /* 0xbe763c8b090f7423 */ /* 0x000fe2000001000f */
[----:B------:R-:W2:Y:S01]  /*2a310*/  LDC.64 R6, c[0x0][0x270] ;  /* 0x00009c00ff067b82 */ /* 0x000ea20000000a00 */
[----:B------:R-:W-:Y:S01]  /*2a320*/  STL.64 [R1+0xf30], R100 ;  /* 0x000f306401007387 */ /* 0x000fe20000100a00 */
[----:B------:R-:W-:Y:S01]  /*2a330*/  FMUL R13, R2, R13 ;  /* 0x0000000d020d7220 */ /* 0x000fe20000400000 */
[----:B------:R-:W-:-:S02]  /*2a340*/  @!P2 FMUL R76, R76, 16777216 ;  /* 0x4b8000004c4ca820 */ /* 0x000fc40000400000 */
[----:B------:R-:W-:Y:S01]  /*2a350*/  STL.64 [R1+0xf28], R98 ;  /* 0x000f286201007387 */ /* 0x000fe20000100a00 */
[----:B------:R-:W-:Y:S01]  /*2a360*/  @!P2 FMUL R77, R77, 16777216 ;  /* 0x4b8000004d4da820 */ /* 0x000fe20000400000 */
[C---:B------:R-:W-:Y:S01]  /*2a370*/  FMUL R84, R240.reuse, R84 ;  /* 0x00000054f0547220 */ /* 0x040fe20000400000 */
[----:B------:R-:W-:Y:S01]  /*2a380*/  FMUL R85, R240, R85 ;  /* 0x00000055f0557220 */ /* 0x000fe20000400000 */
[----:B------:R-:W-:Y:S01]  /*2a390*/  STL.64 [R1+0xf20], R96 ;  /* 0x000f206001007387 */ /* 0x000fe20000100a00 */
[----:B------:R-:W-:Y:S01]  /*2a3a0*/  FFMA.FTZ R14, R10, R14, 0.28857114911079406738 ;  /* 0x3e93bf990a0e7423 */ /* 0x000fe2000001000e */
[----:B------:R-:W-:Y:S01]  /*2a3b0*/  FFMA.FTZ R11, R5, R11, 0.48089820146560668945 ;  /* 0x3ef6384a050b7423 */ /* 0x000fe2000001000b */
[----:B------:R-:W-:Y:S01]  /*2a3c0*/  @!P2 FMUL R72, R72, 16777216 ;  /* 0x4b8000004848a820 */ /* 0x000fe20000400000 */
[----:B------:R-:W-:Y:S01]  /*2a3d0*/  STL.64 [R1+0xf18], R94 ;  /* 0x000f185e01007387 */ /* 0x000fe20000100a00 */
[----:B------:R-:W-:Y:S01]  /*2a3e0*/  @!P2 FMUL R73, R73, 16777216 ;  /* 0x4b8000004949a820 */ /* 0x000fe20000400000 */
[C---:B------:R-:W-:Y:S01]  /*2a3f0*/  FMUL R80, R240.reuse, R80 ;  /* 0x00000050f0507220 */ /* 0x040fe20000400000 */
[----:B------:R-:W-:Y:S01]  /*2a400*/  FMUL R81, R240, R81 ;  /* 0x00000051f0517220 */ /* 0x000fe20000400000 */
[----:B------:R-:W-:Y:S01]  /*2a410*/  STL.64 [R1+0xf10], R92 ;  /* 0x000f105c01007387 */ /* 0x000fe20000100a00 */
[----:B------:R-:W-:Y:S01]  /*2a420*/  FFMA.FTZ R15, R9, R15, 0.28857114911079406738 ;  /* 0x3e93bf99090f7423 */ /* 0x000fe2000001000f */
[----:B------:R-:W-:Y:S01]  /*2a430*/  FMUL R13, R2, R13 ;  /* 0x0000000d020d7220 */ /* 0x000fe20000400000 */
[----:B------:R-:W-:Y:S01]  /*2a440*/  @!P2 FMUL R16, R16, 16777216 ;  /* 0x4b8000001010a820 */ /* 0x000fe20000400000 */
[----:B------:R-:W-:Y:S01]  /*2a450*/  STL.64 [R1+0xf08], R90 ;  /* 0x000f085a01007387 */ /* 0x000fe20000100a00 */
[----:B------:R-:W-:Y:S01]  /*2a460*/  @!P2 FMUL R21, R21, 16777216 ;  /* 0x4b8000001515a820 */ /* 0x000fe20000400000 */
[----:B------:R-:W-:Y:S01]  /*2a470*/  @!P2 FMUL R24, R24, 16777216 ;  /* 0x4b8000001818a820 */ /* 0x000fe20000400000 */
[----:B------:R-:W-:Y:S01]  /*2a480*/  @!P2 FMUL R25, R25, 16777216 ;  /* 0x4b8000001919a820 */ /* 0x000fe20000400000 */
[----:B------:R-:W-:Y:S01]  /*2a490*/  STL.64 [R1+0xf00], R88 ;  /* 0x000f005801007387 */ /* 0x000fe20000100a00 */
        /* <DEDUP_REMOVED lines=55> */
[C---:B------:R-:W-:Y:S01]  /*2a810*/  FMUL R76, R240.reuse, R76 ;  /* 0x0000004cf04c7220 */ /* 0x040fe20000400000 */
[----:B------:R-:W-:Y:S01]  /*2a820*/  FMUL R77, R240, R77 ;  /* 0x0000004df04d7220 */ /* 0x000fe20000400000 */
[----:B------:R-:W-:Y:S01]  /*2a830*/  STL.64 [R1+0xef8], R86 ;  /* 0x000ef85601007387 */ /* 0x000fe20000100a00 */
[----:B------:R-:W-:Y:S01]  /*2a840*/  FFMA.FTZ R14, R10, R14, -0.36067417263984680176 ;  /* 0xbeb8aa490a0e7423 */ /* 0x000fe2000001000e */
[----:B------:R-:W-:Y:S01]  /*2a850*/  FFMA.FTZ R11, R5, R11, -0.72134751081466674805 ;  /* 0xbf38aa3b050b7423 */ /* 0x000fe2000001000b */
[----:B------:R-:W-:Y:S01]  /*2a860*/  ISETP.GE.U32.AND P2, PT, R236, 0x7f800000, PT ;  /* 0x7f800000ec00780c */ /* 0x000fe20003f46070 */
[----:B------:R-:W-:Y:S01]  /*2a870*/  STL.64 [R1+0xef0], R84 ;  /* 0x000ef05401007387 */ /* 0x000fe20000100a00 */
[C---:B------:R-:W-:Y:S01]  /*2a880*/  FMUL R72, R240.reuse, R72 ;  /* 0x00000048f0487220 */ /* 0x040fe20000400000 */
[----:B------:R-:W-:Y:S01]  /*2a890*/  FMUL R73, R240, R73 ;  /* 0x00000049f0497220 */ /* 0x000fe20000400000 */
[----:B------:R-:W-:Y:S01]  /*2a8a0*/  FFMA.FTZ R15, R9, R15, -0.36067417263984680176 ;  /* 0xbeb8aa49090f7423 */ /* 0x000fe2000001000f */
[----:B------:R-:W-:Y:S01]  /*2a8b0*/  STL.64 [R1+0xee8], R82 ;  /* 0x000ee85201007387 */ /* 0x000fe20000100a00 */
[----:B------:R-:W-:Y:S01]  /*2a8c0*/  FFMA.FTZ R13, R2, 1.4426950216293334961, R13 ;  /* 0x3fb8aa3b020d7823 */ /* 0x000fe2000001000d */
[C---:B------:R-:W-:Y:S01]  /*2a8d0*/  FMUL R68, R240.reuse, R68 ;  /* 0x00000044f0447220 */ /* 0x040fe20000400000 */
[----:B------:R-:W-:Y:S01]  /*2a8e0*/  FMUL R69, R240, R69 ;  /* 0x00000045f0457220 */ /* 0x000fe20000400000 */
[----:B------:R-:W-:Y:S01]  /*2a8f0*/  STL.64 [R1+0xee0], R80 ;  /* 0x000ee05001007387 */ /* 0x000fe20000100a00 */
[----:B-1----:R-:W1:Y:S01]  /*2a900*/  LDC.64 R2, c[0x0][0x228] ;  /* 0x00008a00ff027b82 */ /* 0x002e620000000a00 */
[----:B------:R-:W-:Y:S01]  /*2a910*/  FFMA.FTZ R14, R10, R14, 0.48089820146560668945 ;  /* 0x3ef6384a0a0e7423 */ /* 0x000fe2000001000e */
[----:B------:R-:W-:Y:S01]  /*2a920*/  FMUL R11, R5, R11 ;  /* 0x0000000b050b7220 */ /* 0x000fe20000400000 */
[----:B------:R-:W-:Y:S01]  /*2a930*/  STL.64 [R1+0xed8], R78 ;  /* 0x000ed84e01007387 */ /* 0x000fe20000100a00 */
[C---:B------:R-:W-:Y:S01]  /*2a940*/  FMUL R64, R240.reuse, R64 ;  /* 0x00000040f0407220 */ /* 0x040fe20000400000 */
[C---:B------:R-:W-:Y:S01]  /*2a950*/  FMUL R65, R240.reuse, R65 ;  /* 0x00000041f0417220 */ /* 0x040fe20000400000 */
[----:B------:R-:W-:Y:S01]  /*2a960*/  FFMA.FTZ R15, R9, R15, 0.48089820146560668945 ;  /* 0x3ef6384a090f7423 */ /* 0x000fe2000001000f */
[----:B------:R-:W-:Y:S01]  /*2a970*/  STL.64 [R1+0xed0], R76 ;  /* 0x000ed04c01007387 */ /* 0x000fe20000100a00 */
[----:B------:R-:W-:Y:S01]  /*2a980*/  ISETP.GE.U32.AND P1, PT, R233, 0x7f800000, PT ;  /* 0x7f800000e900780c */ /* 0x000fe20003f26070 */
[C---:B------:R-:W-:Y:S01]  /*2a990*/  FMUL R60, R240.reuse, R60 ;  /* 0x0000003cf03c7220 */ /* 0x040fe20000400000 */
[----:B------:R-:W-:Y:S01]  /*2a9a0*/  FMUL R61, R240, R61 ;  /* 0x0000003df03d7220 */ /* 0x000fe20000400000 */
[----:B------:R-:W-:Y:S01]  /*2a9b0*/  STL.64 [R1+0xec8], R74 ;  /* 0x000ec84a01007387 */ /* 0x000fe20000100a00 */
[----:B------:R-:W-:Y:S01]  /*2a9c0*/  FFMA.FTZ R14, R10, R14, -0.72134751081466674805 ;  /* 0xbf38aa3b0a0e7423 */ /* 0x000fe2000001000e */
[----:B------:R-:W-:Y:S01]  /*2a9d0*/  FMUL R11, R5, R11 ;  /* 0x0000000b050b7220 */ /* 0x000fe20000400000 */
[----:B------:R-:W-:Y:S01]  /*2a9e0*/  ISETP.GE.U32.AND P5, PT, R241, 0x7f800000, PT ;  /* 0x7f800000f100780c */ /* 0x000fe20003fa6070 */
[----:B------:R-:W-:Y:S01]  /*2a9f0*/  STL.64 [R1+0xec0], R72 ;  /* 0x000ec04801007387 */ /* 0x000fe20000100a00 */
[C---:B------:R-:W-:Y:S01]  /*2aa00*/  FMUL R56, R240.reuse, R56 ;  /* 0x00000038f0387220 */ /* 0x040fe20000400000 */
[C---:B------:R-:W-:Y:S01]  /*2aa10*/  FMUL R57, R240.reuse, R57 ;  /* 0x00000039f0397220 */ /* 0x040fe20000400000 */
[C---:B------:R-:W-:Y:S01]  /*2aa20*/  FMUL R52, R240.reuse, R52 ;  /* 0x00000034f0347220 */ /* 0x040fe20000400000 */
[----:B------:R-:W-:Y:S01]  /*2aa30*/  STL.64 [R1+0xeb8], R70 ;  /* 0x000eb84601007387 */ /* 0x000fe20000100a00 */
[----:B------:R-:W-:Y:S01]  /*2aa40*/  FFMA.FTZ R15, R9, R15, -0.72134751081466674805 ;  /* 0xbf38aa3b090f7423 */ /* 0x000fe2000001000f */
[C---:B------:R-:W-:Y:S01]  /*2aa50*/  FMUL R53, R240.reuse, R53 ;  /* 0x00000035f0357220 */ /* 0x040fe20000400000 */
[----:B------:R-:W-:Y:S01]  /*2aa60*/  FMUL R48, R240, R48 ;  /* 0x00000030f0307220 */ /* 0x000fe20000400000 */
[----:B------:R-:W-:Y:S01]  /*2aa70*/  STL.64 [R1+0xeb0], R68 ;  /* 0x000eb04401007387 */ /* 0x000fe20000100a00 */
[----:B------:R-:W-:Y:S01]  /*2aa80*/  FMUL R14, R10, R14 ;  /* 0x0000000e0a0e7220 */ /* 0x000fe20000400000 */
[C---:B------:R-:W-:Y:S01]  /*2aa90*/  FMUL R49, R240.reuse, R49 ;  /* 0x00000031f0317220 */ /* 0x040fe20000400000 */
[----:B0-----:R-:W-:Y:S01]  /*2aaa0*/  LEA R19, R19, R17, 0x8 ;  /* 0x0000001113137211 */ /* 0x001fe200078e40ff */
[----:B------:R-:W-:Y:S01]  /*2aab0*/  STL.64 [R1+0xea8], R66 ;  /* 0x000ea84201007387 */ /* 0x000fe20000100a00 */
[----:B------:R-:W-:Y:S01]  /*2aac0*/  FFMA.FTZ R11, R5, 1.4426950216293334961, R11 ;  /* 0x3fb8aa3b050b7823 */ /* 0x000fe2000001000b */
[C---:B------:R-:W-:Y:S01]  /*2aad0*/  FMUL R44, R240.reuse, R44 ;  /* 0x0000002cf02c7220 */ /* 0x040fe20000400000 */
[----:B------:R-:W-:Y:S01]  /*2aae0*/  FMUL R45, R240, R45 ;  /* 0x0000002df02d7220 */ /* 0x000fe20000400000 */
[----:B------:R-:W-:Y:S01]  /*2aaf0*/  STL.64 [R1+0xea0], R64 ;  /* 0x000ea04001007387 */ /* 0x000fe20000100a00 */
[----:B------:R-:W-:Y:S01]  /*2ab00*/  FMUL R15, R9, R15 ;  /* 0x0000000f090f7220 */ /* 0x000fe20000400000 */
[----:B------:R-:W-:-:S02]  /*2ab10*/  @P2 MOV R5, 0x7f800000 ;  /* 0x7f80000000052802 */ /* 0x000fc40000000f00 */
[----:B------:R-:W-:Y:S01]  /*2ab20*/  ISETP.GE.U32.AND P4, PT, R234, 0x7f800000, PT ;  /* 0x7f800000ea00780c */ /* 0x000fe20003f86070 */
[----:B------:R-:W-:Y:S01]  /*2ab30*/  STL.64 [R1+0xe98], R62 ;  /* 0x000e983e01007387 */ /* 0x000fe20000100a00 */
[----:B------:R-:W-:Y:S01]  /*2ab40*/  FMUL R14, R10, R14 ;  /* 0x0000000e0a0e7220 */ /* 0x000fe20000400000 */
[C---:B------:R-:W-:Y:S01]  /*2ab50*/  FMUL R40, R240.reuse, R40 ;  /* 0x00000028f0287220 */ /* 0x040fe20000400000 */
[----:B------:R-:W-:Y:S01]  /*2ab60*/  FMUL R41, R240, R41 ;  /* 0x00000029f0297220 */ /* 0x000fe20000400000 */
[----:B------:R-:W-:Y:S01]  /*2ab70*/  STL.64 [R1+0xe90], R60 ;  /* 0x000e903c01007387 */ /* 0x000fe20000100a00 */
[----:B---3--:R-:W-:Y:S01]  /*2ab80*/  FADD R18, R18, R13 ;  /* 0x0000000d12127221 */ /* 0x008fe20000000000 */
[----:B--2---:R-:W-:Y:S02]  /*2ab90*/  IMAD R6, R221, R6, RZ ;  /* 0x00000006dd067224 */ /* 0x004fe400078e02ff */
[----:B------:R-:W-:Y:S01]  /*2aba0*/  FMUL R36, R240, R36 ;  /* 0x00000024f0247220 */ /* 0x000fe20000400000 */
[----:B------:R-:W-:Y:S01]  /*2abb0*/  STL.64 [R1+0xe88], R58 ;  /* 0x000e883a01007387 */ /* 0x000fe20000100a00 */
[----:B------:R-:W-:Y:S01]  /*2abc0*/  FMUL R15, R9, R15 ;  /* 0x0000000f090f7220 */ /* 0x000fe20000400000 */
[----:B------:R-:W-:-:S02]  /*2abd0*/  IMAD R7, R19, R7, RZ ;  /* 0x0000000713077224 */ /* 0x000fc400078e02ff */
[----:B------:R-:W-:Y:S01]  /*2abe0*/  @P2 FFMA.FTZ R18, R236, R5, +INF ;  /* 0x7f800000ec122423 */ /* 0x000fe20000010005 */
[----:B------:R-:W-:Y:S01]  /*2abf0*/  STL.64 [R1+0xe80], R56 ;  /* 0x000e803801007387 */ /* 0x000fe20000100a00 */
[----:B------:R-:W-:Y:S01]  /*2ac00*/  FMUL R37, R240, R37 ;  /* 0x00000025f0257220 */ /* 0x000fe20000400000 */
[----:B------:R-:W-:Y:S01]  /*2ac10*/  FFMA.FTZ R14, R10, 1.4426950216293334961, R14 ;  /* 0x3fb8aa3b0a0e7823 */ /* 0x000fe2000001000e */
[C---:B------:R-:W-:Y:S01]  /*2ac20*/  FMUL R32, R240.reuse, R32 ;  /* 0x00000020f0207220 */ /* 0x040fe20000400000 */
[----:B------:R-:W-:Y:S01]  /*2ac30*/  STL.64 [R1+0xe78], R54 ;  /* 0x000e783601007387 */ /* 0x000fe20000100a00 */
[----:B------:R-:W-:Y:S01]  /*2ac40*/  @P1 MOV R5, 0x7f800000 ;  /* 0x7f80000000051802 */ /* 0x000fe20000000f00 */
[C---:B------:R-:W-:Y:S01]  /*2ac50*/  FMUL R33, R240.reuse, R33 ;  /* 0x00000021f0217220 */ /* 0x040fe20000400000 */
[----:B------:R-:W-:Y:S01]  /*2ac60*/  FFMA.FTZ R15, R9, 1.4426950216293334961, R15 ;  /* 0x3fb8aa3b090f7823 */ /* 0x000fe2000001000f */
[----:B------:R-:W-:Y:S01]  /*2ac70*/  STL.64 [R1+0xe70], R52 ;  /* 0x000e703401007387 */ /* 0x000fe20000100a00 */
[C---:B------:R-:W-:Y:S01]  /*2ac80*/  FMUL R28, R240.reuse, R28 ;  /* 0x0000001cf01c7220 */ /* 0x040fe20000400000 */
[C---:B------:R-:W-:Y:S01]  /*2ac90*/  FMUL R29, R240.reuse, R29 ;  /* 0x0000001df01d7220 */ /* 0x040fe20000400000 */
[----:B----4-:R-:W-:Y:S01]  /*2aca0*/  FADD R17, R249, R11 ;  /* 0x0000000bf9117221 */ /* 0x010fe20000000000 */
[----:B------:R-:W-:Y:S01]  /*2acb0*/  STL.64 [R1+0xe68], R50 ;  /* 0x000e683201007387 */ /* 0x000fe20000100a00 */
[----:B------:R-:W-:Y:S01]  /*2acc0*/  @P5 MOV R10, 0x7f800000 ;  /* 0x7f800000000a5802 */ /* 0x000fe20000000f00 */
[C---:B------:R-:W-:Y:S01]  /*2acd0*/  FMUL R24, R240.reuse, R24 ;  /* 0x00000018f0187220 */ /* 0x040fe20000400000 */
[----:B------:R-:W-:Y:S01]  /*2ace0*/  FMUL R25, R240, R25 ;  /* 0x00000019f0197220 */ /* 0x000fe20000400000 */
[----:B------:R-:W-:Y:S01]  /*2acf0*/  STL.64 [R1+0xe60], R48 ;  /* 0x000e603001007387 */ /* 0x000fe20000100a00 */
[----:B------:R-:W-:Y:S01]  /*2ad00*/  SHF.L.U32 R9, R6, 0x1, RZ ;  /* 0x0000000106097819 */ /* 0x000fe200000006ff */
[C---:B------:R-:W-:Y:S01]  /*2ad10*/  FMUL R26, R240.reuse, R21 ;  /* 0x00000015f01a7220 */ /* 0x040fe20000400000 */
[----:B------:R-:W-:Y:S01]  /*2ad20*/  FMUL R31, R240, R16 ;  /* 0x00000010f01f7220 */ /* 0x000fe20000400000 */
[----:B------:R-:W-:Y:S01]  /*2ad30*/  STL.64 [R1+0xe58], R46 ;  /* 0x000e582e01007387 */ /* 0x000fe20000100a00 */
[----:B------:R-:W-:Y:S01]  /*2ad40*/  SHF.L.U32 R11, R7, 0x1, RZ ;  /* 0x00000001070b7819 */ /* 0x000fe200000006ff */
[----:B------:R-:W-:Y:S01]  /*2ad50*/  FADD R15, R248, R15 ;  /* 0x0000000ff80f7221 */ /* 0x000fe20000000000 */
[----:B------:R-:W0:Y:S01]  /*2ad60*/  LDC R13, c[0x0][0x278] ;  /* 0x00009e00ff0d7b82 */ /* 0x000e220000000800 */
[----:B------:R-:W-:Y:S01]  /*2ad70*/  STL.64 [R1+0xe50], R44 ;  /* 0x000e502c01007387 */ /* 0x000fe20000100a00 */
[----:B------:R-:W-:-:S03]  /*2ad80*/  @P1 FFMA.FTZ R17, R233, R5, +INF ;  /* 0x7f800000e9111423 */ /* 0x000fc60000010005 */
[----:B------:R-:W-:Y:S01]  /*2ad90*/  STL.64 [R1+0xe48], R42 ;  /* 0x000e482a01007387 */ /* 0x000fe20000100a00 */
[----:B------:R-:W-:Y:S02]  /*2ada0*/  @P5 FFMA.FTZ R15, R241, R10, +INF ;  /* 0x7f800000f10f5423 */ /* 0x000fe4000001000a */
[----:B------:R-:W2:Y:S01]  /*2adb0*/  LDC R5, c[0x0][0x278] ;  /* 0x00009e00ff057b82 */ /* 0x000ea20000000800 */
[----:B------:R-:W-:Y:S04]  /*2adc0*/  STL.64 [R1+0xe40], R40 ;  /* 0x000e402801007387 */ /* 0x000fe80000100a00 */
[----:B------:R-:W-:Y:S01]  /*2add0*/  STL.64 [R1+0xe38], R38 ;  /* 0x000e382601007387 */ /* 0x000fe20000100a00 */
[----:B-1----:R-:W-:Y:S01]  /*2ade0*/  IADD3 R2, P5, P6, R11, R2, R9 ;  /* 0x000000020b027210 */ /* 0x002fe20007ebe009 */
[----:B------:R-:W-:Y:S01]  /*2adf0*/  FADD R14, R250, R14 ;  /* 0x0000000efa0e7221 */ /* 0x000fe20000000000 */
[----:B------:R-:W-:Y:S01]  /*2ae00*/  IMAD.HI R6, R6, 0x2, RZ ;  /* 0x0000000206067827 */ /* 0x000fe200078e02ff */
[----:B------:R-:W-:Y:S01]  /*2ae10*/  STL.64 [R1+0xe30], R36 ;  /* 0x000e302401007387 */ /* 0x000fe20000100a00 */
[----:B------:R-:W-:Y:S01]  /*2ae20*/  @P4 MOV R9, 0x7f800000 ;  /* 0x7f80000000094802 */ /* 0x000fe20000000f00 */
[----:B------:R-:W1:Y:S02]  /*2ae30*/  LDC R10, c[0x0][0x278] ;  /* 0x00009e00ff0a7b82 */ /* 0x000e640000000800 */
[----:B------:R-:W-:Y:S04]  /*2ae40*/  STL.64 [R1+0xe28], R34 ;  /* 0x000e282201007387 */ /* 0x000fe80000100a00 */
[----:B------:R-:W-:Y:S01]  /*2ae50*/  STL.64 [R1+0xe20], R32 ;  /* 0x000e202001007387 */ /* 0x000fe20000100a00 */
[----:B------:R-:W-:Y:S01]  /*2ae60*/  IMAD.HI R7, R7, 0x2, RZ ;  /* 0x0000000207077827 */ /* 0x000fe200078e02ff */
[----:B------:R-:W3:Y:S02]  /*2ae70*/  LDC R19, c[0x0][0x278] ;  /* 0x00009e00ff137b82 */ /* 0x000ee40000000800 */
[----:B------:R-:W-:Y:S04]  /*2ae80*/  STL.64 [R1+0xe18], R28 ;  /* 0x000e181c01007387 */ /* 0x000fe80000100a00 */
[----:B------:R-:W-:Y:S01]  /*2ae90*/  STL.64 [R1+0xe10], R24 ;  /* 0x000e101801007387 */ /* 0x000fe20000100a00 */
[----:B------:R-:W-:Y:S01]  /*2aea0*/  F2FP.BF16.F32.PACK_AB R21, R239, R237 ;  /* 0x000000edef15723e */ /* 0x000fe200000010ff */
[----:B------:R-:W-:Y:S01]  /*2aeb0*/  @P4 FFMA.FTZ R14, R234, R9, +INF ;  /* 0x7f800000ea0e4423 */ /* 0x000fe20000010009 */
[----:B------:R-:W-:Y:S01]  /*2aec0*/  IADD3.X R3, R7, R3, R6, P5, P6 ;  /* 0x0000000307037210 */ /* 0x000fe20002fec406 */
[----:B------:R-:W-:Y:S01]  /*2aed0*/  STL.64 [R1+0xe08], R26 ;  /* 0x000e081a01007387 */ /* 0x000fe20000100a00 */
[----:B------:R-:W4:Y:S03]  /*2aee0*/  LDC R6, c[0x0][0x278] ;  /* 0x00009e00ff067b82 */ /* 0x000f260000000800 */
[----:B------:R-:W-:Y:S04]  /*2aef0*/  STL.64 [R1+0xe00], R30 ;  /* 0x000e001e01007387 */ /* 0x000fe80000100a00 */
[----:B------:R-:W-:Y:S01]  /*2af00*/  STL [R1+0x94c], R18 ;  /* 0x00094c1201007387 */ /* 0x000fe20000100800 */
[----:B------:R-:W3:Y:S03]  /*2af10*/  LDC R9, c[0x0][0x278] ;  /* 0x00009e00ff097b82 */ /* 0x000ee60000000800 */
[----:B------:R0:W-:Y:S04]  /*2af20*/  STL [R1+0x948], R15 ;  /* 0x0009480f01007387 */ /* 0x0001e80000100800 */
[----:B------:R-:W-:Y:S01]  /*2af30*/  STL [R1+0x7f4], R17 ;  /* 0x0007f41101007387 */ /* 0x000fe20000100800 */
[----:B------:R-:W-:Y:S01]  /*2af40*/  F2FP.BF16.F32.PACK_AB R22, R238, R251 ;  /* 0x000000fbee16723e */ /* 0x000fe200000010ff */
[----:B------:R-:W3:Y:S02]  /*2af50*/  LDC R7, c[0x0][0x278] ;  /* 0x00009e00ff077b82 */ /* 0x000ee40000000800 */
[----:B------:R2:W-:Y:S06]  /*2af60*/  STL [R1+0x7e4], R14 ;  /* 0x0007e40e01007387 */ /* 0x0005ec0000100800 */
[----:B0-----:R-:W0:Y:S08]  /*2af70*/  LDC R15, c[0x0][0x278] ;  /* 0x00009e00ff0f7b82 */ /* 0x001e300000000800 */
[----:B--2---:R-:W2:Y:S01]  /*2af80*/  LDC R14, c[0x0][0x278] ;  /* 0x00009e00ff0e7b82 */ /* 0x004ea20000000800 */
[----:B------:R-:W-:Y:S01]  /*2af90*/  SHF.L.U32 R5, R5, 0x1, RZ ;  /* 0x0000000105057819 */ /* 0x000fe200000006ff */
[----:B------:R1:W-:Y:S01]  /*2afa0*/  STSM.16.M88.4 [R252], R20 ;  /* 0x00000014fc007844 */ /* 0x0003e20000000200 */
[----:B------:R-:W-:-:S05]  /*2afb0*/  LEA RZ, P6, R13, R2, 0x8 ;  /* 0x000000020dff7211 */ /* 0x000fca00078c40ff */
[----:B------:R-:W3:Y:S01]  /*2afc0*/  LDC R18, c[0x0][0x278] ;  /* 0x00009e00ff127b82 */ /* 0x000ee20000000800 */
[----:B------:R-:W-:-:S07]  /*2afd0*/  IADD3 R58, P5, R5, R2, RZ ;  /* 0x00000002053a7210 */ /* 0x000fce0007fbe0ff */
[----:B------:R-:W3:Y:S01]  /*2afe0*/  LDC R13, c[0x0][0x278] ;  /* 0x00009e00ff0d7b82 */ /* 0x000ee20000000800 */
[----:B0-----:R-:W-:-:S07]  /*2aff0*/  LEA.HI.X.SX32 R59, R15, R3, 0x1, P5 ;  /* 0x000000030f3b7211 */ /* 0x001fce00028f0eff */
[----:B-1----:R-:W0:Y:S01]  /*2b000*/  LDC R21, c[0x0][0x278] ;  /* 0x00009e00ff157b82 */ /* 0x002e220000000800 */
[----:B------:R-:W-:Y:S01]  /*2b010*/  FMUL R12, R240, R225 ;  /* 0x000000e1f00c7220 */ /* 0x000fe20000400000 */
[----:B------:R-:W-:-:S06]  /*2b020*/  FSETP.NEU.AND P2, PT, R233, RZ, PT ;  /* 0x000000ffe900720b */ /* 0x000fcc0003f4d000 */
[----:B------:R-:W1:Y:S08]  /*2b030*/  LDC R11, c[0x0][0x278] ;  /* 0x00009e00ff0b7b82 */ /* 0x000e700000000800 */
[----:B------:R-:W1:Y:S01]  /*2b040*/  LDC R22, c[0x0][0x278] ;  /* 0x00009e00ff167b82 */ /* 0x000e620000000800 */
[----:B------:R-:W-:-:S07]  /*2b050*/  LEA R54, P4, R10, R2, 0x2 ;  /* 0x000000020a367211 */ /* 0x000fce00078810ff */
[----:B------:R-:W1:Y:S01]  /*2b060*/  LDC R17, c[0x0][0x278] ;  /* 0x00009e00ff117b82 */ /* 0x000e620000000800 */
[----:B------:R2:W-:Y:S07]  /*2b070*/  STL.64 [R1+0x438], R58 ;  /* 0x0004383a01007387 */ /* 0x0005ee0000100a00 */
[----:B------:R-:W0:Y:S08]  /*2b080*/  LDC R20, c[0x0][0x278] ;  /* 0x00009e00ff147b82 */ /* 0x000e300000000800 */
[----:B------:R-:W1:Y:S01]  /*2b090*/  LDC R23, c[0x0][0x278] ;  /* 0x00009e00ff177b82 */ /* 0x000e620000000800 */
[----:B----4-:R-:W-:Y:S01]  /*2b0a0*/  SHF.L.U32 R6, R6, 0x2, RZ ;  /* 0x0000000206067819 */ /* 0x010fe200000006ff */
[----:B------:R-:W-:Y:S01]  /*2b0b0*/  FMUL R16, R240, R229 ;  /* 0x000000e5f0107220 */ /* 0x000fe20000400000 */
[----:B--2---:R-:W-:-:S05]  /*2b0c0*/  LEA R58, P5, R14, R2, 0x3 ;  /* 0x000000020e3a7211 */ /* 0x004fca00078a18ff */
[----:B------:R-:W2:Y:S01]  /*2b0d0*/  LDC R225, c[0x0][0x278] ;  /* 0x00009e00ffe17b82 */ /* 0x000ea20000000800 */
[----:B------:R-:W-:Y:S02]  /*2b0e0*/  FSETP.NEU.AND P1, PT, R234, RZ, PT ;  /* 0x000000ffea00720b */ /* 0x000fe40003f2d000 */
[----:B------:R-:W-:-:S05]  /*2b0f0*/  LEA.HI.X.SX32 R55, R5, R3, 0x1, P4 ;  /* 0x0000000305377211 */ /* 0x000fca00020f0eff */
[----:B------:R-:W4:Y:S01]  /*2b100*/  LDC R221, c[0x0][0x278] ;  /* 0x00009e00ffdd7b82 */ /* 0x000f220000000800 */
[----:B------:R-:W-:-:S07]  /*2b110*/  LEA.HI.X.SX32 R59, R6, R3, 0x1, P5 ;  /* 0x00000003063b7211 */ /* 0x000fce00028f0eff */
[----:B------:R-:W2:Y:S01]  /*2b120*/  LDC R233, c[0x0][0x278] ;  /* 0x00009e00ffe97b82 */ /* 0x000ea20000000800 */
[----:B---3--:R-:W-:Y:S02]  /*2b130*/  SHF.L.U32 R9, R9, 0x4, RZ ;  /* 0x0000000409097819 */ /* 0x008fe400000006ff */
[----:B------:R-:W-:-:S05]  /*2b140*/  LEA R14, P5, R19, R2, 0x5 ;  /* 0x00000002130e7211 */ /* 0x000fca00078a28ff */
[----:B------:R-:W3:Y:S01]  /*2b150*/  LDC R229, c[0x0][0x278] ;  /* 0x00009e00ffe57b82 */ /* 0x000ee20000000800 */
[----:B------:R0:W-:Y:S01]  /*2b160*/  STL.64 [R1+0x430], R54 ;  /* 0x0004303601007387 */ /* 0x0001e20000100a00 */
[----:B------:R-:W-:-:S06]  /*2b170*/  SHF.L.U32 R7, R7, 0x3, RZ ;  /* 0x0000000307077819 */ /* 0x000fcc00000006ff */
[----:B------:R-:W3:Y:S01]  /*2b180*/  LDC R234, c[0x0][0x278] ;  /* 0x00009e00ffea7b82 */ /* 0x000ee20000000800 */
[-C--:B------:R-:W-:Y:S02]  /*2b190*/  LEA.HI.X.SX32 R15, R9, R3.reuse, 0x1, P5 ;  /* 0x00000003090f7211 */ /* 0x080fe400028f0eff */
[-C--:B0-----:R-:W-:Y:S01]  /*2b1a0*/  LEA R54, P4, R18, R2.reuse, 0x4 ;  /* 0x0000000212367211 */ /* 0x081fe200078820ff */
[----:B------:R-:W-:Y:S01]  /*2b1b0*/  STL.64 [R1+0x420], R58 ;  /* 0x0004203a01007387 */ /* 0x000fe20000100a00 */
[----:B------:R-:W-:Y:S02]  /*2b1c0*/  SHF.L.U32 R13, R13, 0x5, RZ ;  /* 0x000000050d0d7819 */ /* 0x000fe400000006ff */
[----:B------:R-:W-:Y:S01]  /*2b1d0*/  FSETP.NEU.AND P0, PT, R236, RZ, PT ;  /* 0x000000ffec00720b */ /* 0x000fe20003f0d000 */
[----:B------:R0:W-:Y:S01]  /*2b1e0*/  STL.64 [R1+0x3c0], R14 ;  /* 0x0003c00e01007387 */ /* 0x0001e20000100a00 */
[----:B------:R-:W-:Y:S01]  /*2b1f0*/  LEA.HI.X.SX32 R55, R7, R3, 0x1, P4 ;  /* 0x0000000307377211 */ /* 0x000fe200020f0eff */
[----:B------:R-:W-:Y:S01]  /*2b200*/  IMAD R6, R20, 0x202, RZ ;  /* 0x0000020214067824 */ /* 0x000fe200078e02ff */
[----:B------:R-:W-:Y:S01]  /*2b210*/  LEA R18, P4, R21, R2, 0x6 ;  /* 0x0000000215127211 */ /* 0x000fe200078830ff */
[----:B-1----:R-:W-:Y:S01]  /*2b220*/  IMAD R5, R23, 0x204, RZ ;  /* 0x0000020417057824 */ /* 0x002fe200078e02ff */
[----:B------:R-:W-:Y:S01]  /*2b230*/  SHF.L.U32 R11, R11, 0x6, RZ ;  /* 0x000000060b0b7819 */ /* 0x000fe200000006ff */
[----:B------:R-:W1:Y:S01]  /*2b240*/  LDC R236, c[0x0][0x278] ;  /* 0x00009e00ffec7b82 */ /* 0x000e620000000800 */
[----:B------:R-:W-:Y:S01]  /*2b250*/  SHF.L.U32 R10, R17, 0x7, RZ ;  /* 0x00000007110a7819 */ /* 0x000fe200000006ff */
[----:B------:R-:W-:Y:S01]  /*2b260*/  FMUL R4, R240, R235 ;  /* 0x000000ebf0047220 */ /* 0x000fe20000400000 */
[----:B------:R-:W-:-:S02]  /*2b270*/  LEA.HI.X.SX32 R19, R13, R3, 0x1, P4 ;  /* 0x000000030d137211 */ /* 0x000fc400020f0eff */
[----:B0-----:R-:W-:-:S03]  /*2b280*/  LEA R14, P5, R22, R2, 0x7 ;  /* 0x00000002160e7211 */ /* 0x001fc600078a38ff */
[----:B------:R-:W0:Y:S01]  /*2b290*/  LDC R235, c[0x0][0x278] ;  /* 0x00009e00ffeb7b82 */ /* 0x000e220000000800 */
[-C--:B------:R-:W-:Y:S02]  /*2b2a0*/  LEA.HI.X.SX32 R7, R10, R3.reuse, 0x1, P6 ;  /* 0x000000030a077211 */ /* 0x080fe400030f0eff */
[-C--:B------:R-:W-:Y:S01]  /*2b2b0*/  LEA.HI.X.SX32 R15, R11, R3.reuse, 0x1, P5 ;  /* 0x000000030b0f7211 */ /* 0x080fe200028f0eff */
[----:B------:R-:W-:Y:S01]  /*2b2c0*/  STL.64 [R1+0x400], R54 ;  /* 0x0004003601007387 */ /* 0x000fe20000100a00 */
[-C--:B------:R-:W-:Y:S02]  /*2b2d0*/  IADD3 RZ, P5, R6, R2.reuse, RZ ;  /* 0x0000000206ff7210 */ /* 0x080fe40007fbe0ff */
[-C--:B------:R-:W-:Y:S01]  /*2b2e0*/  IADD3 RZ, P6, R5, R2.reuse, RZ ;  /* 0x0000000205ff7210 */ /* 0x080fe20007fde0ff */
[----:B--2---:R-:W-:Y:S01]  /*2b2f0*/  IMAD R5, R233, 0x102, RZ ;  /* 0x00000102e9057824 */ /* 0x004fe200078e02ff */
[----:B----4-:R-:W-:Y:S01]  /*2b300*/  LEA RZ, P4, R221, R2, 0x9 ;  /* 0x00000002ddff7211 */ /* 0x010fe200078848ff */
[----:B------:R-:W-:Y:S01]  /*2b310*/  STL.64 [R1+0x340], R18 ;  /* 0x0003401201007387 */ /* 0x000fe20000100a00 */
[----:B------:R-:W-:Y:S01]  /*2b320*/  SHF.L.U32 R6, R225, 0x8, RZ ;  /* 0x00000008e1067819 */ /* 0x000fe200000006ff */
[----:B------:R-:W2:Y:S02]  /*2b330*/  LDC R13, c[0x0][0x278] ;  /* 0x00009e00ff0d7b82 */ /* 0x000ea40000000800 */
[----:B------:R-:W-:Y:S01]  /*2b340*/  STL.64 [R1+0x240], R14 ;  /* 0x0002400e01007387 */ /* 0x000fe20000100a00 */
[----:B------:R-:W-:-:S03]  /*2b350*/  LEA.HI.X.SX32 R21, R6, R3, 0x1, P4 ;  /* 0x0000000306157211 */ /* 0x000fc600020f0eff */
[----:B------:R4:W-:Y:S02]  /*2b360*/  STL [R1+0x8d4], R7 ;  /* 0x0008d40701007387 */ /* 0x0009e40000100800 */
[----:B------:R-:W2:Y:S01]  /*2b370*/  LDC R17, c[0x0][0x278] ;  /* 0x00009e00ff117b82 */ /* 0x000ea20000000800 */
[----:B---3--:R-:W-:Y:S02]  /*2b380*/  LEA R11, R234, R234, 0x7 ;  /* 0x000000eaea0b7211 */ /* 0x008fe400078e38ff */
[----:B------:R-:W-:Y:S02]  /*2b390*/  IADD3 R22, P4, R5, R2, RZ ;  /* 0x0000000205167210 */ /* 0x000fe40007f9e0ff */
[----:B----4-:R-:W-:-:S03]  /*2b3a0*/  LEA R7, R229, R229, 0x8 ;  /* 0x000000e5e5077211 */ /* 0x010fc600078e40ff */
[----:B------:R-:W3:Y:S01]  /*2b3b0*/  LDC R15, c[0x0][0x278] ;  /* 0x00009e00ff0f7b82 */ /* 0x000ee20000000800 */
[-C--:B------:R-:W-:Y:S02]  /*2b3c0*/  LEA.HI.X.SX32 R23, R11, R3.reuse, 0x1, P4 ;  /* 0x000000030b177211 */ /* 0x080fe400020f0eff */
[----:B------:R-:W-:-:S05]  /*2b3d0*/  LEA.HI.X.SX32 R7, R7, R3, 0x1, P5 ;  /* 0x0000000307077211 */ /* 0x000fca00028f0eff */
[----:B------:R-:W4:Y:S01]  /*2b3e0*/  LDC R14, c[0x0][0x278] ;  /* 0x00009e00ff0e7b82 */ /* 0x000f220000000800 */
[----:B------:R0:W-:Y:S07]  /*2b3f0*/  STL [R1+0x514], R21 ;  /* 0x0005141501007387 */ /* 0x0001ee0000100800 */
[----:B------:R-:W4:Y:S01]  /*2b400*/  LDC R19, c[0x0][0x278] ;  /* 0x00009e00ff137b82 */ /* 0x000f220000000800 */
[----:B------:R-:W-:Y:S07]  /*2b410*/  STL [R1+0x50c], R7 ;  /* 0x00050c0701007387 */ /* 0x000fee0000100800 */
[----:B------:R-:W4:Y:S01]  /*2b420*/  LDC R20, c[0x0][0x278] ;  /* 0x00009e00ff147b82 */ /* 0x000f220000000800 */
[----:B------:R2:W-:Y:S07]  /*2b430*/  STL.64 [R1+0x8c8], R22 ;  /* 0x0008c81601007387 */ /* 0x0005ee0000100a00 */
[----:B------:R-:W4:Y:S01]  /*2b440*/  LDC R18, c[0x0][0x278] ;  /* 0x00009e00ff127b82 */ /* 0x000f220000000800 */
[----:B-1----:R-:W-:-:S07]  /*2b450*/  IMAD R9, R236, 0x208, RZ ;  /* 0x00000208ec097824 */ /* 0x002fce00078e02ff */
[----:B0-----:R-:W0:Y:S01]  /*2b460*/  LDC R21, c[0x0][0x278] ;  /* 0x00009e00ff157b82 */ /* 0x001e220000000800 */
[----:B------:R-:W-:-:S07]  /*2b470*/  IMAD R10, R235, 0x206, RZ ;  /* 0x00000206eb0a7824 */ /* 0x000fce00078e02ff */
[----:B--2---:R-:W1:Y:S01]  /*2b480*/  LDC R23, c[0x0][0x278] ;  /* 0x00009e00ff177b82 */ /* 0x004e620000000800 */
[----:B------:R-:W-:-:S07]  /*2b490*/  IADD3 RZ, P4, R9, R2, RZ ;  /* 0x0000000209ff7210 */ /* 0x000fce0007f9e0ff */
[----:B------:R-:W2:Y:S01]  /*2b4a0*/  LDC R22, c[0x0][0x278] ;  /* 0x00009e00ff167b82 */ /* 0x000ea20000000800 */
[----:B------:R-:W-:Y:S01]  /*2b4b0*/  IMAD R9, R13, 0x103, RZ ;  /* 0x000001030d097824 */ /* 0x000fe200078e02ff */
[----:B------:R-:W-:Y:S01]  /*2b4c0*/  IADD3 RZ, P5, R10, R2, RZ ;  /* 0x000000020aff7210 */ /* 0x000fe20007fbe0ff */
[----:B------:R-:W-:-:S05]  /*2b4d0*/  IMAD R6, R17, 0x104, RZ ;  /* 0x0000010411067824 */ /* 0x000fca00078e02ff */
[----:B------:R-:W2:Y:S01]  /*2b4e0*/  LDC R229, c[0x0][0x278] ;  /* 0x00009e00ffe57b82 */ /* 0x000ea20000000800 */
[----:B---3--:R-:W-:Y:S01]  /*2b4f0*/  IMAD R7, R15, 0x82, RZ ;  /* 0x000000820f077824 */ /* 0x008fe200078e02ff */
[----:B------:R-:W-:-:S06]  /*2b500*/  LEA.HI.X.SX32 R15, R5, R3, 0x1, P6 ;  /* 0x00000003050f7211 */ /* 0x000fcc00030f0eff */
[----:B------:R-:W3:Y:S01]  /*2b510*/  LDC R233, c[0x0][0x278] ;  /* 0x00009e00ffe97b82 */ /* 0x000ee20000000800 */
[----:B----4-:R-:W-:Y:S01]  /*2b520*/  LEA R13, R14, R14, 0x6 ;  /* 0x0000000e0e0d7211 */ /* 0x010fe200078e30ff */
[----:B------:R-:W-:Y:S01]  /*2b530*/  IMAD R10, R19, 0x20c, RZ ;  /* 0x0000020c130a7824 */ /* 0x000fe200078e02ff */
[----:B------:R-:W-:-:S05]  /*2b540*/  LEA.HI.X.SX32 R57, R9, R3, 0x1, P5 ;  /* 0x0000000309397211 */ /* 0x000fca00028f0eff */
[----:B------:R-:W4:Y:S01]  /*2b550*/  LDC R221, c[0x0][0x278] ;  /* 0x00009e00ffdd7b82 */ /* 0x000f220000000800 */
[----:B------:R-:W-:Y:S01]  /*2b560*/  IADD3 R14, P5, R6, R2, RZ ;  /* 0x00000002060e7210 */ /* 0x000fe20007fbe0ff */
[----:B------:R-:W-:-:S06]  /*2b570*/  IMAD R5, R20, 0x20e, RZ ;  /* 0x0000020e14057824 */ /* 0x000fcc00078e02ff */
[----:B------:R-:W3:Y:S01]  /*2b580*/  LDC R234, c[0x0][0x278] ;  /* 0x00009e00ffea7b82 */ /* 0x000ee20000000800 */
[----:B------:R-:W-:Y:S01]  /*2b590*/  IMAD R11, R18, 0x20a, RZ ;  /* 0x0000020a120b7824 */ /* 0x000fe200078e02ff */
[----:B------:R-:W-:-:S06]  /*2b5a0*/  IADD3 R54, P6, R7, R2, RZ ;  /* 0x0000000207367210 */ /* 0x000fcc0007fde0ff */
[----:B------:R-:W3:Y:S01]  /*2b5b0*/  LDC R225, c[0x0][0x278] ;  /* 0x00009e00ffe17b82 */ /* 0x000ee20000000800 */
[----:B------:R0:W-:Y:S07]  /*2b5c0*/  STL [R1+0x504], R15 ;  /* 0x0005040f01007387 */ /* 0x0001ee0000100800 */
[----:B------:R-:W3:Y:S01]  /*2b5d0*/  LDC R235, c[0x0][0x278] ;  /* 0x00009e00ffeb7b82 */ /* 0x000ee20000000800 */
[-C--:B------:R-:W-:Y:S02]  /*2b5e0*/  LEA.HI.X.SX32 R55, R13, R3.reuse, 0x1, P6 ;  /* 0x000000030d377211 */ /* 0x080fe400030f0eff */
[----:B0-----:R-:W-:-:S02]  /*2b5f0*/  LEA.HI.X.SX32 R15, R7, R3, 0x1, P5 ;  /* 0x00000003070f7211 */ /* 0x001fc400028f0eff */
[----:B------:R-:W-:-:S03]  /*2b600*/  IADD3 RZ, P5, R10, R2, RZ ;  /* 0x000000020aff7210 */ /* 0x000fc60007fbe0ff */
[----:B------:R-:W0:Y:S01]  /*2b610*/  LDC R236, c[0x0][0x278] ;  /* 0x00009e00ffec7b82 */ /* 0x000e220000000800 */
[----:B------:R-:W-:Y:S01]  /*2b620*/  LEA.HI.X.SX32 R7, R6, R3, 0x1, P4 ;  /* 0x0000000306077211 */ /* 0x000fe200020f0eff */
[----:B------:R-:W-:Y:S01]  /*2b630*/  IMAD R10, R21, 0x105, RZ ;  /* 0x00000105150a7824 */ /* 0x000fe200078e02ff */
[----:B------:R-:W-:Y:S01]  /*2b640*/  IADD3 RZ, P4, R5, R2, RZ ;  /* 0x0000000205ff7210 */ /* 0x000fe20007f9e0ff */
[----:B-1----:R-:W-:-:S04]  /*2b650*/  IMAD R5, R23, 0x106, RZ ;  /* 0x0000010617057824 */ /* 0x002fc800078e02ff */
[----:B------:R-:W1:Y:S01]  /*2b660*/  LDC R238, c[0x0][0x278] ;  /* 0x00009e00ffee7b82 */ /* 0x000e620000000800 */
[----:B------:R-:W-:Y:S01]  /*2b670*/  IADD3 RZ, P6, R11, R2, RZ ;  /* 0x000000020bff7210 */ /* 0x000fe20007fde0ff */
[----:B--2---:R-:W-:-:S06]  /*2b680*/  IMAD R11, R22, 0x83, RZ ;  /* 0x00000083160b7824 */ /* 0x004fcc00078e02ff */
[----:B------:R-:W2:Y:S01]  /*2b690*/  LDC R20, c[0x0][0x278] ;  /* 0x00009e00ff147b82 */ /* 0x000ea20000000800 */
[----:B------:R-:W-:Y:S01]  /*2b6a0*/  LEA.HI.X.SX32 R51, R10, R3, 0x1, P6 ;  /* 0x000000030a337211 */ /* 0x000fe200030f0eff */
[----:B------:R-:W-:Y:S01]  /*2b6b0*/  STL [R1+0x4fc], R57 ;  /* 0x0004fc3901007387 */ /* 0x000fe20000100800 */
[----:B------:R-:W-:-:S05]  /*2b6c0*/  IADD3 R22, P6, R5, R2, RZ ;  /* 0x0000000205167210 */ /* 0x000fca0007fde0ff */
[----:B------:R-:W2:Y:S01]  /*2b6d0*/  LDC R239, c[0x0][0x278] ;  /* 0x00009e00ffef7b82 */ /* 0x000ea20000000800 */
[----:B------:R-:W-:Y:S01]  /*2b6e0*/  STL.64 [R1+0x238], R54 ;  /* 0x0002383601007387 */ /* 0x000fe20000100a00 */
[----:B------:R-:W-:Y:S01]  /*2b6f0*/  IMAD R9, R229, 0x42, RZ ;  /* 0x00000042e5097824 */ /* 0x000fe200078e02ff */
[----:B------:R-:W-:Y:S02]  /*2b700*/  LEA.HI.X.SX32 R23, R11, R3, 0x1, P6 ;  /* 0x000000030b177211 */ /* 0x000fe400030f0eff */
[----:B------:R0:W-:Y:S01]  /*2b710*/  STL.64 [R1+0x8c0], R14 ;  /* 0x0008c00e01007387 */ /* 0x0001e20000100a00 */
[----:B----4-:R-:W-:Y:S02]  /*2b720*/  IMAD R13, R221, 0x107, RZ ;  /* 0x00000107dd0d7824 */ /* 0x010fe400078e02ff */
[----:B------:R-:W4:Y:S01]  /*2b730*/  LDC R237, c[0x0][0x278] ;  /* 0x00009e00ffed7b82 */ /* 0x000f220000000800 */
[----:B------:R0:W-:Y:S01]  /*2b740*/  STL [R1+0x4f4], R7 ;  /* 0x0004f40701007387 */ /* 0x0001e20000100800 */
[----:B---3--:R-:W-:Y:S01]  /*2b750*/  IMAD R6, R234, 0x108, RZ ;  /* 0x00000108ea067824 */ /* 0x008fe200078e02ff */
[----:B------:R-:W-:-:S02]  /*2b760*/  LEA R17, R225, R225, 0x5 ;  /* 0x000000e1e1117211 */ /* 0x000fc400078e28ff */
[----:B------:R-:W-:Y:S01]  /*2b770*/  STL [R1+0x4ec], R51 ;  /* 0x0004ec3301007387 */ /* 0x000fe20000100800 */
[----:B------:R-:W-:Y:S02]  /*2b780*/  IADD3 R50, P6, R9, R2, RZ ;  /* 0x0000000209327210 */ /* 0x000fe40007fde0ff */
[-C--:B------:R-:W-:Y:S01]  /*2b790*/  LEA.HI.X.SX32 R19, R5, R3.reuse, 0x1, P5 ;  /* 0x0000000305137211 */ /* 0x080fe200028f0eff */
[----:B0-----:R-:W-:Y:S01]  /*2b7a0*/  IMAD R15, R235, 0x210, RZ ;  /* 0x00000210eb0f7824 */ /* 0x001fe200078e02ff */
[----:B------:R-:W-:Y:S01]  /*2b7b0*/  FSETP.NEU.AND P3, PT, R241, RZ, PT ;  /* 0x000000fff100720b */ /* 0x000fe20003f6d000 */
[----:B------:R-:W-:Y:S01]  /*2b7c0*/  IMAD R7, R233, 0x84, RZ ;  /* 0x00000084e9077824 */ /* 0x000fe200078e02ff */
[----:B------:R0:W-:Y:S01]  /*2b7d0*/  STL.64 [R1+0x8b8], R22 ;  /* 0x0008b81601007387 */ /* 0x0001e20000100a00 */
[----:B------:R-:W3:Y:S01]  /*2b7e0*/  LDC R241, c[0x0][0x278] ;  /* 0x00009e00fff17b82 */ /* 0x000ee20000000800 */
[----:B------:R-:W-:Y:S01]  /*2b7f0*/  LEA.HI.X.SX32 R53, R13, R3, 0x1, P4 ;  /* 0x000000030d357211 */ /* 0x000fe200020f0eff */
        /* <DEDUP_REMOVED lines=9> */
[----:B0-----:R-:W-:Y:S01]  /*2b890*/  IADD3 R22, P5, R7, R2, RZ ;  /* 0x0000000207167210 */ /* 0x001fe20007fbe0ff */
        /* <DEDUP_REMOVED lines=21> */
[-C--:B------:R-:W-:Y:S01]  /*2b9f0*/  IADD3 R18, P4, R6, R2.reuse, RZ ;  /* 0x0000000206127210 */ /* 0x080fe20007f9e0ff */
[----:B------:R-:W0:Y:S01]  /*2ba00*/  LDC R240, c[0x0][0x278] ;  /* 0x00009e00fff07b82 */ /* 0x000e220000000800 */
[-C--:B------:R-:W-:Y:S01]  /*2ba10*/  LEA.HI.X.SX32 R51, R17, R3.reuse, 0x1, P6 ;  /* 0x0000000311337211 */ /* 0x080fe200030f0eff */
[----:B------:R-:W-:Y:S01]  /*2ba20*/  IMAD R14, R236, 0x212, RZ ;  /* 0x00000212ec0e7824 */ /* 0x000fe200078e02ff */
[----:B------:R-:W-:Y:S01]  /*2ba30*/  LEA.HI.X.SX32 R23, R9, R3, 0x1, P5 ;  /* 0x0000000309177211 */ /* 0x000fe200028f0eff */
[----:B------:R4:W-:Y:S01]  /*2ba40*/  STL [R1+0x4e4], R19 ;  /* 0x0004e41301007387 */ /* 0x0009e20000100800 */
[----:B------:R-:W-:Y:S01]  /*2ba50*/  IADD3 RZ, P6, R15, R2, RZ ;  /* 0x000000020fff7210 */ /* 0x000fe20007fde0ff */
[----:B-1----:R-:W-:-:S02]  /*2ba60*/  IMAD R5, R238, 0x10a, RZ ;  /* 0x0000010aee057824 */ /* 0x002fc400078e02ff */
[----:B------:R-:W-:Y:S01]  /*2ba70*/  STL [R1+0x4dc], R53 ;  /* 0x0004dc3501007387 */ /* 0x000fe20000100800 */
[----:B------:R-:W1:Y:S01]  /*2ba80*/  LDC R13, c[0x0][0x278] ;  /* 0x00009e00ff0d7b82 */ /* 0x000e620000000800 */
[----:B------:R-:W-:Y:S01]  /*2ba90*/  IADD3 RZ, P5, R14, R2, RZ ;  /* 0x000000020eff7210 */ /* 0x000fe20007fbe0ff */
[----:B--2---:R-:W-:Y:S01]  /*2baa0*/  IMAD R11, R239, 0x85, RZ ;  /* 0x00000085ef0b7824 */ /* 0x004fe200078e02ff */
[----:B------:R-:W-:Y:S01]  /*2bab0*/  STL.64 [R1+0x338], R50 ;  /* 0x0003383201007387 */ /* 0x000fe20000100a00 */
[-C--:B----4-:R-:W-:Y:S01]  /*2bac0*/  LEA.HI.X.SX32 R19, R7, R3.reuse, 0x1, P4 ;  /* 0x0000000307137211 */ /* 0x090fe200020f0eff */
[----:B------:R-:W-:Y:S02]  /*2bad0*/  IMAD R7, R20, 0x109, RZ ;  /* 0x0000010914077824 */ /* 0x000fe400078e02ff */
[----:B------:R2:W-:Y:S01]  /*2bae0*/  STL.64 [R1+0x230], R22 ;  /* 0x0002301601007387 */ /* 0x0005e20000100a00 */
[----:B------:R-:W4:Y:S01]  /*2baf0*/  LDC R15, c[0x0][0x278] ;  /* 0x00009e00ff0f7b82 */ /* 0x000f220000000800 */
[----:B------:R-:W-:-:S02]  /*2bb00*/  LEA.HI.X.SX32 R21, R6, R3, 0x1, P6 ;  /* 0x0000000306157211 */ /* 0x000fc400030f0eff */
[----:B------:R3:W-:Y:S05]  /*2bb10*/  STL.64 [R1+0x8b0], R18 ;  /* 0x0008b01201007387 */ /* 0x0007ea0000100a00 */
[----:B------:R-:W4:Y:S01]  /*2bb20*/  LDC R17, c[0x0][0x278] ;  /* 0x00009e00ff117b82 */ /* 0x000f220000000800 */
[----:B--2---:R-:W-:Y:S02]  /*2bb30*/  IADD3 R22, P6, R5, R2, RZ ;  /* 0x0000000205167210 */ /* 0x004fe40007fde0ff */
[----:B------:R-:W-:-:S05]  /*2bb40*/  LEA.HI.X.SX32 R7, R7, R3, 0x1, P5 ;  /* 0x0000000307077211 */ /* 0x000fca00028f0eff */
[----:B------:R-:W2:Y:S01]  /*2bb50*/  LDC R14, c[0x0][0x278] ;  /* 0x00009e00ff0e7b82 */ /* 0x000ea20000000800 */
[----:B------:R-:W-:Y:S01]  /*2bb60*/  LEA.HI.X.SX32 R23, R11, R3, 0x1, P6 ;  /* 0x000000030b177211 */ /* 0x000fe200030f0eff */
[----:B------:R0:W-:Y:S06]  /*2bb70*/  STL [R1+0x474], R21 ;  /* 0x0004741501007387 */ /* 0x0001ec0000100800 */
[----:B---3--:R-:W3:Y:S01]  /*2bb80*/  LDC R18, c[0x0][0x278] ;  /* 0x00009e00ff127b82 */ /* 0x008ee20000000800 */
[----:B------:R-:W-:Y:S07]  /*2bb90*/  STL [R1+0x46c], R7 ;  /* 0x00046c0701007387 */ /* 0x000fee0000100800 */
[----:B------:R-:W3:Y:S01]  /*2bba0*/  LDC R20, c[0x0][0x278] ;  /* 0x00009e00ff147b82 */ /* 0x000ee20000000800 */
[----:B------:R1:W-:Y:S01]  /*2bbb0*/  STL.64 [R1+0x8a8], R22 ;  /* 0x0008a81601007387 */ /* 0x0003e20000100a00 */
[----:B------:R-:W-:-:S06]  /*2bbc0*/  IMAD R10, R237, 0x214, RZ ;  /* 0x00000214ed0a7824 */ /* 0x000fcc00078e02ff */
[----:B------:R-:W3:Y:S01]  /*2bbd0*/  LDC R19, c[0x0][0x278] ;  /* 0x00009e00ff137b82 */ /* 0x000ee20000000800 */
[----:B------:R-:W-:-:S07]  /*2bbe0*/  IMAD R9, R241, 0x218, RZ ;  /* 0x00000218f1097824 */ /* 0x000fce00078e02ff */
[----:B0-----:R-:W0:Y:S01]  /*2bbf0*/  LDC R21, c[0x0][0x278] ;  /* 0x00009e00ff157b82 */ /* 0x001e220000000800 */
[----:B------:R-:W-:-:S07]  /*2bc00*/  IADD3 RZ, P4, R10, R2, RZ ;  /* 0x000000020aff7210 */ /* 0x000fce0007f9e0ff */
[----:B-1----:R-:W1:Y:S01]  /*2bc10*/  LDC R23, c[0x0][0x278] ;  /* 0x00009e00ff177b82 */ /* 0x002e620000000800 */
[----:B------:R-:W-:Y:S01]  /*2bc20*/  IMAD R10, R240, 0x216, RZ ;  /* 0x00000216f00a7824 */ /* 0x000fe200078e02ff */
[----:B------:R-:W-:-:S06]  /*2bc30*/  IADD3 RZ, P6, R9, R2, RZ ;  /* 0x0000000209ff7210 */ /* 0x000fcc0007fde0ff */
[----:B------:R-:W1:Y:S01]  /*2bc40*/  LDC R22, c[0x0][0x278] ;  /* 0x00009e00ff167b82 */ /* 0x000e620000000800 */
[----:B------:R-:W-:Y:S01]  /*2bc50*/  IMAD R9, R13, 0x10b, RZ ;  /* 0x0000010b0d097824 */ /* 0x000fe200078e02ff */
[----:B------:R-:W-:Y:S01]  /*2bc60*/  IADD3 RZ, P5, R10, R2, RZ ;  /* 0x000000020aff7210 */ /* 0x000fe20007fbe0ff */
[----:B----4-:R-:W-:Y:S02]  /*2bc70*/  IMAD R7, R15, 0x86, RZ ;  /* 0x000000860f077824 */ /* 0x010fe400078e02ff */
[----:B------:R-:W-:-:S03]  /*2bc80*/  IMAD R6, R17, 0x10c, RZ ;  /* 0x0000010c11067824 */ /* 0x000fc600078e02ff */
[----:B------:R-:W4:Y:S01]  /*2bc90*/  LDC R229, c[0x0][0x278] ;  /* 0x00009e00ffe57b82 */ /* 0x000f220000000800 */
[-C--:B------:R-:W-:Y:S01]  /*2bca0*/  LEA.HI.X.SX32 R15, R5, R3.reuse, 0x1, P4 ;  /* 0x00000003050f7211 */ /* 0x080fe200020f0eff */
[----:B--2---:R-:W-:Y:S01]  /*2bcb0*/  IMAD R13, R14, 0x43, RZ ;  /* 0x000000430e0d7824 */ /* 0x004fe200078e02ff */
[----:B------:R-:W-:Y:S01]  /*2bcc0*/  LEA.HI.X.SX32 R49, R9, R3, 0x1, P5 ;  /* 0x0000000309317211 */ /* 0x000fe200028f0eff */
[----:B---3--:R-:W-:-:S04]  /*2bcd0*/  IMAD R11, R18, 0x21a, RZ ;  /* 0x0000021a120b7824 */ /* 0x008fc800078e02ff */
[----:B------:R-:W2:Y:S01]  /*2bce0*/  LDC R221, c[0x0][0x278] ;  /* 0x00009e00ffdd7b82 */ /* 0x000ea20000000800 */
[-C--:B------:R-:W-:Y:S01]  /*2bcf0*/  IADD3 R18, P4, R7, R2.reuse, RZ ;  /* 0x0000000207127210 */ /* 0x080fe20007f9e0ff */
[----:B------:R-:W-:Y:S01]  /*2bd00*/  IMAD R5, R20, 0x21e, RZ ;  /* 0x0000021e14057824 */ /* 0x000fe200078e02ff */
[----:B------:R-:W-:-:S05]  /*2bd10*/  IADD3 R14, P5, R6, R2, RZ ;  /* 0x00000002060e7210 */ /* 0x000fca0007fbe0ff */
[----:B------:R-:W3:Y:S01]  /*2bd20*/  LDC R225, c[0x0][0x278] ;  /* 0x00009e00ffe17b82 */ /* 0x000ee20000000800 */
[----:B------:R-:W-:Y:S01]  /*2bd30*/  IMAD R10, R19, 0x21c, RZ ;  /* 0x0000021c130a7824 */ /* 0x000fe200078e02ff */
[----:B------:R0:W-:Y:S01]  /*2bd40*/  STL [R1+0x464], R15 ;  /* 0x0004640f01007387 */ /* 0x0001e20000100800 */
[----:B------:R-:W-:-:S05]  /*2bd50*/  LEA.HI.X.SX32 R19, R13, R3, 0x1, P4 ;  /* 0x000000030d137211 */ /* 0x000fca00020f0eff */
[----:B------:R-:W3:Y:S01]  /*2bd60*/  LDC R233, c[0x0][0x278] ;  /* 0x00009e00ffe97b82 */ /* 0x000ee20000000800 */
[----:B------:R-:W-:Y:S01]  /*2bd70*/  IADD3 RZ, P4, R11, R2, RZ ;  /* 0x000000020bff7210 */ /* 0x000fe20007f9e0ff */
[----:B0-----:R-:W-:Y:S01]  /*2bd80*/  IMAD R11, R21, 0x10d, RZ ;  /* 0x0000010d150b7824 */ /* 0x001fe200078e02ff */
[----:B------:R-:W-:-:S05]  /*2bd90*/  LEA.HI.X.SX32 R15, R7, R3, 0x1, P5 ;  /* 0x00000003070f7211 */ /* 0x000fca00028f0eff */
[----:B------:R-:W0:Y:S01]  /*2bda0*/  LDC R234, c[0x0][0x278] ;  /* 0x00009e00ffea7b82 */ /* 0x000e220000000800 */
[----:B------:R-:W-:Y:S02]  /*2bdb0*/  LEA.HI.X.SX32 R7, R6, R3, 0x1, P6 ;  /* 0x0000000306077211 */ /* 0x000fe400030f0eff */
[----:B------:R-:W-:Y:S01]  /*2bdc0*/  IADD3 RZ, P6, R5, R2, RZ ;  /* 0x0000000205ff7210 */ /* 0x000fe20007fde0ff */
[----:B-1----:R-:W-:-:S04]  /*2bdd0*/  IMAD R5, R23, 0x10e, RZ ;  /* 0x0000010e17057824 */ /* 0x002fc800078e02ff */
[----:B------:R-:W1:Y:S01]  /*2bde0*/  LDC R235, c[0x0][0x278] ;  /* 0x00009e00ffeb7b82 */ /* 0x000e620000000800 */
[----:B------:R-:W-:Y:S01]  /*2bdf0*/  IMAD R13, R22, 0x87, RZ ;  /* 0x00000087160d7824 */ /* 0x000fe200078e02ff */
[----:B------:R-:W-:-:S06]  /*2be00*/  LEA.HI.X.SX32 R45, R11, R3, 0x1, P4 ;  /* 0x000000030b2d7211 */ /* 0x000fcc00020f0eff */
[----:B------:R-:W1:Y:S01]  /*2be10*/  LDC R236, c[0x0][0x278] ;  /* 0x00009e00ffec7b82 */ /* 0x000e620000000800 */
[-C--:B------:R-:W-:Y:S01]  /*2be20*/  IADD3 R22, P4, R5, R2.reuse, RZ ;  /* 0x0000000205167210 */ /* 0x080fe20007f9e0ff */
[----:B------:R-:W-:Y:S06]  /*2be30*/  STL [R1+0x45c], R49 ;  /* 0x00045c3101007387 */ /* 0x000fec0000100800 */
[----:B------:R-:W1:Y:S01]  /*2be40*/  LDC R237, c[0x0][0x278] ;  /* 0x00009e00ffed7b82 */ /* 0x000e620000000800 */
[----:B------:R-:W-:Y:S01]  /*2be50*/  IADD3 RZ, P5, R10, R2, RZ ;  /* 0x000000020aff7210 */ /* 0x000fe20007fbe0ff */
[----:B------:R-:W-:Y:S01]  /*2be60*/  STL.64 [R1+0x228], R18 ;  /* 0x0002281201007387 */ /* 0x000fe20000100a00 */
[----:B------:R-:W-:-:S05]  /*2be70*/  LEA.HI.X.SX32 R23, R13, R3, 0x1, P4 ;  /* 0x000000030d177211 */ /* 0x000fca00020f0eff */
[----:B------:R-:W1:Y:S01]  /*2be80*/  LDC R238, c[0x0][0x278] ;  /* 0x00009e00ffee7b82 */ /* 0x000e620000000800 */
[----:B----4-:R-:W-:Y:S01]  /*2be90*/  IMAD R10, R229, 0x22, RZ ;  /* 0x00000022e50a7824 */ /* 0x010fe200078e02ff */
[----:B------:R2:W-:Y:S06]  /*2bea0*/  STL.64 [R1+0x8a0], R14 ;  /* 0x0008a00e01007387 */ /* 0x0005ec0000100a00 */
[----:B------:R-:W4:Y:S01]  /*2beb0*/  LDC R239, c[0x0][0x278] ;  /* 0x00009e00ffef7b82 */ /* 0x000f220000000800 */
[----:B------:R0:W-:Y:S07]  /*2bec0*/  STL [R1+0x454], R7 ;  /* 0x0004540701007387 */ /* 0x0001ee0000100800 */
[----:B------:R-:W4:Y:S01]  /*2bed0*/  LDC R20, c[0x0][0x278] ;  /* 0x00009e00ff147b82 */ /* 0x000f220000000800 */
[----:B--2---:R-:W-:Y:S01]  /*2bee0*/  IMAD R14, R221, 0x10f, RZ ;  /* 0x0000010fdd0e7824 */ /* 0x004fe200078e02ff */
[----:B------:R-:W-:Y:S01]  /*2bef0*/  STL [R1+0x44c], R45 ;  /* 0x00044c2d01007387 */ /* 0x000fe20000100800 */
[----:B---3--:R-:W-:-:S05]  /*2bf00*/  LEA R15, R225, R225, 0x4 ;  /* 0x000000e1e10f7211 */ /* 0x008fca00078e20ff */
[----:B------:R-:W2:Y:S01]  /*2bf10*/  LDC R240, c[0x0][0x278] ;  /* 0x00009e00fff07b82 */ /* 0x000ea20000000800 */
[----:B------:R3:W-:Y:S01]  /*2bf20*/  STL.64 [R1+0x898], R22 ;  /* 0x0008981601007387 */ /* 0x0007e20000100a00 */
[-C--:B------:R-:W-:Y:S01]  /*2bf30*/  LEA.HI.X.SX32 R43, R5, R3.reuse, 0x1, P5 ;  /* 0x00000003052b7211 */ /* 0x080fe200028f0eff */
[----:B------:R-:W-:Y:S01]  /*2bf40*/  IMAD R9, R233, 0x44, RZ ;  /* 0x00000044e9097824 */ /* 0x000fe200078e02ff */
[-C--:B------:R-:W-:Y:S01]  /*2bf50*/  LEA.HI.X.SX32 R47, R14, R3.reuse, 0x1, P6 ;  /* 0x000000030e2f7211 */ /* 0x080fe200030f0eff */
[----:B0-----:R-:W-:Y:S02]  /*2bf60*/  IMAD R7, R234, 0x88, RZ ;  /* 0x00000088ea077824 */ /* 0x001fe400078e02ff */
[----:B-1----:R-:W-:Y:S01]  /*2bf70*/  IMAD R6, R235, 0x110, RZ ;  /* 0x00000110eb067824 */ /* 0x002fe200078e02ff */
[----:B------:R-:W0:Y:S01]  /*2bf80*/  LDC R242, c[0x0][0x278] ;  /* 0x00009e00fff27b82 */ /* 0x000e220000000800 */
[-C--:B---3--:R-:W-:Y:S01]  /*2bf90*/  IADD3 R22, P4, R10, R2.reuse, RZ ;  /* 0x000000020a167210 */ /* 0x088fe20007f9e0ff */
[----:B------:R1:W-:Y:S01]  /*2bfa0*/  STL [R1+0x444], R43 ;  /* 0x0004442b01007387 */ /* 0x0003e20000100800 */
[-C--:B------:R-:W-:Y:S01]  /*2bfb0*/  IADD3 R44, P5, R9, R2.reuse, RZ ;  /* 0x00000002092c7210 */ /* 0x080fe20007fbe0ff */
[----:B------:R-:W-:Y:S01]  /*2bfc0*/  IMAD R18, R236, 0x220, RZ ;  /* 0x00000220ec127824 */ /* 0x000fe200078e02ff */
[-C--:B------:R-:W-:Y:S01]  /*2bfd0*/  LEA.HI.X.SX32 R23, R15, R3.reuse, 0x1, P4 ;  /* 0x000000030f177211 */ /* 0x080fe200020f0eff */
[----:B------:R-:W-:Y:S01]  /*2bfe0*/  STL [R1+0xbc], R47 ;  /* 0x0000bc2f01007387 */ /* 0x000fe20000100800 */
[----:B------:R-:W-:Y:S01]  /*2bff0*/  IADD3 R42, P6, R7, R2, RZ ;  /* 0x00000002072a7210 */ /* 0x000fe20007fde0ff */
[----:B------:R-:W3:Y:S02]  /*2c000*/  LDC R241, c[0x0][0x278] ;  /* 0x00009e00fff17b82 */ /* 0x000ee40000000800 */
[----:B------:R4:W-:Y:S01]  /*2c010*/  STL.64 [R1+0x3b8], R22 ;  /* 0x0003b81601007387 */ /* 0x0009e20000100a00 */
[----:B------:R-:W-:Y:S01]  /*2c020*/  IMAD R17, R237, 0x222, RZ ;  /* 0x00000222ed117824 */ /* 0x000fe200078e02ff */
[-C--:B------:R-:W-:Y:S01]  /*2c030*/  LEA.HI.X.SX32 R45, R10, R3.reuse, 0x1, P5 ;  /* 0x000000030a2d7211 */ /* 0x080fe200028f0eff */
[----:B------:R-:W-:Y:S01]  /*2c040*/  IMAD R11, R238, 0x224, RZ ;  /* 0x00000224ee0b7824 */ /* 0x000fe200078e02ff */
[----:B-1----:R-:W-:-:S02]  /*2c050*/  LEA.HI.X.SX32 R43, R9, R3, 0x1, P6 ;  /* 0x00000003092b7211 */ /* 0x002fc400030f0eff */
[----:B------:R-:W1:Y:S01]  /*2c060*/  LDC R15, c[0x0][0x278] ;  /* 0x00009e00ff0f7b82 */ /* 0x000e620000000800 */
[-C--:B------:R-:W-:Y:S02]  /*2c070*/  IADD3 RZ, P5, R18, R2.reuse, RZ ;  /* 0x0000000212ff7210 */ /* 0x080fe40007fbe0ff */
[----:B----4-:R-:W-:Y:S01]  /*2c080*/  IADD3 R22, P4, R6, R2, RZ ;  /* 0x0000000206167210 */ /* 0x010fe20007f9e0ff */
[----:B------:R-:W-:-:S04]  /*2c090*/  IMAD R5, R239, 0x112, RZ ;  /* 0x00000112ef057824 */ /* 0x000fc800078e02ff */
[----:B------:R-:W4:Y:S01]  /*2c0a0*/  LDC R13, c[0x0][0x278] ;  /* 0x00009e00ff0d7b82 */ /* 0x000f220000000800 */
[----:B------:R-:W-:Y:S01]  /*2c0b0*/  LEA.HI.X.SX32 R23, R7, R3, 0x1, P4 ;  /* 0x0000000307177211 */ /* 0x000fe200020f0eff */
[----:B------:R-:W-:Y:S01]  /*2c0c0*/  STL.64 [R1+0x330], R44 ;  /* 0x0003302c01007387 */ /* 0x000fe20000100a00 */
[----:B------:R-:W-:Y:S01]  /*2c0d0*/  IADD3 RZ, P6, R17, R2, RZ ;  /* 0x0000000211ff7210 */ /* 0x000fe20007fde0ff */
[----:B------:R-:W-:-:S04]  /*2c0e0*/  IMAD R7, R20, 0x111, RZ ;  /* 0x0000011114077824 */ /* 0x000fc800078e02ff */
[----:B------:R-:W4:Y:S01]  /*2c0f0*/  LDC R14, c[0x0][0x278] ;  /* 0x00009e00ff0e7b82 */ /* 0x000f220000000800 */
[----:B------:R-:W-:Y:S01]  /*2c100*/  IADD3 RZ, P4, R11, R2, RZ ;  /* 0x000000020bff7210 */ /* 0x000fe20007f9e0ff */
[----:B------:R-:W-:Y:S01]  /*2c110*/  STL.64 [R1+0x220], R42 ;  /* 0x0002202a01007387 */ /* 0x000fe20000100a00 */
[----:B--2---:R-:W-:Y:S01]  /*2c120*/  IMAD R11, R240, 0x89, RZ ;  /* 0x00000089f00b7824 */ /* 0x004fe200078e02ff */
[----:B------:R-:W-:-:S04]  /*2c130*/  LEA.HI.X.SX32 R21, R6, R3, 0x1, P5 ;  /* 0x0000000306157211 */ /* 0x000fc800028f0eff */
[----:B------:R-:W2:Y:S01]  /*2c140*/  LDC R18, c[0x0][0x278] ;  /* 0x00009e00ff127b82 */ /* 0x000ea20000000800 */
[----:B------:R0:W-:Y:S01]  /*2c150*/  STL.64 [R1+0x890], R22 ;  /* 0x0008901601007387 */ /* 0x0001e20000100a00 */
[----:B------:R-:W-:-:S06]  /*2c160*/  LEA.HI.X.SX32 R7, R7, R3, 0x1, P6 ;  /* 0x0000000307077211 */ /* 0x000fcc00030f0eff */
[----:B------:R-:W4:Y:S01]  /*2c170*/  LDC R17, c[0x0][0x278] ;  /* 0x00009e00ff117b82 */ /* 0x000f220000000800 */
[----:B0-----:R-:W-:-:S07]  /*2c180*/  IADD3 R22, P5, R5, R2, RZ ;  /* 0x0000000205167210 */ /* 0x001fce0007fbe0ff */
[----:B------:R-:W0:Y:S01]  /*2c190*/  LDC R19, c[0x0][0x278] ;  /* 0x00009e00ff137b82 */ /* 0x000e220000000800 */
[----:B------:R-:W-:Y:S01]  /*2c1a0*/  LEA.HI.X.SX32 R23, R11, R3, 0x1, P5 ;  /* 0x000000030b177211 */ /* 0x000fe200028f0eff */
[----:B------:R3:W-:Y:S06]  /*2c1b0*/  STL [R1+0xb4], R21 ;  /* 0x0000b41501007387 */ /* 0x0007ec0000100800 */
[----:B------:R-:W0:Y:S01]  /*2c1c0*/  LDC R20, c[0x0][0x278] ;  /* 0x00009e00ff147b82 */ /* 0x000e220000000800 */
[----:B------:R1:W-:Y:S01]  /*2c1d0*/  STL [R1+0xac], R7 ;  /* 0x0000ac0701007387 */ /* 0x0003e20000100800 */
[----:B------:R-:W-:-:S03]  /*2c1e0*/  IMAD R9, R242, 0x228, RZ ;  /* 0x00000228f2097824 */ /* 0x000fc600078e02ff */
[----:B------:R2:W-:Y:S03]  /*2c1f0*/  STL.64 [R1+0x888], R22 ;  /* 0x0008881601007387 */ /* 0x0005e60000100a00 */
[----:B---3--:R-:W3:Y:S01]  /*2c200*/  LDC R21, c[0x0][0x278] ;  /* 0x00009e00ff157b82 */ /* 0x008ee20000000800 */
[----:B------:R-:W-:Y:S02]  /*2c210*/  IMAD R10, R241, 0x226, RZ ;  /* 0x00000226f10a7824 */ /* 0x000fe400078e02ff */
[----:B-1----:R-:W-:Y:S02]  /*2c220*/  IMAD R7, R15, 0x8a, RZ ;  /* 0x0000008a0f077824 */ /* 0x002fe400078e02ff */
[----:B--2---:R-:W-:-:S03]  /*2c230*/  IMAD R11, R18, 0x22a, RZ ;  /* 0x0000022a120b7824 */ /* 0x004fc600078e02ff */
[----:B------:R-:W1:Y:S01]  /*2c240*/  LDC R229, c[0x0][0x278] ;  /* 0x00009e00ffe57b82 */ /* 0x000e620000000800 */
[----:B------:R-:W-:-:S07]  /*2c250*/  IADD3 RZ, P5, R9, R2, RZ ;  /* 0x0000000209ff7210 */ /* 0x000fce0007fbe0ff */
[----:B------:R-:W2:Y:S01]  /*2c260*/  LDC R23, c[0x0][0x278] ;  /* 0x00009e00ff177b82 */ /* 0x000ea20000000800 */
[----:B----4-:R-:W-:Y:S01]  /*2c270*/  IMAD R9, R13, 0x113, RZ ;  /* 0x000001130d097824 */ /* 0x010fe200078e02ff */
[----:B------:R-:W-:Y:S01]  /*2c280*/  IADD3 RZ, P6, R10, R2, RZ ;  /* 0x000000020aff7210 */ /* 0x000fe20007fde0ff */
[----:B------:R-:W-:-:S05]  /*2c290*/  IMAD R13, R14, 0x45, RZ ;  /* 0x000000450e0d7824 */ /* 0x000fca00078e02ff */
[----:B------:R-:W4:Y:S01]  /*2c2a0*/  LDC R22, c[0x0][0x278] ;  /* 0x00009e00ff167b82 */ /* 0x000f220000000800 */
[----:B------:R-:W-:Y:S02]  /*2c2b0*/  LEA.HI.X.SX32 R15, R5, R3, 0x1, P4 ;  /* 0x00000003050f7211 */ /* 0x000fe400020f0eff */
[----:B------:R-:W-:Y:S01]  /*2c2c0*/  IADD3 R18, P4, R7, R2, RZ ;  /* 0x0000000207127210 */ /* 0x000fe20007f9e0ff */
[----:B------:R-:W-:-:S04]  /*2c2d0*/  IMAD R6, R17, 0x114, RZ ;  /* 0x0000011411067824 */ /* 0x000fc800078e02ff */
[----:B------:R-:W1:Y:S01]  /*2c2e0*/  LDC R221, c[0x0][0x278] ;  /* 0x00009e00ffdd7b82 */ /* 0x000e620000000800 */
[----:B0-----:R-:W-:Y:S01]  /*2c2f0*/  IMAD R10, R19, 0x22c, RZ ;  /* 0x0000022c130a7824 */ /* 0x001fe200078e02ff */
[-C--:B------:R-:W-:Y:S02]  /*2c300*/  LEA.HI.X.SX32 R37, R9, R3.reuse, 0x1, P6 ;  /* 0x0000000309257211 */ /* 0x080fe400030f0eff */
[----:B------:R-:W-:-:S04]  /*2c310*/  LEA.HI.X.SX32 R19, R13, R3, 0x1, P4 ;  /* 0x000000030d137211 */ /* 0x000fc800020f0eff */
[----:B------:R-:W0:Y:S01]  /*2c320*/  LDC R233, c[0x0][0x278] ;  /* 0x00009e00ffe97b82 */ /* 0x000e220000000800 */
[----:B------:R-:W-:-:S07]  /*2c330*/  IMAD R5, R20, 0x22e, RZ ;  /* 0x0000022e14057824 */ /* 0x000fce00078e02ff */
[----:B------:R-:W0:Y:S01]  /*2c340*/  LDC R234, c[0x0][0x278] ;  /* 0x00009e00ffea7b82 */ /* 0x000e220000000800 */
[----:B------:R3:W-:Y:S01]  /*2c350*/  STL [R1+0xa4], R15 ;  /* 0x0000a40f01007387 */ /* 0x0007e20000100800 */
[----:B------:R-:W-:-:S06]  /*2c360*/  IADD3 R14, P6, R6, R2, RZ ;  /* 0x00000002060e7210 */ /* 0x000fcc0007fde0ff */
[----:B------:R-:W0:Y:S01]  /*2c370*/  LDC R225, c[0x0][0x278] ;  /* 0x00009e00ffe17b82 */ /* 0x000e220000000800 */
[----:B------:R-:W-:Y:S07]  /*2c380*/  STL [R1+0x9c], R37 ;  /* 0x00009c2501007387 */ /* 0x000fee0000100800 */
[----:B------:R-:W0:Y:S01]  /*2c390*/  LDC R235, c[0x0][0x278] ;  /* 0x00009e00ffeb7b82 */ /* 0x000e220000000800 */
[----:B------:R4:W-:Y:S01]  /*2c3a0*/  STL.64 [R1+0x218], R18 ;  /* 0x0002181201007387 */ /* 0x0009e20000100a00 */
[----:B---3--:R-:W-:-:S06]  /*2c3b0*/  LEA.HI.X.SX32 R15, R7, R3, 0x1, P6 ;  /* 0x00000003070f7211 */ /* 0x008fcc00030f0eff */
[----:B------:R-:W3:Y:S01]  /*2c3c0*/  LDC R236, c[0x0][0x278] ;  /* 0x00009e00ffec7b82 */ /* 0x000ee20000000800 */
[----:B------:R-:W-:Y:S01]  /*2c3d0*/  IADD3 RZ, P6, R10, R2, RZ ;  /* 0x000000020aff7210 */ /* 0x000fe20007fde0ff */
[----:B------:R-:W-:Y:S01]  /*2c3e0*/  IMAD R10, R21, 0x115, RZ ;  /* 0x00000115150a7824 */ /* 0x000fe200078e02ff */
[----:B------:R-:W-:-:S05]  /*2c3f0*/  LEA.HI.X.SX32 R7, R6, R3, 0x1, P5 ;  /* 0x0000000306077211 */ /* 0x000fca00028f0eff */
[----:B------:R-:W3:Y:S01]  /*2c400*/  LDC R20, c[0x0][0x278] ;  /* 0x00009e00ff147b82 */ /* 0x000ee20000000800 */
[-C--:B------:R-:W-:Y:S01]  /*2c410*/  IADD3 RZ, P5, R5, R2.reuse, RZ ;  /* 0x0000000205ff7210 */ /* 0x080fe20007fbe0ff */
[----:B--2---:R-:W-:Y:S01]  /*2c420*/  IMAD R5, R23, 0x116, RZ ;  /* 0x0000011617057824 */ /* 0x004fe200078e02ff */
[----:B------:R-:W-:-:S05]  /*2c430*/  IADD3 RZ, P4, R11, R2, RZ ;  /* 0x000000020bff7210 */ /* 0x000fca0007f9e0ff */
[----:B----4-:R-:W2:Y:S01]  /*2c440*/  LDC R19, c[0x0][0x278] ;  /* 0x00009e00ff137b82 */ /* 0x010ea20000000800 */
[----:B------:R-:W-:-:S07]  /*2c450*/  IMAD R11, R22, 0x8b, RZ ;  /* 0x0000008b160b7824 */ /* 0x000fce00078e02ff */
[----:B------:R-:W4:Y:S01]  /*2c460*/  LDC R238, c[0x0][0x278] ;  /* 0x00009e00ffee7b82 */ /* 0x000f220000000800 */
[-C--:B------:R-:W-:Y:S02]  /*2c470*/  LEA.HI.X.SX32 R39, R10, R3.reuse, 0x1, P4 ;  /* 0x000000030a277211 */ /* 0x080fe400020f0eff */
[-C--:B------:R-:W-:Y:S01]  /*2c480*/  IADD3 R36, P4, R5, R2.reuse, RZ ;  /* 0x0000000205247210 */ /* 0x080fe20007f9e0ff */
[----:B-1----:R-:W-:Y:S01]  /*2c490*/  IMAD R9, R229, 0x46, RZ ;  /* 0x00000046e5097824 */ /* 0x002fe200078e02ff */
[----:B------:R1:W-:Y:S01]  /*2c4a0*/  STL.64 [R1+0x880], R14 ;  /* 0x0008800e01007387 */ /* 0x0003e20000100a00 */
[----:B------:R-:W-:Y:S01]  /*2c4b0*/  IMAD R13, R221, 0x117, RZ ;  /* 0x00000117dd0d7824 */ /* 0x000fe200078e02ff */
[-C--:B------:R-:W-:Y:S01]  /*2c4c0*/  LEA.HI.X.SX32 R37, R11, R3.reuse, 0x1, P4 ;  /* 0x000000030b257211 */ /* 0x080fe200020f0eff */
[----:B------:R-:W2:Y:S01]  /*2c4d0*/  LDC R237, c[0x0][0x278] ;  /* 0x00009e00ffed7b82 */ /* 0x000ea20000000800 */
[----:B------:R1:W-:Y:S01]  /*2c4e0*/  STL [R1+0x94], R7 ;  /* 0x0000940701007387 */ /* 0x0003e20000100800 */
[----:B0-----:R-:W-:Y:S01]  /*2c4f0*/  IMAD R6, R234, 0x118, RZ ;  /* 0x00000118ea067824 */ /* 0x001fe200078e02ff */
[----:B------:R-:W-:Y:S01]  /*2c500*/  IADD3 R38, P4, R9, R2, RZ ;  /* 0x0000000209267210 */ /* 0x000fe20007f9e0ff */
[----:B------:R-:W-:Y:S01]  /*2c510*/  IMAD R17, R225, 0x23, RZ ;  /* 0x00000023e1117824 */ /* 0x000fe200078e02ff */
[----:B------:R0:W-:Y:S01]  /*2c520*/  STL [R1+0x8c], R39 ;  /* 0x00008c2701007387 */ /* 0x0001e20000100800 */
[----:B------:R-:W-:-:S02]  /*2c530*/  LEA.HI.X.SX32 R35, R5, R3, 0x1, P6 ;  /* 0x0000000305237211 */ /* 0x000fc400030f0eff */
[----:B------:R-:W2:Y:S01]  /*2c540*/  LDC R240, c[0x0][0x278] ;  /* 0x00009e00fff07b82 */ /* 0x000ea20000000800 */
[----:B-1----:R-:W-:Y:S02]  /*2c550*/  IMAD R15, R235, 0x230, RZ ;  /* 0x00000230eb0f7824 */ /* 0x002fe400078e02ff */
[----:B------:R-:W-:Y:S01]  /*2c560*/  IMAD R7, R233, 0x8c, RZ ;  /* 0x0000008ce9077824 */ /* 0x000fe200078e02ff */
[----:B------:R1:W-:Y:S01]  /*2c570*/  STL.64 [R1+0x878], R36 ;  /* 0x0008782401007387 */ /* 0x0003e20000100a00 */
[-C--:B------:R-:W-:Y:S01]  /*2c580*/  LEA.HI.X.SX32 R41, R13, R3.reuse, 0x1, P5 ;  /* 0x000000030d297211 */ /* 0x080fe200028f0eff */
[----:B---3--:R-:W-:Y:S01]  /*2c590*/  IMAD R14, R236, 0x232, RZ ;  /* 0x00000232ec0e7824 */ /* 0x008fe200078e02ff */
[-C--:B------:R-:W-:Y:S01]  /*2c5a0*/  IADD3 R34, P5, R6, R2.reuse, RZ ;  /* 0x0000000206227210 */ /* 0x080fe20007fbe0ff */
[----:B------:R-:W3:Y:S01]  /*2c5b0*/  LDC R239, c[0x0][0x278] ;  /* 0x00009e00ffef7b82 */ /* 0x000ee20000000800 */
[----:B0-----:R-:W-:Y:S01]  /*2c5c0*/  LEA.HI.X.SX32 R39, R17, R3, 0x1, P4 ;  /* 0x0000000311277211 */ /* 0x001fe200020f0eff */
[----:B------:R-:W-:Y:S01]  /*2c5d0*/  IMAD R5, R20, 0x11a, RZ ;  /* 0x0000011a14057824 */ /* 0x000fe200078e02ff */
[-C--:B------:R-:W-:Y:S01]  /*2c5e0*/  IADD3 RZ, P4, R15, R2.reuse, RZ ;  /* 0x000000020fff7210 */ /* 0x080fe20007f9e0ff */
[----:B------:R0:W-:Y:S01]  /*2c5f0*/  STL [R1+0x84], R35 ;  /* 0x0000842301007387 */ /* 0x0001e20000100800 */
[----:B-1----:R-:W-:-:S03]  /*2c600*/  IADD3 R36, P6, R7, R2, RZ ;  /* 0x0000000207247210 */ /* 0x002fc60007fde0ff */
[----:B------:R-:W1:Y:S01]  /*2c610*/  LDC R13, c[0x0][0x278] ;  /* 0x00009e00ff0d7b82 */ /* 0x000e620000000800 */
[----:B----4-:R-:W-:Y:S01]  /*2c620*/  IMAD R11, R238, 0x8d, RZ ;  /* 0x0000008dee0b7824 */ /* 0x010fe200078e02ff */
[-C--:B------:R-:W-:Y:S02]  /*2c630*/  LEA.HI.X.SX32 R37, R9, R3.reuse, 0x1, P6 ;  /* 0x0000000309257211 */ /* 0x080fe400030f0eff */
[-C--:B0-----:R-:W-:Y:S01]  /*2c640*/  LEA.HI.X.SX32 R35, R7, R3.reuse, 0x1, P5 ;  /* 0x0000000307237211 */ /* 0x081fe200028f0eff */
[----:B--2---:R-:W-:Y:S01]  /*2c650*/  IMAD R7, R19, 0x119, RZ ;  /* 0x0000011913077824 */ /* 0x004fe200078e02ff */
[-C--:B------:R-:W-:Y:S02]  /*2c660*/  IADD3 RZ, P6, R14, R2.reuse, RZ ;  /* 0x000000020eff7210 */ /* 0x080fe40007fde0ff */
[----:B------:R-:W0:Y:S01]  /*2c670*/  LDC R17, c[0x0][0x278] ;  /* 0x00009e00ff117b82 */ /* 0x000e220000000800 */
[-C--:B------:R-:W-:Y:S02]  /*2c680*/  LEA.HI.X.SX32 R23, R6, R3.reuse, 0x1, P4 ;  /* 0x0000000306177211 */ /* 0x080fe400020f0eff */
[----:B------:R-:W-:Y:S01]  /*2c690*/  IADD3 R20, P4, R5, R2, RZ ;  /* 0x0000000205147210 */ /* 0x000fe20007f9e0ff */
[----:B------:R-:W-:Y:S04]  /*2c6a0*/  STL [R1+0x7c], R41 ;  /* 0x00007c2901007387 */ /* 0x000fe80000100800 */
[----:B------:R-:W2:Y:S01]  /*2c6b0*/  LDC R14, c[0x0][0x278] ;  /* 0x00009e00ff0e7b82 */ /* 0x000ea20000000800 */
[-C--:B------:R-:W-:Y:S01]  /*2c6c0*/  LEA.HI.X.SX32 R7, R7, R3.reuse, 0x1, P6 ;  /* 0x0000000307077211 */ /* 0x080fe200030f0eff */
[----:B------:R-:W-:Y:S01]  /*2c6d0*/  STL.64 [R1+0x328], R38 ;  /* 0x0003282601007387 */ /* 0x000fe20000100a00 */
[----:B------:R-:W-:-:S03]  /*2c6e0*/  LEA.HI.X.SX32 R21, R11, R3, 0x1, P4 ;  /* 0x000000030b157211 */ /* 0x000fc600020f0eff */
[----:B------:R-:W-:Y:S02]  /*2c6f0*/  STL.64 [R1+0x210], R36 ;  /* 0x0002102401007387 */ /* 0x000fe40000100a00 */
[----:B------:R-:W4:Y:S02]  /*2c700*/  LDC R15, c[0x0][0x278] ;  /* 0x00009e00ff0f7b82 */ /* 0x000f240000000800 */
[----:B------:R-:W-:Y:S06]  /*2c710*/  STL.64 [R1+0x870], R34 ;  /* 0x0008702201007387 */ /* 0x000fec0000100a00 */
[----:B------:R-:W4:Y:S01]  /*2c720*/  LDC R18, c[0x0][0x278] ;  /* 0x00009e00ff127b82 */ /* 0x000f220000000800 */
[----:B------:R3:W-:Y:S07]  /*2c730*/  STL [R1+0x74], R23 ;  /* 0x0000741701007387 */ /* 0x0007ee0000100800 */
[----:B------:R-:W4:Y:S01]  /*2c740*/  LDC R19, c[0x0][0x278] ;  /* 0x00009e00ff137b82 */ /* 0x000f220000000800 */
[----:B------:R-:W-:Y:S01]  /*2c750*/  STL [R1+0x6c], R7 ;  /* 0x00006c0701007387 */ /* 0x000fe20000100800 */
[----:B------:R-:W-:-:S03]  /*2c760*/  IMAD R10, R237, 0x234, RZ ;  /* 0x00000234ed0a7824 */ /* 0x000fc600078e02ff */
[----:B------:R1:W-:Y:S01]  /*2c770*/  STL.64 [R1+0x868], R20 ;  /* 0x0008681401007387 */ /* 0x0003e20000100a00 */
[----:B------:R-:W-:Y:S02]  /*2c780*/  IMAD R9, R240, 0x238, RZ ;  /* 0x00000238f0097824 */ /* 0x000fe400078e02ff */
[----:B------:R-:W4:Y:S01]  /*2c790*/  LDC R22, c[0x0][0x278] ;  /* 0x00009e00ff167b82 */ /* 0x000f220000000800 */
[----:B------:R-:W-:Y:S01]  /*2c7a0*/  IADD3 RZ, P5, R10, R2, RZ ;  /* 0x000000020aff7210 */ /* 0x000fe20007fbe0ff */
[----:B0-----:R-:W-:-:S06]  /*2c7b0*/  IMAD R6, R17, 0x11c, RZ ;  /* 0x0000011c11067824 */ /* 0x001fcc00078e02ff */
[----:B---3--:R-:W0:Y:S08]  /*2c7c0*/  LDC R23, c[0x0][0x278] ;  /* 0x00009e00ff177b82 */ /* 0x008e300000000800 */
[----:B-1----:R-:W1:Y:S01]  /*2c7d0*/  LDC R21, c[0x0][0x278] ;  /* 0x00009e00ff157b82 */ /* 0x002e620000000800 */
[----:B------:R-:W-:-:S07]  /*2c7e0*/  IMAD R10, R239, 0x236, RZ ;  /* 0x00000236ef0a7824 */ /* 0x000fce00078e02ff */
[----:B------:R-:W3:Y:S01]  /*2c7f0*/  LDC R20, c[0x0][0x278] ;  /* 0x00009e00ff147b82 */ /* 0x000ee20000000800 */
[-C--:B------:R-:W-:Y:S01]  /*2c800*/  IADD3 RZ, P4, R9, R2.reuse, RZ ;  /* 0x0000000209ff7210 */ /* 0x080fe20007f9e0ff */
[----:B------:R-:W-:Y:S01]  /*2c810*/  IMAD R9, R13, 0x11b, RZ ;  /* 0x0000011b0d097824 */ /* 0x000fe200078e02ff */
[----:B------:R-:W-:Y:S01]  /*2c820*/  IADD3 RZ, P6, R10, R2, RZ ;  /* 0x000000020aff7210 */ /* 0x000fe20007fde0ff */
[----:B--2---:R-:W-:-:S04]  /*2c830*/  IMAD R7, R14, 0x8e, RZ ;  /* 0x0000008e0e077824 */ /* 0x004fc800078e02ff */
[----:B------:R-:W2:Y:S01]  /*2c840*/  LDC R233, c[0x0][0x278] ;  /* 0x00009e00ffe97b82 */ /* 0x000ea20000000800 */
[----:B----4-:R-:W-:Y:S01]  /*2c850*/  IMAD R11, R15, 0x47, RZ ;  /* 0x000000470f0b7824 */ /* 0x010fe200078e02ff */
[-C--:B------:R-:W-:Y:S01]  /*2c860*/  LEA.HI.X.SX32 R33, R5, R3.reuse, 0x1, P5 ;  /* 0x0000000305217211 */ /* 0x080fe200028f0eff */
[----:B------:R-:W-:Y:S01]  /*2c870*/  IMAD R10, R18, 0x23a, RZ ;  /* 0x0000023a120a7824 */ /* 0x000fe200078e02ff */
[----:B------:R-:W-:-:S04]  /*2c880*/  LEA.HI.X.SX32 R31, R9, R3, 0x1, P6 ;  /* 0x00000003091f7211 */ /* 0x000fc800030f0eff */
[----:B------:R-:W4:Y:S01]  /*2c890*/  LDC R225, c[0x0][0x278] ;  /* 0x00009e00ffe17b82 */ /* 0x000f220000000800 */
[-C--:B------:R-:W-:Y:S01]  /*2c8a0*/  IADD3 R14, P5, R7, R2.reuse, RZ ;  /* 0x00000002070e7210 */ /* 0x080fe20007fbe0ff */
[----:B------:R-:W-:Y:S01]  /*2c8b0*/  IMAD R5, R19, 0x23c, RZ ;  /* 0x0000023c13057824 */ /* 0x000fe200078e02ff */
[----:B------:R-:W-:-:S05]  /*2c8c0*/  IADD3 R18, P6, R6, R2, RZ ;  /* 0x0000000206127210 */ /* 0x000fca0007fde0ff */
[----:B------:R-:W4:Y:S01]  /*2c8d0*/  LDC R234, c[0x0][0x278] ;  /* 0x00009e00ffea7b82 */ /* 0x000f220000000800 */
[----:B------:R-:W-:-:S07]  /*2c8e0*/  LEA.HI.X.SX32 R15, R11, R3, 0x1, P5 ;  /* 0x000000030b0f7211 */ /* 0x000fce00028f0eff */
[----:B------:R-:W4:Y:S01]  /*2c8f0*/  LDC R229, c[0x0][0x278] ;  /* 0x00009e00ffe57b82 */ /* 0x000f220000000800 */
[----:B------:R-:W-:Y:S02]  /*2c900*/  LEA.HI.X.SX32 R19, R7, R3, 0x1, P6 ;  /* 0x0000000307137211 */ /* 0x000fe400030f0eff */
[----:B------:R-:W-:-:S05]  /*2c910*/  IADD3 RZ, P6, R5, R2, RZ ;  /* 0x0000000205ff7210 */ /* 0x000fca0007fde0ff */
[----:B------:R-:W4:Y:S01]  /*2c920*/  LDC R221, c[0x0][0x278] ;  /* 0x00009e00ffdd7b82 */ /* 0x000f220000000800 */
[----:B-1----:R-:W-:Y:S01]  /*2c930*/  IMAD R5, R21, 0x11e, RZ ;  /* 0x0000011e15057824 */ /* 0x002fe200078e02ff */
[----:B------:R-:W-:Y:S06]  /*2c940*/  STL [R1+0x64], R33 ;  /* 0x0000642101007387 */ /* 0x000fec0000100800 */
[----:B------:R-:W1:Y:S01]  /*2c950*/  LDC R235, c[0x0][0x278] ;  /* 0x00009e00ffeb7b82 */ /* 0x000e620000000800 */
[----:B------:R-:W-:Y:S01]  /*2c960*/  STL [R1+0x5c], R31 ;  /* 0x00005c1f01007387 */ /* 0x000fe20000100800 */
[----:B---3--:R-:W-:Y:S01]  /*2c970*/  IMAD R7, R20, 0x11d, RZ ;  /* 0x0000011d14077824 */ /* 0x008fe200078e02ff */
[----:B------:R-:W-:Y:S01]  /*2c980*/  IADD3 RZ, P5, R10, R2, RZ ;  /* 0x000000020aff7210 */ /* 0x000fe20007fbe0ff */
[----:B------:R-:W-:Y:S01]  /*2c990*/  IMAD R11, R22, 0x8f, RZ ;  /* 0x0000008f160b7824 */ /* 0x000fe200078e02ff */
[----:B------:R-:W-:Y:S03]  /*2c9a0*/  STL.64 [R1+0x208], R14 ;  /* 0x0002080e01007387 */ /* 0x000fe60000100a00 */
[----:B------:R-:W3:Y:S01]  /*2c9b0*/  LDC R236, c[0x0][0x278] ;  /* 0x00009e00ffec7b82 */ /* 0x000ee20000000800 */
[----:B------:R2:W-:Y:S01]  /*2c9c0*/  STL.64 [R1+0x860], R18 ;  /* 0x0008601201007387 */ /* 0x0005e20000100a00 */
[----:B------:R-:W-:-:S02]  /*2c9d0*/  LEA.HI.X.SX32 R29, R6, R3, 0x1, P4 ;  /* 0x00000003061d7211 */ /* 0x000fc400020f0eff */
[----:B------:R-:W-:-:S04]  /*2c9e0*/  IADD3 R22, P4, R5, R2, RZ ;  /* 0x0000000205167210 */ /* 0x000fc80007f9e0ff */
[----:B------:R-:W3:Y:S01]  /*2c9f0*/  LDC R237, c[0x0][0x278] ;  /* 0x00009e00ffed7b82 */ /* 0x000ee20000000800 */
[----:B0-----:R-:W-:Y:S01]  /*2ca00*/  IMAD R10, R23, 0x23e, RZ ;  /* 0x0000023e170a7824 */ /* 0x001fe200078e02ff */
[-C--:B------:R-:W-:Y:S01]  /*2ca10*/  LEA.HI.X.SX32 R7, R7, R3.reuse, 0x1, P5 ;  /* 0x0000000307077211 */ /* 0x080fe200028f0eff */
[----:B--2---:R-:W-:Y:S01]  /*2ca20*/  IMAD R6, R233, 0x12, RZ ;  /* 0x00000012e9067824 */ /* 0x004fe200078e02ff */
[----:B------:R-:W-:-:S04]  /*2ca30*/  LEA.HI.X.SX32 R23, R11, R3, 0x1, P4 ;  /* 0x000000030b177211 */ /* 0x000fc800020f0eff */
[----:B------:R-:W0:Y:S01]  /*2ca40*/  LDC R18, c[0x0][0x278] ;  /* 0x00009e00ff127b82 */ /* 0x000e220000000800 */
[----:B------:R-:W-:Y:S01]  /*2ca50*/  STL [R1+0x54], R29 ;  /* 0x0000541d01007387 */ /* 0x000fe20000100800 */
[----:B----4-:R-:W-:Y:S01]  /*2ca60*/  IMAD R13, R225, 0x11f, RZ ;  /* 0x0000011fe10d7824 */ /* 0x010fe200078e02ff */
[----:B------:R-:W-:-:S05]  /*2ca70*/  IADD3 RZ, P5, R10, R2, RZ ;  /* 0x000000020aff7210 */ /* 0x000fca0007fbe0ff */
[----:B------:R-:W2:Y:S01]  /*2ca80*/  LDC R17, c[0x0][0x278] ;  /* 0x00009e00ff117b82 */ /* 0x000ea20000000800 */
[----:B------:R4:W-:Y:S01]  /*2ca90*/  STL [R1+0x4c], R7 ;  /* 0x00004c0701007387 */ /* 0x0009e20000100800 */
[----:B------:R-:W-:Y:S02]  /*2caa0*/  LEA.HI.X.SX32 R21, R5, R3, 0x1, P6 ;  /* 0x0000000305157211 */ /* 0x000fe400030f0eff */
[----:B------:R-:W-:Y:S01]  /*2cab0*/  LEA R14, R229, R229, 0x3 ;  /* 0x000000e5e50e7211 */ /* 0x000fe200078e18ff */
[----:B------:R3:W-:Y:S01]  /*2cac0*/  STL.64 [R1+0x858], R22 ;  /* 0x0008581601007387 */ /* 0x0007e20000100a00 */
[----:B------:R-:W-:Y:S01]  /*2cad0*/  LEA.HI.X.SX32 R27, R13, R3, 0x1, P5 ;  /* 0x000000030d1b7211 */ /* 0x000fe200028f0eff */
[----:B------:R-:W-:Y:S01]  /*2cae0*/  IMAD R9, R221, 0x240, RZ ;  /* 0x00000240dd097824 */ /* 0x000fe200078e02ff */
[----:B------:R-:W2:Y:S01]  /*2caf0*/  LDC R15, c[0x0][0x278] ;  /* 0x00009e00ff0f7b82 */ /* 0x000ea20000000800 */
[----:B----4-:R-:W-:Y:S02]  /*2cb00*/  IMAD R7, R234, 0x24, RZ ;  /* 0x00000024ea077824 */ /* 0x010fe400078e02ff */
[----:B-1----:R-:W-:-:S02]  /*2cb10*/  IMAD R11, R235, 0x48, RZ ;  /* 0x00000048eb0b7824 */ /* 0x002fc400078e02ff */
[----:B---3--:R-:W-:-:S03]  /*2cb20*/  IMAD R10, R236, 0x90, RZ ;  /* 0x00000090ec0a7824 */ /* 0x008fc600078e02ff */
[----:B------:R-:W1:Y:S01]  /*2cb30*/  LDC R249, c[0x0][0x278] ;  /* 0x00009e00fff97b82 */ /* 0x000e620000000800 */
[-C--:B------:R-:W-:Y:S02]  /*2cb40*/  IADD3 R22, P6, R6, R2.reuse, RZ ;  /* 0x0000000206167210 */ /* 0x080fe40007fde0ff */
[-C--:B------:R-:W-:Y:S02]  /*2cb50*/  IADD3 R20, P5, R7, R2.reuse, RZ ;  /* 0x0000000207147210 */ /* 0x080fe40007fbe0ff */
[-C--:B------:R-:W-:Y:S01]  /*2cb60*/  LEA.HI.X.SX32 R23, R14, R3.reuse, 0x1, P6 ;  /* 0x000000030e177211 */ /* 0x080fe200030f0eff */
[----:B------:R3:W-:Y:S01]  /*2cb70*/  STL [R1+0x44], R21 ;  /* 0x0000441501007387 */ /* 0x0007e20000100800 */
[-C--:B------:R-:W-:Y:S01]  /*2cb80*/  IADD3 RZ, P4, R9, R2.reuse, RZ ;  /* 0x0000000209ff7210 */ /* 0x080fe20007f9e0ff */
[----:B------:R-:W-:Y:S01]  /*2cb90*/  IMAD R9, R237, 0x120, RZ ;  /* 0x00000120ed097824 */ /* 0x000fe200078e02ff */
[----:B------:R-:W4:Y:S01]  /*2cba0*/  LDC R165, c[0x0][0x278] ;  /* 0x00009e00ffa57b82 */ /* 0x000f220000000800 */
[----:B------:R-:W-:Y:S04]  /*2cbb0*/  STL [R1+0x3c], R27 ;  /* 0x00003c1b01007387 */ /* 0x000fe80000100800 */
[----:B------:R2:W-:Y:S01]  /*2cbc0*/  STL.64 [R1+0x3f8], R22 ;  /* 0x0003f81601007387 */ /* 0x0005e20000100a00 */
[----:B---3--:R-:W-:Y:S01]  /*2cbd0*/  LEA.HI.X.SX32 R21, R6, R3, 0x1, P5 ;  /* 0x0000000306157211 */ /* 0x008fe200028f0eff */
[----:B0-----:R-:W-:Y:S01]  /*2cbe0*/  IMAD R13, R18, 0x244, RZ ;  /* 0x00000244120d7824 */ /* 0x001fe200078e02ff */
[----:B------:R-:W0:Y:S03]  /*2cbf0*/  LDC R6, c[0x0][0x278] ;  /* 0x00009e00ff067b82 */ /* 0x000e260000000800 */
[----:B------:R3:W-:Y:S01]  /*2cc00*/  STL.64 [R1+0x3b0], R20 ;  /* 0x0003b01401007387 */ /* 0x0007e20000100a00 */
[----:B--2---:R-:W-:Y:S01]  /*2cc10*/  IADD3 R22, P6, R11, R2, RZ ;  /* 0x000000020b167210 */ /* 0x004fe20007fde0ff */
[----:B------:R-:W-:-:S03]  /*2cc20*/  IMAD R5, R17, 0x246, RZ ;  /* 0x0000024611057824 */ /* 0x000fc600078e02ff */
[----:B------:R-:W2:Y:S01]  /*2cc30*/  LDC R14, c[0x0][0x278] ;  /* 0x00009e00ff0e7b82 */ /* 0x000ea20000000800 */
[-C--:B------:R-:W-:Y:S02]  /*2cc40*/  LEA.HI.X.SX32 R23, R7, R3.reuse, 0x1, P6 ;  /* 0x0000000307177211 */ /* 0x080fe400030f0eff */
[-C--:B------:R-:W-:Y:S02]  /*2cc50*/  IADD3 R18, P6, R9, R2.reuse, RZ ;  /* 0x0000000209127210 */ /* 0x080fe40007fde0ff */
[CC--:B---3--:R-:W-:Y:S02]  /*2cc60*/  IADD3 R20, P5, R10.reuse, R2.reuse, RZ ;  /* 0x000000020a147210 */ /* 0x0c8fe40007fbe0ff */
[-C--:B------:R-:W-:Y:S01]  /*2cc70*/  LEA.HI.X.SX32 R19, R10, R3.reuse, 0x1, P6 ;  /* 0x000000030a137211 */ /* 0x080fe200030f0eff */
[----:B------:R-:W-:Y:S01]  /*2cc80*/  IMAD R15, R15, 0x242, RZ ;  /* 0x000002420f0f7824 */ /* 0x000fe200078e02ff */
[-C--:B------:R-:W-:Y:S01]  /*2cc90*/  LEA.HI.X.SX32 R21, R11, R3.reuse, 0x1, P5 ;  /* 0x000000030b157211 */ /* 0x080fe200028f0eff */
[----:B------:R-:W3:Y:S01]  /*2cca0*/  LDC R17, c[0x0][0x278] ;  /* 0x00009e00ff117b82 */ /* 0x000ee20000000800 */
[----:B------:R-:W-:Y:S01]  /*2ccb0*/  LEA.HI.X.SX32 R7, R9, R3, 0x1, P4 ;  /* 0x0000000309077211 */ /* 0x000fe200020f0eff */
[----:B------:R-:W-:Y:S01]  /*2ccc0*/  STL.64 [R1+0x320], R22 ;  /* 0x0003201601007387 */ /* 0x000fe20000100a00 */
[----:B------:R-:W-:-:S03]  /*2ccd0*/  IADD3 RZ, P4, R5, R2, RZ ;  /* 0x0000000205ff7210 */ /* 0x000fc60007f9e0ff */
[----:B------:R-:W-:Y:S02]  /*2cce0*/  STL.64 [R1+0x200], R20 ;  /* 0x0002001401007387 */ /* 0x000fe40000100a00 */
[----:B------:R-:W1:Y:S02]  /*2ccf0*/  LDC R5, c[0x0][0x278] ;  /* 0x00009e00ff057b82 */ /* 0x000e640000000800 */
[----:B------:R-:W-:Y:S04]  /*2cd00*/  STL.64 [R1+0x850], R18 ;  /* 0x0008501201007387 */ /* 0x000fe80000100a00 */
[----:B------:R4:W-:Y:S02]  /*2cd10*/  STL [R1+0x34], R7 ;  /* 0x0000340701007387 */ /* 0x0009e40000100800 */
[----:B------:R-:W2:Y:S08]  /*2cd20*/  LDC R10, c[0x0][0x278] ;  /* 0x00009e00ff0a7b82 */ /* 0x000eb00000000800 */
[----:B----4-:R-:W4:Y:S01]  /*2cd30*/  LDC R7, c[0x0][0x278] ;  /* 0x00009e00ff077b82 */ /* 0x010f220000000800 */
[----:B------:R-:W-:-:S07]  /*2cd40*/  IADD3 RZ, P5, R15, R2, RZ ;  /* 0x000000020fff7210 */ /* 0x000fce0007fbe0ff */
[----:B------:R-:W3:Y:S08]  /*2cd50*/  LDC R11, c[0x0][0x278] ;  /* 0x00009e00ff0b7b82 */ /* 0x000ef00000000800 */
[----:B------:R-:W3:Y:S08]  /*2cd60*/  LDC R18, c[0x0][0x278] ;  /* 0x00009e00ff127b82 */ /* 0x000ef00000000800 */
[----:B------:R-:W3:Y:S01]  /*2cd70*/  LDC R9, c[0x0][0x278] ;  /* 0x00009e00ff097b82 */ /* 0x000ee20000000800 */
[----:B-1----:R-:W-:-:S07]  /*2cd80*/  IMAD R163, R5, 0x121, RZ ;  /* 0x0000012105a37824 */ /* 0x002fce00078e02ff */
[----:B------:R-:W1:Y:S01]  /*2cd90*/  LDC R15, c[0x0][0x278] ;  /* 0x00009e00ff0f7b82 */ /* 0x000e620000000800 */
[----:B----4-:R-:W-:Y:S01]  /*2cda0*/  IMAD R5, R7, 0x122, RZ ;  /* 0x0000012207057824 */ /* 0x010fe200078e02ff */
[----:B------:R-:W-:Y:S01]  /*2cdb0*/  LEA.HI.X.SX32 R163, R163, R3, 0x1, P5 ;  /* 0x00000003a3a37211 */ /* 0x000fe200028f0eff */
[----:B0-----:R-:W-:-:S05]  /*2cdc0*/  IMAD R161, R6, 0x91, RZ ;  /* 0x0000009106a17824 */ /* 0x001fca00078e02ff */
[----:B------:R-:W0:Y:S01]  /*2cdd0*/  LDC R19, c[0x0][0x278] ;  /* 0x00009e00ff137b82 */ /* 0x000e220000000800 */
[-C--:B------:R-:W-:Y:S01]  /*2cde0*/  IADD3 R162, P5, R5, R2.reuse, RZ ;  /* 0x0000000205a27210 */ /* 0x080fe20007fbe0ff */
[----:B------:R4:W-:Y:S06]  /*2cdf0*/  STL [R1+0x2c], R163 ;  /* 0x00002ca301007387 */ /* 0x0009ec0000100800 */
[----:B------:R-:W0:Y:S01]  /*2ce00*/  LDC R20, c[0x0][0x278] ;  /* 0x00009e00ff147b82 */ /* 0x000e220000000800 */
[----:B--2---:R-:W-:Y:S01]  /*2ce10*/  IMAD R6, R10, 0x92, RZ ;  /* 0x000000920a067824 */ /* 0x004fe200078e02ff */
[----:B----4-:R-:W-:Y:S01]  /*2ce20*/  LEA.HI.X.SX32 R163, R161, R3, 0x1, P5 ;  /* 0x00000003a1a37211 */ /* 0x010fe200028f0eff */
[----:B---3--:R-:W-:Y:S01]  /*2ce30*/  IMAD R160, R11, 0x124, RZ ;  /* 0x000001240ba07824 */ /* 0x008fe200078e02ff */
[----:B------:R-:W-:-:S04]  /*2ce40*/  IADD3 RZ, P6, R13, R2, RZ ;  /* 0x000000020dff7210 */ /* 0x000fc80007fde0ff */
[----:B------:R-:W2:Y:S01]  /*2ce50*/  LDC R22, c[0x0][0x278] ;  /* 0x00009e00ff167b82 */ /* 0x000ea20000000800 */
[----:B------:R-:W-:Y:S01]  /*2ce60*/  IMAD R7, R18, 0x4a, RZ ;  /* 0x0000004a12077824 */ /* 0x000fe200078e02ff */
[----:B------:R3:W-:Y:S01]  /*2ce70*/  STL.64 [R1+0x848], R162 ;  /* 0x000848a201007387 */ /* 0x0007e20000100a00 */
[----:B------:R-:W-:Y:S02]  /*2ce80*/  IMAD R159, R9, 0x49, RZ ;  /* 0x00000049099f7824 */ /* 0x000fe400078e02ff */
[----:B------:R-:W-:-:S03]  /*2ce90*/  IMAD R18, R249, 0x9c, RZ ;  /* 0x0000009cf9127824 */ /* 0x000fc600078e02ff */
[----:B------:R-:W4:Y:S01]  /*2cea0*/  LDC R221, c[0x0][0x278] ;  /* 0x00009e00ffdd7b82 */ /* 0x000f220000000800 */
[----:B-1----:R-:W-:Y:S02]  /*2ceb0*/  IMAD R158, R15, 0x126, RZ ;  /* 0x000001260f9e7824 */ /* 0x002fe400078e02ff */
[----:B------:R-:W-:Y:S01]  /*2cec0*/  IMAD R249, R165, 0x1e, RZ ;  /* 0x0000001ea5f97824 */ /* 0x000fe200078e02ff */
[-C--:B------:R-:W-:Y:S02]  /*2ced0*/  LEA.HI.X.SX32 R165, R5, R3.reuse, 0x1, P6 ;  /* 0x0000000305a57211 */ /* 0x080fe400030f0eff */
[-C--:B---3--:R-:W-:Y:S02]  /*2cee0*/  IADD3 R162, P5, R6, R2.reuse, RZ ;  /* 0x0000000206a27210 */ /* 0x088fe40007fbe0ff */
[----:B------:R-:W1:Y:S01]  /*2cef0*/  LDC R21, c[0x0][0x278] ;  /* 0x00009e00ff157b82 */ /* 0x000e620000000800 */
[----:B------:R-:W-:Y:S01]  /*2cf00*/  IADD3 R160, P6, R160, R2, RZ ;  /* 0x00000002a0a07210 */ /* 0x000fe20007fde0ff */
[----:B------:R-:W-:Y:S01]  /*2cf10*/  IMAD R157, R14, 0x93, RZ ;  /* 0x000000930e9d7824 */ /* 0x000fe200078e02ff */
[----:B------:R-:W-:-:S05]  /*2cf20*/  LEA.HI.X.SX32 R163, R159, R3, 0x1, P5 ;  /* 0x000000039fa37211 */ /* 0x000fca00028f0eff */
[----:B------:R-:W3:Y:S01]  /*2cf30*/  LDC R225, c[0x0][0x278] ;  /* 0x00009e00ffe17b82 */ /* 0x000ee20000000800 */
[----:B------:R-:W-:Y:S01]  /*2cf40*/  IADD3 R158, P5, R158, R2, RZ ;  /* 0x000000029e9e7210 */ /* 0x000fe20007fbe0ff */
[----:B------:R0:W-:Y:S01]  /*2cf50*/  STL [R1+0x24], R165 ;  /* 0x000024a501007387 */ /* 0x0001e20000100800 */
[----:B------:R-:W-:-:S05]  /*2cf60*/  LEA.HI.X.SX32 R161, R6, R3, 0x1, P6 ;  /* 0x0000000306a17211 */ /* 0x000fca00030f0eff */
[----:B------:R-:W3:Y:S01]  /*2cf70*/  LDC R23, c[0x0][0x278] ;  /* 0x00009e00ff177b82 */ /* 0x000ee20000000800 */
[----:B------:R-:W-:-:S07]  /*2cf80*/  LEA.HI.X.SX32 R159, R157, R3, 0x1, P5 ;  /* 0x000000039d9f7211 */ /* 0x000fce00028f0eff */
[----:B------:R-:W3:Y:S01]  /*2cf90*/  LDC R233, c[0x0][0x278] ;  /* 0x00009e00ffe97b82 */ /* 0x000ee20000000800 */
[----:B0-----:R-:W3:Y:S01]  /*2cfa0*/  LDL.LU.64 R164, [R1+0x1030] ;  /* 0x0010300001a47983 */ /* 0x001ee20000300a00 */
[----:B------:R-:W-:-:S03]  /*2cfb0*/  IMAD R9, R19, 0x94, RZ ;  /* 0x0000009413097824 */ /* 0x000fc600078e02ff */
[----:B------:R0:W-:Y:S03]  /*2cfc0*/  STL.64 [R1+0x1f8], R162 ;  /* 0x0001f8a201007387 */ /* 0x0001e60000100a00 */
[----:B------:R-:W3:Y:S01]  /*2cfd0*/  LDC R6, c[0x0][0x278] ;  /* 0x00009e00ff067b82 */ /* 0x000ee20000000800 */
[----:B------:R-:W-:Y:S02]  /*2cfe0*/  IMAD R155, R17, 0x25, RZ ;  /* 0x00000025119b7824 */ /* 0x000fe400078e02ff */
[----:B------:R-:W-:-:S05]  /*2cff0*/  IMAD R154, R20, 0x128, RZ ;  /* 0x00000128149a7824 */ /* 0x000fca00078e02ff */
[----:B------:R-:W3:Y:S01]  /*2d000*/  LDC R235, c[0x0][0x278] ;  /* 0x00009e00ffeb7b82 */ /* 0x000ee20000000800 */
[----:B0-----:R-:W3:Y:S04]  /*2d010*/  LDL.LU.64 R162, [R1+0x1028] ;  /* 0x0010280001a27983 */ /* 0x001ee80000300a00 */
[----:B------:R0:W-:Y:S03]  /*2d020*/  STL.64 [R1+0x840], R160 ;  /* 0x000840a001007387 */ /* 0x0001e60000100a00 */
[----:B------:R-:W3:Y:S01]  /*2d030*/  LDC R236, c[0x0][0x278] ;  /* 0x00009e00ffec7b82 */ /* 0x000ee20000000800 */
[----:B------:R4:W-:Y:S01]  /*2d040*/  STL.64 [R1+0x838], R158 ;  /* 0x0008389e01007387 */ /* 0x0009e20000100a00 */
[----:B--2---:R-:W-:-:S06]  /*2d050*/  IMAD R156, R22, 0x12a, RZ ;  /* 0x0000012a169c7824 */ /* 0x004fcc00078e02ff */
[----:B------:R-:W2:Y:S01]  /*2d060*/  LDC R5, c[0x0][0x278] ;  /* 0x00009e00ff057b82 */ /* 0x000ea20000000800 */
[-C--:B0-----:R-:W-:Y:S02]  /*2d070*/  IADD3 R160, P6, R7, R2.reuse, RZ ;  /* 0x0000000207a07210 */ /* 0x081fe40007fde0ff */
[----:B----4-:R-:W-:Y:S02]  /*2d080*/  IADD3 R158, P5, R9, R2, RZ ;  /* 0x00000002099e7210 */ /* 0x010fe40007fbe0ff */
[----:B------:R-:W-:-:S03]  /*2d090*/  LEA.HI.X.SX32 R161, R155, R3, 0x1, P6 ;  /* 0x000000039ba17211 */ /* 0x000fc600030f0eff */
[----:B------:R-:W0:Y:S01]  /*2d0a0*/  LDC R237, c[0x0][0x278] ;  /* 0x00009e00ffed7b82 */ /* 0x000e220000000800 */
[-C--:B------:R-:W-:Y:S02]  /*2d0b0*/  IADD3 R154, P6, R154, R2.reuse, RZ ;  /* 0x000000029a9a7210 */ /* 0x080fe40007fde0ff */
[-C--:B------:R-:W-:Y:S01]  /*2d0c0*/  LEA.HI.X.SX32 R159, R7, R3.reuse, 0x1, P5 ;  /* 0x00000003079f7211 */ /* 0x080fe200028f0eff */
[----:B------:R-:W-:Y:S01]  /*2d0d0*/  IMAD R10, R221, 0x96, RZ ;  /* 0x00000096dd0a7824 */ /* 0x000fe200078e02ff */
[----:B------:R-:W-:Y:S01]  /*2d0e0*/  LEA.HI.X.SX32 R155, R9, R3, 0x1, P6 ;  /* 0x00000003099b7211 */ /* 0x000fe200030f0eff */
[----:B------:R4:W-:Y:S01]  /*2d0f0*/  STL.64 [R1+0x318], R160 ;  /* 0x000318a001007387 */ /* 0x0009e20000100a00 */
[----:B-1----:R-:W-:Y:S01]  /*2d100*/  IMAD R153, R21, 0x95, RZ ;  /* 0x0000009515997824 */ /* 0x002fe200078e02ff */
[----:B------:R-:W1:Y:S01]  /*2d110*/  LDC R238, c[0x0][0x278] ;  /* 0x00009e00ffee7b82 */ /* 0x000e620000000800 */
[----:B---3--:R-:W-:Y:S01]  /*2d120*/  IMAD R152, R225, 0x12c, RZ ;  /* 0x0000012ce1987824 */ /* 0x008fe200078e02ff */
[----:B------:R-:W-:Y:S01]  /*2d130*/  IADD3 R156, P5, R156, R2, RZ ;  /* 0x000000029c9c7210 */ /* 0x000fe20007fbe0ff */
[----:B------:R-:W-:-:S02]  /*2d140*/  IMAD R151, R23, 0x4b, RZ ;  /* 0x0000004b17977824 */ /* 0x000fc400078e02ff */
[----:B------:R-:W-:Y:S02]  /*2d150*/  IMAD R150, R233, 0x12e, RZ ;  /* 0x0000012ee9967824 */ /* 0x000fe400078e02ff */
[----:B------:R-:W-:Y:S01]  /*2d160*/  IMAD R6, R6, 0x97, RZ ;  /* 0x0000009706067824 */ /* 0x000fe200078e02ff */
[----:B------:R-:W3:Y:S01]  /*2d170*/  LDC R240, c[0x0][0x278] ;  /* 0x00009e00fff07b82 */ /* 0x000ee20000000800 */
[----:B----4-:R-:W4:Y:S04]  /*2d180*/  LDL.LU.64 R160, [R1+0x1020] ;  /* 0x0010200001a07983 */ /* 0x010f280000300a00 */
[----:B------:R2:W-:Y:S01]  /*2d190*/  STL.64 [R1+0x1f0], R158 ;  /* 0x0001f09e01007387 */ /* 0x0005e20000100a00 */
[-C--:B------:R-:W-:Y:S01]  /*2d1a0*/  LEA.HI.X.SX32 R157, R153, R3.reuse, 0x1, P5 ;  /* 0x00000003999d7211 */ /* 0x080fe200028f0eff */
[----:B------:R-:W-:Y:S01]  /*2d1b0*/  IMAD R11, R235, 0x26, RZ ;  /* 0x00000026eb0b7824 */ /* 0x000fe200078e02ff */
[----:B------:R-:W-:Y:S01]  /*2d1c0*/  IADD3 R152, P5, R152, R2, RZ ;  /* 0x0000000298987210 */ /* 0x000fe20007fbe0ff */
[----:B------:R-:W-:Y:S01]  /*2d1d0*/  IMAD R13, R236, 0x4c, RZ ;  /* 0x0000004cec0d7824 */ /* 0x000fe200078e02ff */
[----:B------:R-:W3:Y:S01]  /*2d1e0*/  LDC R242, c[0x0][0x278] ;  /* 0x00009e00fff27b82 */ /* 0x000ee20000000800 */
[----:B--2---:R-:W2:Y:S01]  /*2d1f0*/  LDL.LU.64 R158, [R1+0x1018] ;  /* 0x00101800019e7983 */ /* 0x004ea20000300a00 */
[----:B------:R-:W-:Y:S01]  /*2d200*/  LEA.HI.X.SX32 R153, R10, R3, 0x1, P5 ;  /* 0x000000030a997211 */ /* 0x000fe200028f0eff */
[----:B------:R-:W-:-:S05]  /*2d210*/  IMAD R5, R5, 0x13, RZ ;  /* 0x0000001305057824 */ /* 0x000fca00078e02ff */
[----:B------:R-:W3:Y:S01]  /*2d220*/  LDC R9, c[0x0][0x278] ;  /* 0x00009e00ff097b82 */ /* 0x000ee20000000800 */
[----:B------:R1:W-:Y:S04]  /*2d230*/  STL.64 [R1+0x830], R154 ;  /* 0x0008309a01007387 */ /* 0x0003e80000100a00 */
[----:B------:R3:W-:Y:S01]  /*2d240*/  STL.64 [R1+0x828], R156 ;  /* 0x0008289c01007387 */ /* 0x0007e20000100a00 */
[----:B0-----:R-:W-:Y:S02]  /*2d250*/  IMAD R14, R237, 0x98, RZ ;  /* 0x00000098ed0e7824 */ /* 0x001fe400078e02ff */
[----:B-1----:R-:W-:Y:S01]  /*2d260*/  IMAD R149, R238, 0x130, RZ ;  /* 0x00000130ee957824 */ /* 0x002fe200078e02ff */
[----:B------:R-:W0:Y:S01]  /*2d270*/  LDC R248, c[0x0][0x278] ;  /* 0x00009e00fff87b82 */ /* 0x000e220000000800 */
[----:B------:R-:W-:-:S04]  /*2d280*/  IADD3 R154, P6, R10, R2, RZ ;  /* 0x000000020a9a7210 */ /* 0x000fc80007fde0ff */
[-C--:B------:R-:W-:Y:S01]  /*2d290*/  LEA.HI.X.SX32 R155, R151, R3.reuse, 0x1, P6 ;  /* 0x00000003979b7211 */ /* 0x080fe200030f0eff */
[----:B---3--:R-:W3:Y:S01]  /*2d2a0*/  LDL.LU.64 R156, [R1+0x1010] ;  /* 0x00101000019c7983 */ /* 0x008ee20000300a00 */
[----:B------:R-:W-:Y:S01]  /*2d2b0*/  IADD3 R150, P6, R150, R2, RZ ;  /* 0x0000000296967210 */ /* 0x000fe20007fde0ff */
[----:B------:R-:W-:Y:S01]  /*2d2c0*/  IMAD R148, R240, 0x132, RZ ;  /* 0x00000132f0947824 */ /* 0x000fe200078e02ff */
[----:B------:R-:W1:Y:S01]  /*2d2d0*/  LDC R19, c[0x0][0x278] ;  /* 0x00009e00ff137b82 */ /* 0x000e620000000800 */
[----:B------:R0:W-:Y:S01]  /*2d2e0*/  STL.64 [R1+0x1e8], R154 ;  /* 0x0001e89a01007387 */ /* 0x0001e20000100a00 */
[----:B------:R-:W-:Y:S01]  /*2d2f0*/  LEA.HI.X.SX32 R151, R6, R3, 0x1, P6 ;  /* 0x0000000306977211 */ /* 0x000fe200030f0eff */
[----:B------:R-:W-:Y:S02]  /*2d300*/  IMAD R15, R242, 0x9a, RZ ;  /* 0x0000009af20f7824 */ /* 0x000fe400078e02ff */
[----:B------:R-:W-:-:S03]  /*2d310*/  IMAD R9, R9, 0x4d, RZ ;  /* 0x0000004d09097824 */ /* 0x000fc600078e02ff */
[----:B------:R-:W1:Y:S01]  /*2d320*/  LDC R20, c[0x0][0x278] ;  /* 0x00009e00ff147b82 */ /* 0x000e620000000800 */
[----:B0-----:R-:W3:Y:S01]  /*2d330*/  LDL.LU.64 R154, [R1+0x1008] ;  /* 0x00100800019a7983 */ /* 0x001ee20000300a00 */
[----:B------:R-:W-:-:S06]  /*2d340*/  IMAD R17, R248, 0x4e, RZ ;  /* 0x0000004ef8117824 */ /* 0x000fcc00078e02ff */
[----:B------:R-:W0:Y:S01]  /*2d350*/  LDC R21, c[0x0][0x278] ;  /* 0x00009e00ff157b82 */ /* 0x000e220000000800 */
[----:B------:R1:W-:Y:S04]  /*2d360*/  STL.64 [R1+0x820], R152 ;  /* 0x0008209801007387 */ /* 0x0003e80000100a00 */
[----:B------:R1:W-:Y:S02]  /*2d370*/  STL.64 [R1+0x818], R150 ;  /* 0x0008189601007387 */ /* 0x0003e40000100a00 */
[----:B-1----:R-:W-:Y:S01]  /*2d380*/  IMAD R19, R19, 0x9e, RZ ;  /* 0x0000009e13137824 */ /* 0x002fe200078e02ff */
[----:B------:R-:W1:Y:S01]  /*2d390*/  LDC R22, c[0x0][0x278] ;  /* 0x00009e00ff167b82 */ /* 0x000e620000000800 */
[-C--:B------:R-:W-:Y:S02]  /*2d3a0*/  IADD3 R152, P5, R11, R2.reuse, RZ ;  /* 0x000000020b987210 */ /* 0x080fe40007fbe0ff */
[----:B------:R-:W-:Y:S01]  /*2d3b0*/  IADD3 R150, P6, R13, R2, RZ ;  /* 0x000000020d967210 */ /* 0x000fe20007fde0ff */
[----:B------:R-:W-:Y:S01]  /*2d3c0*/  IMAD R20, R20, 0xa, RZ ;  /* 0x0000000a14147824 */ /* 0x000fe200078e02ff */
[----:B------:R-:W-:-:S03]  /*2d3d0*/  LEA.HI.X.SX32 R153, R5, R3, 0x1, P5 ;  /* 0x0000000305997211 */ /* 0x000fc600028f0eff */
[----:B------:R-:W1:Y:S01]  /*2d3e0*/  LDC R23, c[0x0][0x278] ;  /* 0x00009e00ff177b82 */ /* 0x000e620000000800 */
[----:B------:R-:W-:Y:S02]  /*2d3f0*/  LEA.HI.X.SX32 R151, R11, R3, 0x1, P6 ;  /* 0x000000030b977211 */ /* 0x000fe400030f0eff */
[----:B------:R-:W-:Y:S01]  /*2d400*/  IADD3 R6, P5, R14, R2, RZ ;  /* 0x000000020e067210 */ /* 0x000fe20007fbe0ff */
[----:B------:R0:W-:Y:S03]  /*2d410*/  STL.64 [R1+0x3a8], R152 ;  /* 0x0003a89801007387 */ /* 0x0001e60000100a00 */
[----:B------:R-:W-:Y:S01]  /*2d420*/  MOV R10, R6 ;  /* 0x00000006000a7202 */ /* 0x000fe20000000f00 */
[----:B------:R-:W1:Y:S01]  /*2d430*/  LDC R5, c[0x0][0x278] ;  /* 0x00009e00ff057b82 */ /* 0x000e620000000800 */
[----:B------:R-:W-:Y:S01]  /*2d440*/  MOV R11, R7 ;  /* 0x00000007000b7202 */ /* 0x000fe20000000f00 */
[----:B0-----:R-:W3:Y:S06]  /*2d450*/  LDL.LU.64 R152, [R1+0x1000] ;  /* 0x0010000001987983 */ /* 0x001eec0000300a00 */
[----:B------:R-:W0:Y:S01]  /*2d460*/  LDC R10, c[0x0][0x278] ;  /* 0x00009e00ff0a7b82 */ /* 0x000e220000000800 */
[----:B------:R1:W-:Y:S01]  /*2d470*/  STL.64 [R1+0x310], R150 ;  /* 0x0003109601007387 */ /* 0x0003e20000100a00 */
[----:B------:R-:W-:-:S06]  /*2d480*/  LEA.HI.X.SX32 R11, R13, R3, 0x1, P5 ;  /* 0x000000030d0b7211 */ /* 0x000fcc00028f0eff */
[----:B------:R-:W4:Y:S01]  /*2d490*/  LDC R221, c[0x0][0x278] ;  /* 0x00009e00ffdd7b82 */ /* 0x000f220000000800 */
[----:B-1----:R-:W3:Y:S07]  /*2d4a0*/  LDL.LU.64 R150, [R1+0xff8] ;  /* 0x000ff80001967983 */ /* 0x002eee0000300a00 */
[----:B------:R-:W1:Y:S01]  /*2d4b0*/  LDC R225, c[0x0][0x278] ;  /* 0x00009e00ffe17b82 */ /* 0x000e620000000800 */
[----:B------:R0:W-:Y:S07]  /*2d4c0*/  STL [R1+0x1e0], R6 ;  /* 0x0001e00601007387 */ /* 0x0001ee0000100800 */
[----:B------:R-:W2:Y:S01]  /*2d4d0*/  LDC R229, c[0x0][0x278] ;  /* 0x00009e00ffe57b82 */ /* 0x000ea20000000800 */
[----:B0-----:R-:W-:-:S07]  /*2d4e0*/  IADD3 R6, P6, R149, R2, RZ ;  /* 0x0000000295067210 */ /* 0x001fce0007fde0ff */
[----:B------:R-:W0:Y:S01]  /*2d4f0*/  LDC R233, c[0x0][0x278] ;  /* 0x00009e00ffe97b82 */ /* 0x000e220000000800 */
[----:B------:R-:W-:-:S05]  /*2d500*/  LEA.HI.X.SX32 R7, R14, R3, 0x1, P6 ;  /* 0x000000030e077211 */ /* 0x000fca00030f0eff */
[----:B------:R-:W-:Y:S02]  /*2d510*/  STL.64 [R1+0x810], R6 ;  /* 0x0008100601007387 */ /* 0x000fe40000100a00 */
[----:B------:R-:W0:Y:S02]  /*2d520*/  LDC R234, c[0x0][0x278] ;  /* 0x00009e00ffea7b82 */ /* 0x000e240000000800 */
[----:B------:R1:W-:Y:S06]  /*2d530*/  STL [R1+0x1e4], R11 ;  /* 0x0001e40b01007387 */ /* 0x0003ec0000100800 */
[----:B------:R-:W3:Y:S08]  /*2d540*/  LDC R235, c[0x0][0x278] ;  /* 0x00009e00ffeb7b82 */ /* 0x000ef00000000800 */
[----:B-1----:R-:W1:Y:S01]  /*2d550*/  LDC R11, c[0x0][0x278] ;  /* 0x00009e00ff0b7b82 */ /* 0x002e620000000800 */
[----:B------:R-:W-:-:S02]  /*2d560*/  IADD3 R148, P5, R148, R2, RZ ;  /* 0x0000000294947210 */ /* 0x000fc40007fbe0ff */
[----:B------:R-:W-:Y:S01]  /*2d570*/  IADD3 R6, P6, R15, R2, RZ ;  /* 0x000000020f067210 */ /* 0x000fe20007fde0ff */
[----:B------:R-:W-:-:S03]  /*2d580*/  IMAD R5, R5, 0x136, RZ ;  /* 0x0000013605057824 */ /* 0x000fc600078e02ff */
[----:B------:R-:W-:Y:S01]  /*2d590*/  LEA.HI.X.SX32 R7, R9, R3, 0x1, P6 ;  /* 0x0000000309077211 */ /* 0x000fe200030f0eff */
[----:B------:R-:W3:Y:S08]  /*2d5a0*/  LDC R236, c[0x0][0x278] ;  /* 0x00009e00ffec7b82 */ /* 0x000ef00000000800 */
[----:B------:R-:W3:Y:S01]  /*2d5b0*/  LDC R237, c[0x0][0x278] ;  /* 0x00009e00ffed7b82 */ /* 0x000ee20000000800 */
[----:B-1----:R-:W-:-:S07]  /*2d5c0*/  IMAD R11, R11, 0x99, RZ ;  /* 0x000000990b0b7824 */ /* 0x002fce00078e02ff */
[----:B------:R-:W1:Y:S01]  /*2d5d0*/  LDC R238, c[0x0][0x278] ;  /* 0x00009e00ffee7b82 */ /* 0x000e620000000800 */
[----:B------:R-:W-:-:S07]  /*2d5e0*/  LEA.HI.X.SX32 R149, R11, R3, 0x1, P5 ;  /* 0x000000030b957211 */ /* 0x000fce00028f0eff */
[----:B------:R-:W1:Y:S01]  /*2d5f0*/  LDC R239, c[0x0][0x278] ;  /* 0x00009e00ffef7b82 */ /* 0x000e620000000800 */
[----:B------:R0:W-:Y:S07]  /*2d600*/  STL.64 [R1+0x808], R148 ;  /* 0x0008089401007387 */ /* 0x0001ee0000100a00 */
[----:B------:R-:W1:Y:S01]  /*2d610*/  LDC R240, c[0x0][0x278] ;  /* 0x00009e00fff07b82 */ /* 0x000e620000000800 */
[----:B0-----:R-:W3:Y:S07]  /*2d620*/  LDL.LU.64 R148, [R1+0xff0] ;  /* 0x000ff00001947983 */ /* 0x001eee0000300a00 */
[----:B------:R-:W0:Y:S01]  /*2d630*/  LDC R241, c[0x0][0x278] ;  /* 0x00009e00fff17b82 */ /* 0x000e220000000800 */
[----:B------:R4:W-:Y:S07]  /*2d640*/  STL.64 [R1+0x1d8], R6 ;  /* 0x0001d80601007387 */ /* 0x0009ee0000100a00 */
[----:B------:R-:W0:Y:S01]  /*2d650*/  LDC R243, c[0x0][0x278] ;  /* 0x00009e00fff37b82 */ /* 0x000e220000000800 */
[----:B----4-:R-:W-:-:S07]  /*2d660*/  IADD3 R6, P6, R5, R2, RZ ;  /* 0x0000000205067210 */ /* 0x010fce0007fde0ff */
[----:B------:R-:W4:Y:S01]  /*2d670*/  LDC R5, c[0x0][0x278] ;  /* 0x00009e00ff057b82 */ /* 0x000f220000000800 */
[----:B------:R-:W-:-:S07]  /*2d680*/  IMAD R10, R10, 0x134, RZ ;  /* 0x000001340a0a7824 */ /* 0x000fce00078e02ff */
[----:B------:R-:W0:Y:S08]  /*2d690*/  LDC R242, c[0x0][0x278] ;  /* 0x00009e00fff27b82 */ /* 0x000e300000000800 */
[----:B------:R-:W0:Y:S01]  /*2d6a0*/  LDC R244, c[0x0][0x278] ;  /* 0x00009e00fff47b82 */ /* 0x000e220000000800 */
[----:B----4-:R-:W-:-:S07]  /*2d6b0*/  IMAD R5, R5, 0x9b, RZ ;  /* 0x0000009b05057824 */ /* 0x010fce00078e02ff */
[----:B------:R-:W4:Y:S01]  /*2d6c0*/  LDC R247, c[0x0][0x278] ;  /* 0x00009e00fff77b82 */ /* 0x000f220000000800 */
[----:B------:R-:W-:-:S07]  /*2d6d0*/  LEA.HI.X.SX32 R7, R5, R3, 0x1, P6 ;  /* 0x0000000305077211 */ /* 0x000fce00030f0eff */
[----:B------:R-:W2:Y:S01]  /*2d6e0*/  LDC R5, c[0x0][0x278] ;  /* 0x00009e00ff057b82 */ /* 0x000ea20000000800 */
[----:B------:R-:W-:-:S04]  /*2d6f0*/  IADD3 R10, P5, R10, R2, RZ ;  /* 0x000000020a0a7210 */ /* 0x000fc80007fbe0ff */
[----:B------:R-:W-:-:S03]  /*2d700*/  LEA.HI.X.SX32 R11, R15, R3, 0x1, P5 ;  /* 0x000000030f0b7211 */ /* 0x000fc600028f0eff */
[----:B------:R-:W4:Y:S02]  /*2d710*/  LDC R245, c[0x0][0x278] ;  /* 0x00009e00fff57b82 */ /* 0x000f240000000800 */
[----:B------:R-:W-:Y:S04]  /*2d720*/  STL.64 [R1+0x800], R10 ;  /* 0x0008000a01007387 */ /* 0x000fe80000100a00 */
[----:B------:R1:W-:Y:S02]  /*2d730*/  STL.64 [R1+0x7f8], R6 ;  /* 0x0007f80601007387 */ /* 0x0003e40000100a00 */
[----:B------:R-:W4:Y:S01]  /*2d740*/  LDC R248, c[0x0][0x278] ;  /* 0x00009e00fff87b82 */ /* 0x000f220000000800 */
[----:B--2---:R-:W-:-:S07]  /*2d750*/  IMAD R9, R5, 0x13a, RZ ;  /* 0x0000013a05097824 */ /* 0x004fce00078e02ff */
[----:B------:R-:W2:Y:S08]  /*2d760*/  LDC R147, c[0x0][0x278] ;  /* 0x00009e00ff937b82 */ /* 0x000eb00000000800 */
[----:B------:R-:W0:Y:S08]  /*2d770*/  LDC R5, c[0x0][0x278] ;  /* 0x00009e00ff057b82 */ /* 0x000e300000000800 */
[----:B-1----:R-:W1:Y:S01]  /*2d780*/  LDC R7, c[0x0][0x278] ;  /* 0x00009e00ff077b82 */ /* 0x002e620000000800 */
[----:B------:R-:W-:-:S02]  /*2d790*/  IADD3 R14, P5, R17, R2, RZ ;  /* 0x00000002110e7210 */ /* 0x000fc40007fbe0ff */
[----:B------:R-:W-:-:S05]  /*2d7a0*/  IADD3 R10, P6, R18, R2, RZ ;  /* 0x00000002120a7210 */ /* 0x000fca0007fde0ff */
[----:B------:R-:W4:Y:S01]  /*2d7b0*/  LDC R6, c[0x0][0x278] ;  /* 0x00009e00ff067b82 */ /* 0x000f220000000800 */
[----:B0-----:R-:W-:-:S07]  /*2d7c0*/  IMAD R13, R5, 0xbf, RZ ;  /* 0x000000bf050d7824 */ /* 0x001fce00078e02ff */
[----:B------:R-:W0:Y:S08]  /*2d7d0*/  LDC R146, c[0x0][0x278] ;  /* 0x00009e00ff927b82 */ /* 0x000e300000000800 */
[----:B------:R-:W2:Y:S01]  /*2d7e0*/  LDC R5, c[0x0][0x278] ;  /* 0x00009e00ff057b82 */ /* 0x000ea20000000800 */
[----:B-1----:R-:W-:Y:S01]  /*2d7f0*/  IMAD R7, R7, 0x27, RZ ;  /* 0x0000002707077824 */ /* 0x002fe200078e02ff */
[----:B------:R-:W-:-:S04]  /*2d800*/  LEA.HI.X.SX32 R11, R17, R3, 0x1, P6 ;  /* 0x00000003110b7211 */ /* 0x000fc800030f0eff */
[----:B------:R-:W-:Y:S01]  /*2d810*/  LEA.HI.X.SX32 R15, R7, R3, 0x1, P5 ;  /* 0x00000003070f7211 */ /* 0x000fe200028f0eff */
[----:B----4-:R-:W-:Y:S01]  /*2d820*/  IMAD R6, R6, 0x138, RZ ;  /* 0x0000013806067824 */ /* 0x010fe200078e02ff */
[----:B------:R-:W1:Y:S03]  /*2d830*/  LDC R17, c[0x0][0x278] ;  /* 0x00009e00ff117b82 */ /* 0x000e660000000800 */
[----:B------:R4:W-:Y:S04]  /*2d840*/  STL.64 [R1+0x308], R14 ;  /* 0x0003080e01007387 */ /* 0x0009e80000100a00 */
[----:B------:R0:W-:Y:S01]  /*2d850*/  STL.64 [R1+0x1d0], R10 ;  /* 0x0001d00a01007387 */ /* 0x0001e20000100a00 */
[----:B------:R-:W1:Y:S01]  /*2d860*/  LDC R145, c[0x0][0x278] ;  /* 0x00009e00ff917b82 */ /* 0x000e620000000800 */
[----:B----4-:R-:W-:-:S07]  /*2d870*/  IADD3 R14, P6, R9, R2, RZ ;  /* 0x00000002090e7210 */ /* 0x010fce0007fde0ff */
[----:B------:R-:W4:Y:S08]  /*2d880*/  LDC R143, c[0x0][0x278] ;  /* 0x00009e00ff8f7b82 */ /* 0x000f300000000800 */
[----:B0-----:R-:W0:Y:S01]  /*2d890*/  LDC R11, c[0x0][0x278] ;  /* 0x00009e00ff0b7b82 */ /* 0x001e220000000800 */
[----:B--2---:R-:W-:-:S07]  /*2d8a0*/  IMAD R10, R5, 0x13c, RZ ;  /* 0x0000013c050a7824 */ /* 0x004fce00078e02ff */
[----:B------:R-:W2:Y:S08]  /*2d8b0*/  LDC R9, c[0x0][0x278] ;  /* 0x00009e00ff097b82 */ /* 0x000eb00000000800 */
[----:B------:R-:W1:Y:S01]  /*2d8c0*/  LDC R5, c[0x0][0x278] ;  /* 0x00009e00ff057b82 */ /* 0x000e620000000800 */
[----:B------:R-:W-:-:S04]  /*2d8d0*/  IADD3 R6, P5, R6, R2, RZ ;  /* 0x0000000206067210 */ /* 0x000fc80007fbe0ff */
[-C--:B------:R-:W-:Y:S01]  /*2d8e0*/  LEA.HI.X.SX32 R7, R18, R3.reuse, 0x1, P5 ;  /* 0x0000000312077211 */ /* 0x080fe200028f0eff */
[----:B0-----:R-:W-:Y:S02]  /*2d8f0*/  IMAD R11, R11, 0x9d, RZ ;  /* 0x0000009d0b0b7824 */ /* 0x001fe400078e02ff */
[----:B------:R-:W0:Y:S02]  /*2d900*/  LDC R133, c[0x0][0x278] ;  /* 0x00009e00ff857b82 */ /* 0x000e240000000800 */
[----:B------:R4:W-:Y:S01]  /*2d910*/  STL.64 [R1+0x7d8], R6 ;  /* 0x0007d80601007387 */ /* 0x0009e20000100a00 */
[----:B--2---:R-:W-:Y:S01]  /*2d920*/  IMAD R9, R9, 0x4f, RZ ;  /* 0x0000004f09097824 */ /* 0x004fe200078e02ff */
[----:B------:R-:W-:-:S04]  /*2d930*/  LEA.HI.X.SX32 R15, R11, R3, 0x1, P6 ;  /* 0x000000030b0f7211 */ /* 0x000fc800030f0eff */
[----:B------:R-:W2:Y:S01]  /*2d940*/  LDC R137, c[0x0][0x278] ;  /* 0x00009e00ff897b82 */ /* 0x000ea20000000800 */
[----:B----4-:R-:W-:Y:S01]  /*2d950*/  IADD3 R6, P5, R19, R2, RZ ;  /* 0x0000000213067210 */ /* 0x010fe20007fbe0ff */
[----:B-1----:R-:W-:-:S03]  /*2d960*/  IMAD R5, R5, 0x13e, RZ ;  /* 0x0000013e05057824 */ /* 0x002fc600078e02ff */
[----:B------:R-:W-:Y:S01]  /*2d970*/  LEA.HI.X.SX32 R7, R9, R3, 0x1, P5 ;  /* 0x0000000309077211 */ /* 0x000fe200028f0eff */
[----:B------:R-:W-:Y:S02]  /*2d980*/  STL.64 [R1+0x7d0], R14 ;  /* 0x0007d00e01007387 */ /* 0x000fe40000100a00 */
[----:B------:R-:W1:Y:S02]  /*2d990*/  LDC R9, c[0x0][0x278] ;  /* 0x00009e00ff097b82 */ /* 0x000e640000000800 */
[----:B------:R4:W-:Y:S06]  /*2d9a0*/  STL.64 [R1+0x1c8], R6 ;  /* 0x0001c80601007387 */ /* 0x0009ec0000100a00 */
[----:B------:R-:W2:Y:S01]  /*2d9b0*/  LDC R129, c[0x0][0x278] ;  /* 0x00009e00ff817b82 */ /* 0x000ea20000000800 */
[----:B----4-:R-:W-:-:S07]  /*2d9c0*/  IADD3 R6, P5, R5, R2, RZ ;  /* 0x0000000205067210 */ /* 0x010fce0007fbe0ff */
[----:B------:R-:W4:Y:S08]  /*2d9d0*/  LDC R121, c[0x0][0x278] ;  /* 0x00009e00ff797b82 */ /* 0x000f300000000800 */
[----:B------:R-:W3:Y:S01]  /*2d9e0*/  LDC R5, c[0x0][0x278] ;  /* 0x00009e00ff057b82 */ /* 0x000ee20000000800 */
[----:B------:R-:W-:-:S04]  /*2d9f0*/  IADD3 R10, P6, R10, R2, RZ ;  /* 0x000000020a0a7210 */ /* 0x000fc80007fde0ff */
[-C--:B------:R-:W-:Y:S01]  /*2da00*/  LEA.HI.X.SX32 R11, R19, R3.reuse, 0x1, P6 ;  /* 0x00000003130b7211 */ /* 0x080fe200030f0eff */
[----:B-1----:R-:W-:Y:S02]  /*2da10*/  IMAD R9, R9, 0x9f, RZ ;  /* 0x0000009f09097824 */ /* 0x002fe400078e02ff */
[----:B------:R-:W1:Y:S02]  /*2da20*/  LDC R125, c[0x0][0x278] ;  /* 0x00009e00ff7d7b82 */ /* 0x000e640000000800 */
[----:B------:R0:W-:Y:S01]  /*2da30*/  STL.64 [R1+0x7c8], R10 ;  /* 0x0007c80a01007387 */ /* 0x0001e20000100a00 */
[----:B------:R-:W-:Y:S01]  /*2da40*/  LEA.HI.X.SX32 R7, R9, R3, 0x1, P5 ;  /* 0x0000000309077211 */ /* 0x000fe200028f0eff */
[----:B------:R-:W-:-:S04]  /*2da50*/  IMAD R21, R21, 0x14, RZ ;  /* 0x0000001415157824 */ /* 0x000fc800078e02ff */
[----:B------:R-:W1:Y:S01]  /*2da60*/  LDC R117, c[0x0][0x278] ;  /* 0x00009e00ff757b82 */ /* 0x000e620000000800 */
[----:B0-----:R-:W-:Y:S02]  /*2da70*/  IADD3 R10, P6, R20, R2, RZ ;  /* 0x00000002140a7210 */ /* 0x001fe40007fde0ff */
[----:B---3--:R-:W-:Y:S01]  /*2da80*/  LEA R5, R5, R5, 0x2 ;  /* 0x0000000505057211 */ /* 0x008fe200078e10ff */
[----:B------:R-:W-:-:S04]  /*2da90*/  IMAD R22, R22, 0x28, RZ ;  /* 0x0000002816167824 */ /* 0x000fc800078e02ff */
[----:B------:R-:W0:Y:S01]  /*2daa0*/  LDC R9, c[0x0][0x278] ;  /* 0x00009e00ff097b82 */ /* 0x000e220000000800 */
[----:B------:R-:W-:Y:S01]  /*2dab0*/  LEA.HI.X.SX32 R11, R5, R3, 0x1, P6 ;  /* 0x00000003050b7211 */ /* 0x000fe200030f0eff */
[----:B------:R3:W-:Y:S06]  /*2dac0*/  STL.64 [R1+0x7c0], R6 ;  /* 0x0007c00601007387 */ /* 0x0007ec0000100a00 */
[----:B------:R-:W2:Y:S01]  /*2dad0*/  LDC R5, c[0x0][0x278] ;  /* 0x00009e00ff057b82 */ /* 0x000ea20000000800 */
[----:B---3--:R-:W-:-:S07]  /*2dae0*/  IADD3 R6, P5, R21, R2, RZ ;  /* 0x0000000215067210 */ /* 0x008fce0007fbe0ff */
[----:B------:R-:W3:Y:S01]  /*2daf0*/  LDC R113, c[0x0][0x278] ;  /* 0x00009e00ff717b82 */ /* 0x000ee20000000800 */
[----:B------:R-:W-:Y:S01]  /*2db00*/  LEA.HI.X.SX32 R7, R20, R3, 0x1, P5 ;  /* 0x0000000314077211 */ /* 0x000fe200028f0eff */
[----:B------:R4:W-:Y:S01]  /*2db10*/  STL.64 [R1+0x418], R10 ;  /* 0x0004180a01007387 */ /* 0x0009e20000100a00 */
[----:B------:R-:W-:-:S03]  /*2db20*/  IMAD R23, R23, 0x50, RZ ;  /* 0x0000005017177824 */ /* 0x000fc600078e02ff */
[----:B------:R1:W-:Y:S01]  /*2db30*/  STL.64 [R1+0x3f0], R6 ;  /* 0x0003f00601007387 */ /* 0x0003e20000100a00 */
[----:B------:R-:W-:Y:S01]  /*2db40*/  IMAD R221, R221, 0xa0, RZ ;  /* 0x000000a0dddd7824 */ /* 0x000fe200078e02ff */
[-C--:B------:R-:W-:Y:S01]  /*2db50*/  IADD3 R14, P5, R23, R2.reuse, RZ ;  /* 0x00000002170e7210 */ /* 0x080fe20007fbe0ff */
[----:B------:R-:W3:Y:S01]  /*2db60*/  LDC R105, c[0x0][0x278] ;  /* 0x00009e00ff697b82 */ /* 0x000ee20000000800 */
[----:B----4-:R-:W-:-:S07]  /*2db70*/  IADD3 R10, P6, R22, R2, RZ ;  /* 0x00000002160a7210 */ /* 0x010fce0007fde0ff */
[----:B------:R-:W4:Y:S01]  /*2db80*/  LDC R109, c[0x0][0x278] ;  /* 0x00009e00ff6d7b82 */ /* 0x000f220000000800 */
[----:B------:R-:W-:-:S07]  /*2db90*/  LEA.HI.X.SX32 R11, R21, R3, 0x1, P6 ;  /* 0x00000003150b7211 */ /* 0x000fce00030f0eff */
[----:B-1----:R-:W1:Y:S01]  /*2dba0*/  LDC R6, c[0x0][0x278] ;  /* 0x00009e00ff067b82 */ /* 0x002e620000000800 */
[----:B------:R0:W-:Y:S01]  /*2dbb0*/  STL.64 [R1+0x3a0], R10 ;  /* 0x0003a00a01007387 */ /* 0x0001e20000100a00 */
[----:B------:R-:W-:Y:S01]  /*2dbc0*/  LEA.HI.X.SX32 R15, R22, R3, 0x1, P5 ;  /* 0x00000003160f7211 */ /* 0x000fe200028f0eff */
[----:B--2---:R-:W-:-:S04]  /*2dbd0*/  IMAD R5, R5, 0x142, RZ ;  /* 0x0000014205057824 */ /* 0x004fc800078e02ff */
[----:B------:R2:W-:Y:S01]  /*2dbe0*/  STL.64 [R1+0x300], R14 ;  /* 0x0003000e01007387 */ /* 0x0005e20000100a00 */
[----:B------:R-:W4:Y:S01]  /*2dbf0*/  LDC R101, c[0x0][0x278] ;  /* 0x00009e00ff657b82 */ /* 0x000f220000000800 */
[----:B0-----:R-:W-:-:S07]  /*2dc00*/  IADD3 R10, P6, R221, R2, RZ ;  /* 0x00000002dd0a7210 */ /* 0x001fce0007fde0ff */
[----:B------:R-:W0:Y:S01]  /*2dc10*/  LDC R97, c[0x0][0x278] ;  /* 0x00009e00ff617b82 */ /* 0x000e220000000800 */
[----:B------:R-:W-:Y:S02]  /*2dc20*/  LEA.HI.X.SX32 R11, R23, R3, 0x1, P6 ;  /* 0x00000003170b7211 */ /* 0x000fe400030f0eff */
[----:B--2---:R-:W-:-:S05]  /*2dc30*/  IADD3 R14, P6, R5, R2, RZ ;  /* 0x00000002050e7210 */ /* 0x004fca0007fde0ff */
[----:B------:R-:W2:Y:S01]  /*2dc40*/  LDC R5, c[0x0][0x278] ;  /* 0x00009e00ff057b82 */ /* 0x000ea20000000800 */
[----:B-1----:R-:W-:-:S05]  /*2dc50*/  IMAD R6, R6, 0x140, RZ ;  /* 0x0000014006067824 */ /* 0x002fca00078e02ff */
[----:B------:R-:W-:Y:S01]  /*2dc60*/  IADD3 R6, P5, R6, R2, RZ ;  /* 0x0000000206067210 */ /* 0x000fe20007fbe0ff */
[----:B------:R-:W-:Y:S01]  /*2dc70*/  IMAD R225, R225, 0xa2, RZ ;  /* 0x000000a2e1e17824 */ /* 0x000fe200078e02ff */
[----:B------:R-:W1:Y:S02]  /*2dc80*/  LDC R23, c[0x0][0x278] ;  /* 0x00009e00ff177b82 */ /* 0x000e640000000800 */
[----:B------:R-:W-:Y:S01]  /*2dc90*/  LEA.HI.X.SX32 R7, R221, R3, 0x1, P5 ;  /* 0x00000003dd077211 */ /* 0x000fe200028f0eff */
[----:B------:R-:W-:Y:S04]  /*2dca0*/  STL.64 [R1+0x1c0], R10 ;  /* 0x0001c00a01007387 */ /* 0x000fe80000100a00 */
[----:B------:R2:W-:Y:S01]  /*2dcb0*/  STL.64 [R1+0x7b8], R6 ;  /* 0x0007b80601007387 */ /* 0x0005e20000100a00 */
[----:B------:R-:W0:Y:S08]  /*2dcc0*/  LDC R93, c[0x0][0x278] ;  /* 0x00009e00ff5d7b82 */ /* 0x000e300000000800 */
[----:B------:R-:W0:Y:S01]  /*2dcd0*/  LDC R85, c[0x0][0x278] ;  /* 0x00009e00ff557b82 */ /* 0x000e220000000800 */
[----:B--2---:R-:W-:-:S07]  /*2dce0*/  IMAD R7, R5, 0xa1, RZ ;  /* 0x000000a105077824 */ /* 0x004fce00078e02ff */
[----:B------:R-:W2:Y:S08]  /*2dcf0*/  LDC R5, c[0x0][0x278] ;  /* 0x00009e00ff057b82 */ /* 0x000eb00000000800 */
[----:B------:R-:W3:Y:S01]  /*2dd00*/  LDC R6, c[0x0][0x278] ;  /* 0x00009e00ff067b82 */ /* 0x000ee20000000800 */
[----:B------:R-:W-:-:S07]  /*2dd10*/  IADD3 R10, P5, R225, R2, RZ ;  /* 0x00000002e10a7210 */ /* 0x000fce0007fbe0ff */
[----:B------:R-:W0:Y:S01]  /*2dd20*/  LDC R81, c[0x0][0x278] ;  /* 0x00009e00ff517b82 */ /* 0x000e220000000800 */
[----:B--2---:R-:W-:-:S07]  /*2dd30*/  IMAD R5, R5, 0x51, RZ ;  /* 0x0000005105057824 */ /* 0x004fce00078e02ff */
[----:B------:R-:W2:Y:S01]  /*2dd40*/  LDC R77, c[0x0][0x278] ;  /* 0x00009e00ff4d7b82 */ /* 0x000ea20000000800 */
[----:B------:R-:W-:-:S07]  /*2dd50*/  LEA.HI.X.SX32 R11, R5, R3, 0x1, P5 ;  /* 0x00000003050b7211 */ /* 0x000fce00028f0eff */
[----:B------:R-:W4:Y:S01]  /*2dd60*/  LDC R5, c[0x0][0x278] ;  /* 0x00009e00ff057b82 */ /* 0x000f220000000800 */
[----:B---3--:R-:W-:Y:S01]  /*2dd70*/  IMAD R6, R6, 0x144, RZ ;  /* 0x0000014406067824 */ /* 0x008fe200078e02ff */
[----:B------:R-:W-:-:S04]  /*2dd80*/  LEA.HI.X.SX32 R15, R7, R3, 0x1, P6 ;  /* 0x00000003070f7211 */ /* 0x000fc800030f0eff */
[----:B------:R-:W-:Y:S01]  /*2dd90*/  IADD3 R6, P6, R6, R2, RZ ;  /* 0x0000000206067210 */ /* 0x000fe20007fde0ff */
[----:B------:R-:W-:Y:S01]  /*2dda0*/  STL.64 [R1+0x7b0], R14 ;  /* 0x0007b00e01007387 */ /* 0x000fe20000100a00 */
[----:B------:R-:W3:Y:S02]  /*2ddb0*/  LDC R73, c[0x0][0x278] ;  /* 0x00009e00ff497b82 */ /* 0x000ee40000000800 */
[----:B------:R-:W-:Y:S01]  /*2ddc0*/  LEA.HI.X.SX32 R7, R225, R3, 0x1, P6 ;  /* 0x00000003e1077211 */ /* 0x000fe200030f0eff */
[----:B------:R-:W-:Y:S04]  /*2ddd0*/  STL.64 [R1+0x1b8], R10 ;  /* 0x0001b80a01007387 */ /* 0x000fe80000100a00 */
[----:B------:R4:W-:Y:S01]  /*2dde0*/  STL.64 [R1+0x7a8], R6 ;  /* 0x0007a80601007387 */ /* 0x0009e20000100a00 */
[----:B------:R-:W3:Y:S08]  /*2ddf0*/  LDC R65, c[0x0][0x278] ;  /* 0x00009e00ff417b82 */ /* 0x000ef00000000800 */
[----:B------:R-:W3:Y:S01]  /*2de00*/  LDC R69, c[0x0][0x278] ;  /* 0x00009e00ff457b82 */ /* 0x000ee20000000800 */
[----:B----4-:R-:W-:-:S07]  /*2de10*/  IMAD R7, R5, 0xa3, RZ ;  /* 0x000000a305077824 */ /* 0x010fce00078e02ff */
[----:B------:R-:W4:Y:S01]  /*2de20*/  LDC R5, c[0x0][0x278] ;  /* 0x00009e00ff057b82 */ /* 0x000f220000000800 */
[----:B------:R-:W-:-:S05]  /*2de30*/  IMAD R9, R9, 0x146, RZ ;  /* 0x0000014609097824 */ /* 0x000fca00078e02ff */
[----:B------:R-:W-:Y:S02]  /*2de40*/  IADD3 R10, P5, R9, R2, RZ ;  /* 0x00000002090a7210 */ /* 0x000fe40007fbe0ff */
[----:B------:R-:W1:Y:S02]  /*2de50*/  LDC R6, c[0x0][0x278] ;  /* 0x00009e00ff067b82 */ /* 0x000e640000000800 */
[----:B------:R-:W-:-:S06]  /*2de60*/  LEA.HI.X.SX32 R11, R7, R3, 0x1, P5 ;  /* 0x00000003070b7211 */ /* 0x000fcc00028f0eff */
[----:B------:R-:W3:Y:S01]  /*2de70*/  LDC R57, c[0x0][0x278] ;  /* 0x00009e00ff397b82 */ /* 0x000ee20000000800 */
[----:B----4-:R-:W-:-:S07]  /*2de80*/  IMAD R7, R5, 0x29, RZ ;  /* 0x0000002905077824 */ /* 0x010fce00078e02ff */
[----:B------:R-:W4:Y:S08]  /*2de90*/  LDC R53, c[0x0][0x278] ;  /* 0x00009e00ff357b82 */ /* 0x000f300000000800 */
[----:B------:R-:W0:Y:S01]  /*2dea0*/  LDC R5, c[0x0][0x278] ;  /* 0x00009e00ff057b82 */ /* 0x000e220000000800 */
[----:B------:R-:W-:Y:S02]  /*2deb0*/  IMAD R229, R229, 0x52, RZ ;  /* 0x00000052e5e57824 */ /* 0x000fe400078e02ff */
[----:B------:R-:W-:Y:S01]  /*2dec0*/  IMAD R233, R233, 0xa4, RZ ;  /* 0x000000a4e9e97824 */ /* 0x000fe200078e02ff */
[----:B------:R2:W-:Y:S02]  /*2ded0*/  STL.64 [R1+0x7a0], R10 ;  /* 0x0007a00a01007387 */ /* 0x0005e40000100a00 */
[----:B------:R-:W-:-:S02]  /*2dee0*/  IADD3 R14, P6, R229, R2, RZ ;  /* 0x00000002e50e7210 */ /* 0x000fc40007fde0ff */
[----:B------:R-:W4:Y:S02]  /*2def0*/  LDC R49, c[0x0][0x278] ;  /* 0x00009e00ff317b82 */ /* 0x000f240000000800 */
[----:B------:R-:W-:Y:S02]  /*2df00*/  LEA.HI.X.SX32 R15, R7, R3, 0x1, P6 ;  /* 0x00000003070f7211 */ /* 0x000fe400030f0eff */
[----:B--2---:R-:W-:-:S04]  /*2df10*/  IADD3 R10, P5, R233, R2, RZ ;  /* 0x00000002e90a7210 */ /* 0x004fc80007fbe0ff */
[----:B------:R-:W2:Y:S01]  /*2df20*/  LDC R41, c[0x0][0x278] ;  /* 0x00009e00ff297b82 */ /* 0x000ea20000000800 */
[----:B------:R-:W-:Y:S01]  /*2df30*/  LEA.HI.X.SX32 R11, R229, R3, 0x1, P5 ;  /* 0x00000003e50b7211 */ /* 0x000fe200028f0eff */
[----:B------:R-:W-:Y:S01]  /*2df40*/  STL.64 [R1+0x2f8], R14 ;  /* 0x0002f80e01007387 */ /* 0x000fe20000100a00 */
[----:B0-----:R-:W-:-:S03]  /*2df50*/  IMAD R5, R5, 0x14a, RZ ;  /* 0x0000014a05057824 */ /* 0x001fc600078e02ff */
[----:B------:R0:W-:Y:S01]  /*2df60*/  STL.64 [R1+0x1b0], R10 ;  /* 0x0001b00a01007387 */ /* 0x0001e20000100a00 */
[----:B-1----:R-:W-:Y:S01]  /*2df70*/  IMAD R6, R6, 0x148, RZ ;  /* 0x0000014806067824 */ /* 0x002fe200078e02ff */
[----:B------:R-:W1:Y:S08]  /*2df80*/  LDC R45, c[0x0][0x278] ;  /* 0x00009e00ff2d7b82 */ /* 0x000e700000000800 */
[----:B------:R-:W1:Y:S01]  /*2df90*/  LDC R37, c[0x0][0x278] ;  /* 0x00009e00ff257b82 */ /* 0x000e620000000800 */
[----:B0-----:R-:W-:-:S07]  /*2dfa0*/  IADD3 R10, P5, R5, R2, RZ ;  /* 0x00000002050a7210 */ /* 0x001fce0007fbe0ff */
[----:B------:R-:W0:Y:S01]  /*2dfb0*/  LDC R5, c[0x0][0x278] ;  /* 0x00009e00ff057b82 */ /* 0x000e220000000800 */
[----:B------:R-:W-:-:S04]  /*2dfc0*/  IADD3 R6, P6, R6, R2, RZ ;  /* 0x0000000206067210 */ /* 0x000fc80007fde0ff */
[----:B------:R-:W-:-:S03]  /*2dfd0*/  LEA.HI.X.SX32 R7, R233, R3, 0x1, P6 ;  /* 0x00000003e9077211 */ /* 0x000fc600030f0eff */
[----:B------:R-:W1:Y:S02]  /*2dfe0*/  LDC R144, c[0x0][0x278] ;  /* 0x00009e00ff907b82 */ /* 0x000e640000000800 */
[----:B------:R3:W-:Y:S06]  /*2dff0*/  STL.64 [R1+0x798], R6 ;  /* 0x0007980601007387 */ /* 0x0007ec0000100a00 */
[----:B------:R-:W1:Y:S08]  /*2e000*/  LDC R29, c[0x0][0x278] ;  /* 0x00009e00ff1d7b82 */ /* 0x000e700000000800 */
[----:B---3--:R-:W3:Y:S01]  /*2e010*/  LDC R6, c[0x0][0x278] ;  /* 0x00009e00ff067b82 */ /* 0x008ee20000000800 */
[----:B0-----:R-:W-:-:S07]  /*2e020*/  IMAD R15, R5, 0xc5, RZ ;  /* 0x000000c5050f7824 */ /* 0x001fce00078e02ff */
[----:B------:R-:W0:Y:S08]  /*2e030*/  LDC R5, c[0x0][0x278] ;  /* 0x00009e00ff057b82 */ /* 0x000e300000000800 */
[----:B------:R-:W4:Y:S01]  /*2e040*/  LDC R7, c[0x0][0x278] ;  /* 0x00009e00ff077b82 */ /* 0x000f220000000800 */
[----:B---3--:R-:W-:-:S07]  /*2e050*/  IMAD R9, R6, 0xa5, RZ ;  /* 0x000000a506097824 */ /* 0x008fce00078e02ff */
[----:B------:R-:W3:Y:S01]  /*2e060*/  LDC R33, c[0x0][0x278] ;  /* 0x00009e00ff217b82 */ /* 0x000ee20000000800 */
[----:B------:R-:W-:Y:S01]  /*2e070*/  LEA.HI.X.SX32 R11, R9, R3, 0x1, P5 ;  /* 0x00000003090b7211 */ /* 0x000fe200028f0eff */
[----:B0-----:R-:W-:-:S06]  /*2e080*/  IMAD R5, R5, 0x14c, RZ ;  /* 0x0000014c05057824 */ /* 0x001fcc00078e02ff */
[----:B------:R-:W0:Y:S01]  /*2e090*/  LDC R6, c[0x0][0x278] ;  /* 0x00009e00ff067b82 */ /* 0x000e220000000800 */
[----:B------:R2:W-:Y:S07]  /*2e0a0*/  STL.64 [R1+0x790], R10 ;  /* 0x0007900a01007387 */ /* 0x0005ee0000100a00 */
[----:B------:R-:W3:Y:S01]  /*2e0b0*/  LDC R27, c[0x0][0x278] ;  /* 0x00009e00ff1b7b82 */ /* 0x000ee20000000800 */
[----:B--2---:R-:W-:-:S07]  /*2e0c0*/  IADD3 R10, P5, R5, R2, RZ ;  /* 0x00000002050a7210 */ /* 0x004fce0007fbe0ff */
[----:B------:R-:W2:Y:S01]  /*2e0d0*/  LDC R5, c[0x0][0x278] ;  /* 0x00009e00ff057b82 */ /* 0x000ea20000000800 */
[----:B------:R-:W-:Y:S02]  /*2e0e0*/  IMAD R234, R234, 0xa6, RZ ;  /* 0x000000a6eaea7824 */ /* 0x000fe400078e02ff */
[----:B----4-:R-:W-:-:S03]  /*2e0f0*/  IMAD R7, R7, 0x53, RZ ;  /* 0x0000005307077824 */ /* 0x010fc600078e02ff */
[-C--:B------:R-:W-:Y:S01]  /*2e100*/  IADD3 R18, P6, R234, R2.reuse, RZ ;  /* 0x00000002ea127210 */ /* 0x080fe20007fde0ff */
[----:B0-----:R-:W-:Y:S01]  /*2e110*/  IMAD R6, R6, 0x14e, RZ ;  /* 0x0000014e06067824 */ /* 0x001fe200078e02ff */
[----:B------:R-:W0:Y:S02]  /*2e120*/  LDC R142, c[0x0][0x278] ;  /* 0x00009e00ff8e7b82 */ /* 0x000e240000000800 */
[-C--:B------:R-:W-:Y:S02]  /*2e130*/  LEA.HI.X.SX32 R19, R7, R3.reuse, 0x1, P6 ;  /* 0x0000000307137211 */ /* 0x080fe400030f0eff */
[----:B------:R-:W-:Y:S02]  /*2e140*/  IADD3 R6, P6, R6, R2, RZ ;  /* 0x0000000206067210 */ /* 0x000fe40007fde0ff */
[----:B------:R-:W-:Y:S02]  /*2e150*/  LEA.HI.X.SX32 R11, R234, R3, 0x1, P5 ;  /* 0x00000003ea0b7211 */ /* 0x000fe400028f0eff */
[----:B------:R-:W4:Y:S01]  /*2e160*/  LDC R139, c[0x0][0x278] ;  /* 0x00009e00ff8b7b82 */ /* 0x000f220000000800 */
[----:B--2---:R-:W-:-:S07]  /*2e170*/  IMAD R9, R5, 0xa7, RZ ;  /* 0x000000a705097824 */ /* 0x004fce00078e02ff */
[----:B------:R-:W2:Y:S08]  /*2e180*/  LDC R138, c[0x0][0x278] ;  /* 0x00009e00ff8a7b82 */ /* 0x000eb00000000800 */
[----:B------:R-:W1:Y:S01]  /*2e190*/  LDC R5, c[0x0][0x278] ;  /* 0x00009e00ff057b82 */ /* 0x000e620000000800 */
[----:B------:R-:W-:Y:S01]  /*2e1a0*/  LEA.HI.X.SX32 R7, R9, R3, 0x1, P6 ;  /* 0x0000000309077211 */ /* 0x000fe200030f0eff */
[----:B------:R-:W-:Y:S04]  /*2e1b0*/  STL.64 [R1+0x1a8], R18 ;  /* 0x0001a81201007387 */ /* 0x000fe80000100a00 */
[----:B------:R-:W-:Y:S01]  /*2e1c0*/  STL.64 [R1+0x788], R10 ;  /* 0x0007880a01007387 */ /* 0x000fe20000100a00 */
[----:B------:R-:W-:Y:S01]  /*2e1d0*/  IMAD R235, R235, 0x2a, RZ ;  /* 0x0000002aebeb7824 */ /* 0x000fe200078e02ff */
[----:B------:R-:W3:Y:S02]  /*2e1e0*/  LDC R9, c[0x0][0x278] ;  /* 0x00009e00ff097b82 */ /* 0x000ee40000000800 */
[----:B------:R0:W-:Y:S06]  /*2e1f0*/  STL.64 [R1+0x780], R6 ;  /* 0x0007800601007387 */ /* 0x0001ec0000100a00 */
[----:B------:R-:W2:Y:S08]  /*2e200*/  LDC R135, c[0x0][0x278] ;  /* 0x00009e00ff877b82 */ /* 0x000eb00000000800 */
[----:B0-----:R-:W0:Y:S01]  /*2e210*/  LDC R6, c[0x0][0x278] ;  /* 0x00009e00ff067b82 */ /* 0x001e220000000800 */
[----:B-1----:R-:W-:Y:S01]  /*2e220*/  IMAD R5, R5, 0x15, RZ ;  /* 0x0000001505057824 */ /* 0x002fe200078e02ff */
[----:B------:R-:W-:-:S04]  /*2e230*/  IADD3 R10, P5, R235, R2, RZ ;  /* 0x00000002eb0a7210 */ /* 0x000fc80007fbe0ff */
[----:B------:R-:W-:Y:S02]  /*2e240*/  LEA.HI.X.SX32 R11, R5, R3, 0x1, P5 ;  /* 0x00000003050b7211 */ /* 0x000fe400028f0eff */
[----:B------:R-:W1:Y:S01]  /*2e250*/  LDC R5, c[0x0][0x278] ;  /* 0x00009e00ff057b82 */ /* 0x000e620000000800 */
[----:B------:R-:W-:Y:S02]  /*2e260*/  IMAD R236, R236, 0x54, RZ ;  /* 0x00000054ecec7824 */ /* 0x000fe400078e02ff */
[----:B------:R-:W-:-:S03]  /*2e270*/  IMAD R237, R237, 0xa8, RZ ;  /* 0x000000a8eded7824 */ /* 0x000fc600078e02ff */
[----:B------:R-:W-:Y:S01]  /*2e280*/  IADD3 R18, P6, R236, R2, RZ ;  /* 0x00000002ec127210 */ /* 0x000fe20007fde0ff */
[----:B------:R4:W-:Y:S01]  /*2e290*/  STL.64 [R1+0x398], R10 ;  /* 0x0003980a01007387 */ /* 0x0009e20000100a00 */
[----:B------:R-:W2:Y:S02]  /*2e2a0*/  LDC R134, c[0x0][0x278] ;  /* 0x00009e00ff867b82 */ /* 0x000ea40000000800 */
[----:B------:R-:W-:Y:S01]  /*2e2b0*/  LEA.HI.X.SX32 R19, R235, R3, 0x1, P6 ;  /* 0x00000003eb137211 */ /* 0x000fe200030f0eff */
[----:B0-----:R-:W-:-:S05]  /*2e2c0*/  IMAD R6, R6, 0x150, RZ ;  /* 0x0000015006067824 */ /* 0x001fca00078e02ff */
[----:B------:R-:W0:Y:S01]  /*2e2d0*/  LDC R235, c[0x0][0x278] ;  /* 0x00009e00ffeb7b82 */ /* 0x000e220000000800 */
[CC--:B----4-:R-:W-:Y:S02]  /*2e2e0*/  IADD3 R10, P5, R237.reuse, R2.reuse, RZ ;  /* 0x00000002ed0a7210 */ /* 0x0d0fe40007fbe0ff */
[-C--:B------:R-:W-:Y:S02]  /*2e2f0*/  IADD3 R6, P6, R6, R2.reuse, RZ ;  /* 0x0000000206067210 */ /* 0x080fe40007fde0ff */
[-C--:B------:R-:W-:Y:S02]  /*2e300*/  LEA.HI.X.SX32 R11, R236, R3.reuse, 0x1, P5 ;  /* 0x00000003ec0b7211 */ /* 0x080fe400028f0eff */
[----:B------:R-:W-:Y:S01]  /*2e310*/  LEA.HI.X.SX32 R7, R237, R3, 0x1, P6 ;  /* 0x00000003ed077211 */ /* 0x000fe200030f0eff */
[----:B------:R4:W-:Y:S01]  /*2e320*/  STL.64 [R1+0x2f0], R18 ;  /* 0x0002f01201007387 */ /* 0x0009e20000100a00 */
[----:B-1----:R-:W-:Y:S01]  /*2e330*/  IMAD R5, R5, 0x152, RZ ;  /* 0x0000015205057824 */ /* 0x002fe200078e02ff */
[----:B------:R-:W1:Y:S02]  /*2e340*/  LDC R131, c[0x0][0x278] ;  /* 0x00009e00ff837b82 */ /* 0x000e640000000800 */
[----:B------:R-:W-:Y:S04]  /*2e350*/  STL.64 [R1+0x1a0], R10 ;  /* 0x0001a00a01007387 */ /* 0x000fe80000100a00 */
[----:B------:R3:W-:Y:S02]  /*2e360*/  STL.64 [R1+0x778], R6 ;  /* 0x0007780601007387 */ /* 0x0007e40000100a00 */
[----:B------:R-:W1:Y:S01]  /*2e370*/  LDC R130, c[0x0][0x278] ;  /* 0x00009e00ff827b82 */ /* 0x000e620000000800 */
[----:B----4-:R-:W-:-:S07]  /*2e380*/  IADD3 R18, P5, R5, R2, RZ ;  /* 0x0000000205127210 */ /* 0x010fce0007fbe0ff */
[----:B------:R-:W4:Y:S08]  /*2e390*/  LDC R5, c[0x0][0x278] ;  /* 0x00009e00ff057b82 */ /* 0x000f300000000800 */
[----:B---3--:R-:W3:Y:S01]  /*2e3a0*/  LDC R7, c[0x0][0x278] ;  /* 0x00009e00ff077b82 */ /* 0x008ee20000000800 */
[----:B------:R-:W-:Y:S02]  /*2e3b0*/  IMAD R233, R9, 0xc7, RZ ;  /* 0x000000c709e97824 */ /* 0x000fe400078e02ff */
[----:B------:R-:W-:-:S05]  /*2e3c0*/  IMAD R238, R238, 0xaa, RZ ;  /* 0x000000aaeeee7824 */ /* 0x000fca00078e02ff */
[----:B------:R-:W-:Y:S01]  /*2e3d0*/  IADD3 R10, P6, R238, R2, RZ ;  /* 0x00000002ee0a7210 */ /* 0x000fe20007fde0ff */
[----:B------:R-:W2:Y:S01]  /*2e3e0*/  LDC R6, c[0x0][0x278] ;  /* 0x00009e00ff067b82 */ /* 0x000ea20000000800 */
[----:B----4-:R-:W-:-:S07]  /*2e3f0*/  IMAD R5, R5, 0x55, RZ ;  /* 0x0000005505057824 */ /* 0x010fce00078e02ff */
[----:B------:R-:W4:Y:S01]  /*2e400*/  LDC R141, c[0x0][0x278] ;  /* 0x00009e00ff8d7b82 */ /* 0x000f220000000800 */
[----:B---3--:R-:W-:-:S07]  /*2e410*/  IMAD R9, R7, 0xa9, RZ ;  /* 0x000000a907097824 */ /* 0x008fce00078e02ff */
[----:B------:R-:W3:Y:S08]  /*2e420*/  LDC R140, c[0x0][0x278] ;  /* 0x00009e00ff8c7b82 */ /* 0x000ef00000000800 */
[----:B------:R-:W0:Y:S01]  /*2e430*/  LDC R7, c[0x0][0x278] ;  /* 0x00009e00ff077b82 */ /* 0x000e220000000800 */
[----:B------:R-:W-:-:S07]  /*2e440*/  LEA.HI.X.SX32 R11, R5, R3, 0x1, P6 ;  /* 0x00000003050b7211 */ /* 0x000fce00030f0eff */
[----:B------:R-:W1:Y:S01]  /*2e450*/  LDC R5, c[0x0][0x278] ;  /* 0x00009e00ff057b82 */ /* 0x000e620000000800 */
[----:B------:R-:W-:-:S05]  /*2e460*/  LEA.HI.X.SX32 R19, R9, R3, 0x1, P5 ;  /* 0x0000000309137211 */ /* 0x000fca00028f0eff */
[----:B------:R-:W-:Y:S02]  /*2e470*/  STL.64 [R1+0x770], R18 ;  /* 0x0007701201007387 */ /* 0x000fe40000100a00 */
[----:B------:R-:W3:Y:S02]  /*2e480*/  LDC R127, c[0x0][0x278] ;  /* 0x00009e00ff7f7b82 */ /* 0x000ee40000000800 */
[----:B------:R2:W-:Y:S01]  /*2e490*/  STL.64 [R1+0x198], R10 ;  /* 0x0001980a01007387 */ /* 0x0005e20000100a00 */
[----:B0-----:R-:W-:-:S05]  /*2e4a0*/  IMAD R9, R7, 0x156, RZ ;  /* 0x0000015607097824 */ /* 0x001fca00078e02ff */
[----:B------:R-:W0:Y:S01]  /*2e4b0*/  LDC R126, c[0x0][0x278] ;  /* 0x00009e00ff7e7b82 */ /* 0x000e220000000800 */
[----:B--2---:R-:W-:-:S07]  /*2e4c0*/  IADD3 R10, P6, R9, R2, RZ ;  /* 0x00000002090a7210 */ /* 0x004fce0007fde0ff */
[----:B------:R-:W2:Y:S01]  /*2e4d0*/  LDC R9, c[0x0][0x278] ;  /* 0x00009e00ff097b82 */ /* 0x000ea20000000800 */
[----:B-1----:R-:W-:Y:S02]  /*2e4e0*/  IMAD R14, R5, 0xab, RZ ;  /* 0x000000ab050e7824 */ /* 0x002fe400078e02ff */
[----:B------:R-:W-:-:S05]  /*2e4f0*/  IMAD R6, R6, 0x154, RZ ;  /* 0x0000015406067824 */ /* 0x000fca00078e02ff */
[----:B------:R-:W1:Y:S01]  /*2e500*/  LDC R5, c[0x0][0x278] ;  /* 0x00009e00ff057b82 */ /* 0x000e620000000800 */
[----:B------:R-:W-:Y:S01]  /*2e510*/  IADD3 R6, P5, R6, R2, RZ ;  /* 0x0000000206067210 */ /* 0x000fe20007fbe0ff */
[----:B------:R-:W-:-:S03]  /*2e520*/  IMAD R239, R239, 0x56, RZ ;  /* 0x00000056efef7824 */ /* 0x000fc600078e02ff */
[-C--:B------:R-:W-:Y:S01]  /*2e530*/  LEA.HI.X.SX32 R7, R238, R3.reuse, 0x1, P5 ;  /* 0x00000003ee077211 */ /* 0x080fe200028f0eff */
[----:B------:R-:W-:Y:S02]  /*2e540*/  IMAD R240, R240, 0xac, RZ ;  /* 0x000000acf0f07824 */ /* 0x000fe400078e02ff */
[----:B------:R-:W-:Y:S01]  /*2e550*/  IMAD R241, R241, 0x6, RZ ;  /* 0x00000006f1f17824 */ /* 0x000fe200078e02ff */
[----:B------:R-:W4:Y:S01]  /*2e560*/  LDC R19, c[0x0][0x278] ;  /* 0x00009e00ff137b82 */ /* 0x000f220000000800 */
[----:B------:R3:W-:Y:S01]  /*2e570*/  STL.64 [R1+0x768], R6 ;  /* 0x0007680601007387 */ /* 0x0007e20000100a00 */
[----:B------:R-:W-:Y:S01]  /*2e580*/  LEA.HI.X.SX32 R11, R14, R3, 0x1, P6 ;  /* 0x000000030e0b7211 */ /* 0x000fe200030f0eff */
[----:B--2---:R-:W-:-:S05]  /*2e590*/  IMAD R9, R9, 0x2b, RZ ;  /* 0x0000002b09097824 */ /* 0x004fca00078e02ff */
[----:B------:R-:W2:Y:S01]  /*2e5a0*/  LDC R136, c[0x0][0x278] ;  /* 0x00009e00ff887b82 */ /* 0x000ea20000000800 */
[----:B---3--:R-:W-:Y:S01]  /*2e5b0*/  IADD3 R6, P5, R239, R2, RZ ;  /* 0x00000002ef067210 */ /* 0x008fe20007fbe0ff */
[----:B-1----:R-:W-:-:S06]  /*2e5c0*/  IMAD R5, R5, 0x158, RZ ;  /* 0x0000015805057824 */ /* 0x002fcc00078e02ff */
[----:B------:R-:W1:Y:S01]  /*2e5d0*/  LDC R14, c[0x0][0x278] ;  /* 0x00009e00ff0e7b82 */ /* 0x000e620000000800 */
[----:B------:R-:W-:Y:S01]  /*2e5e0*/  LEA.HI.X.SX32 R7, R9, R3, 0x1, P5 ;  /* 0x0000000309077211 */ /* 0x000fe200028f0eff */
[----:B------:R-:W-:Y:S04]  /*2e5f0*/  STL.64 [R1+0x760], R10 ;  /* 0x0007600a01007387 */ /* 0x000fe80000100a00 */
[----:B------:R3:W-:Y:S02]  /*2e600*/  STL.64 [R1+0x2e8], R6 ;  /* 0x0002e80601007387 */ /* 0x0007e40000100a00 */
[----:B------:R-:W0:Y:S08]  /*2e610*/  LDC R9, c[0x0][0x278] ;  /* 0x00009e00ff097b82 */ /* 0x000e300000000800 */
[----:B------:R-:W2:Y:S01]  /*2e620*/  LDC R123, c[0x0][0x278] ;  /* 0x00009e00ff7b7b82 */ /* 0x000ea20000000800 */
[----:B---3--:R-:W-:-:S07]  /*2e630*/  IADD3 R6, P5, R5, R2, RZ ;  /* 0x0000000205067210 */ /* 0x008fce0007fbe0ff */
[----:B------:R-:W3:Y:S01]  /*2e640*/  LDC R5, c[0x0][0x278] ;  /* 0x00009e00ff057b82 */ /* 0x000ee20000000800 */
[----:B-1----:R-:W-:-:S07]  /*2e650*/  IMAD R229, R14, 0xc9, RZ ;  /* 0x000000c90ee57824 */ /* 0x002fce00078e02ff */
[----:B------:R-:W1:Y:S08]  /*2e660*/  LDC R122, c[0x0][0x278] ;  /* 0x00009e00ff7a7b82 */ /* 0x000e700000000800 */
[----:B------:R-:W1:Y:S01]  /*2e670*/  LDC R132, c[0x0][0x278] ;  /* 0x00009e00ff847b82 */ /* 0x000e620000000800 */
[----:B---3--:R-:W-:-:S07]  /*2e680*/  LEA R14, R5, R5, 0x1 ;  /* 0x00000005050e7211 */ /* 0x008fce00078e08ff */
[----:B------:R-:W3:Y:S08]  /*2e690*/  LDC R119, c[0x0][0x278] ;  /* 0x00009e00ff777b82 */ /* 0x000ef00000000800 */
[----:B------:R-:W4:Y:S01]  /*2e6a0*/  LDC R5, c[0x0][0x278] ;  /* 0x00009e00ff057b82 */ /* 0x000f220000000800 */
[----:B0-----:R-:W-:Y:S01]  /*2e6b0*/  IMAD R238, R9, 0x194, RZ ;  /* 0x0000019409ee7824 */ /* 0x001fe200078e02ff */
[----:B------:R-:W-:-:S04]  /*2e6c0*/  IADD3 R10, P6, R240, R2, RZ ;  /* 0x00000002f00a7210 */ /* 0x000fc80007fde0ff */
[-C--:B------:R-:W-:Y:S02]  /*2e6d0*/  LEA.HI.X.SX32 R11, R239, R3.reuse, 0x1, P6 ;  /* 0x00000003ef0b7211 */ /* 0x080fe400030f0eff */
[----:B------:R-:W-:Y:S01]  /*2e6e0*/  LEA.HI.X.SX32 R7, R240, R3, 0x1, P5 ;  /* 0x00000003f0077211 */ /* 0x000fe200028f0eff */
[----:B------:R-:W-:Y:S01]  /*2e6f0*/  IMAD R243, R243, 0xe, RZ ;  /* 0x0000000ef3f37824 */ /* 0x000fe200078e02ff */
[----:B------:R-:W0:Y:S01]  /*2e700*/  LDC R239, c[0x0][0x278] ;  /* 0x00009e00ffef7b82 */ /* 0x000e220000000800 */
[----:B------:R2:W-:Y:S07]  /*2e710*/  STL.64 [R1+0x190], R10 ;  /* 0x0001900a01007387 */ /* 0x0005ee0000100a00 */
[----:B------:R-:W3:Y:S01]  /*2e720*/  LDC R118, c[0x0][0x278] ;  /* 0x00009e00ff767b82 */ /* 0x000ee20000000800 */
[----:B----4-:R-:W-:-:S07]  /*2e730*/  LEA R9, R5, -R5, 0x3 ;  /* 0x8000000505097211 */ /* 0x010fce00078e18ff */
[----:B------:R-:W4:Y:S01]  /*2e740*/  LDC R5, c[0x0][0x278] ;  /* 0x00009e00ff057b82 */ /* 0x000f220000000800 */
[----:B--2---:R-:W-:-:S04]  /*2e750*/  IADD3 R10, P6, R241, R2, RZ ;  /* 0x00000002f10a7210 */ /* 0x004fc80007fde0ff */
[----:B------:R-:W-:Y:S01]  /*2e760*/  LEA.HI.X.SX32 R11, R14, R3, 0x1, P6 ;  /* 0x000000030e0b7211 */ /* 0x000fe200030f0eff */
[----:B------:R-:W-:Y:S01]  /*2e770*/  STL.64 [R1+0x758], R6 ;  /* 0x0007580601007387 */ /* 0x000fe20000100a00 */
[----:B------:R-:W-:Y:S01]  /*2e780*/  IMAD R242, R242, 0xc, RZ ;  /* 0x0000000cf2f27824 */ /* 0x000fe200078e02ff */
[----:B------:R-:W2:Y:S02]  /*2e790*/  LDC R14, c[0x0][0x278] ;  /* 0x00009e00ff0e7b82 */ /* 0x000ea40000000800 */
[----:B------:R1:W-:Y:S01]  /*2e7a0*/  STL.64 [R1+0x428], R10 ;  /* 0x0004280a01007387 */ /* 0x0003e20000100a00 */
[----:B------:R-:W-:-:S05]  /*2e7b0*/  IMAD R244, R244, 0x16, RZ ;  /* 0x00000016f4f47824 */ /* 0x000fca00078e02ff */
[----:B------:R-:W3:Y:S01]  /*2e7c0*/  LDC R128, c[0x0][0x278] ;  /* 0x00009e00ff807b82 */ /* 0x000ee20000000800 */
[-C--:B-1----:R-:W-:Y:S02]  /*2e7d0*/  IADD3 R10, P6, R243, R2.reuse, RZ ;  /* 0x00000002f30a7210 */ /* 0x082fe40007fde0ff */
[----:B------:R-:W-:-:S05]  /*2e7e0*/  IADD3 R6, P5, R242, R2, RZ ;  /* 0x00000002f2067210 */ /* 0x000fca0007fbe0ff */
[----:B------:R-:W1:Y:S01]  /*2e7f0*/  LDC R115, c[0x0][0x278] ;  /* 0x00009e00ff737b82 */ /* 0x000e620000000800 */
[-C--:B------:R-:W-:Y:S01]  /*2e800*/  LEA.HI.X.SX32 R11, R9, R3.reuse, 0x1, P6 ;  /* 0x00000003090b7211 */ /* 0x080fe200030f0eff */
[----:B----4-:R-:W-:Y:S01]  /*2e810*/  IMAD R9, R5, 0xb, RZ ;  /* 0x0000000b05097824 */ /* 0x010fe200078e02ff */
[----:B------:R-:W-:-:S05]  /*2e820*/  LEA.HI.X.SX32 R7, R241, R3, 0x1, P5 ;  /* 0x00000003f1077211 */ /* 0x000fca00028f0eff */
[----:B------:R-:W4:Y:S01]  /*2e830*/  LDC R5, c[0x0][0x278] ;  /* 0x00009e00ff057b82 */ /* 0x000f220000000800 */
[----:B------:R0:W-:Y:S01]  /*2e840*/  STL.64 [R1+0x410], R6 ;  /* 0x0004100601007387 */ /* 0x0001e20000100a00 */
[----:B------:R-:W-:-:S06]  /*2e850*/  IMAD R247, R247, 0x1a, RZ ;  /* 0x0000001af7f77824 */ /* 0x000fcc00078e02ff */
[----:B------:R-:W1:Y:S01]  /*2e860*/  LDC R114, c[0x0][0x278] ;  /* 0x00009e00ff727b82 */ /* 0x000e620000000800 */
[----:B0-----:R-:W-:-:S07]  /*2e870*/  IADD3 R6, P5, R244, R2, RZ ;  /* 0x00000002f4067210 */ /* 0x001fce0007fbe0ff */
[----:B------:R-:W0:Y:S01]  /*2e880*/  LDC R124, c[0x0][0x278] ;  /* 0x00009e00ff7c7b82 */ /* 0x000e220000000800 */
[----:B------:R-:W-:-:S07]  /*2e890*/  LEA.HI.X.SX32 R7, R9, R3, 0x1, P5 ;  /* 0x0000000309077211 */ /* 0x000fce00028f0eff */
[----:B------:R-:W2:Y:S01]  /*2e8a0*/  LDC R9, c[0x0][0x278] ;  /* 0x00009e00ff097b82 */ /* 0x000ea20000000800 */
[----:B------:R-:W-:Y:S01]  /*2e8b0*/  STL.64 [R1+0x408], R10 ;  /* 0x0004080a01007387 */ /* 0x000fe20000100a00 */
[----:B----4-:R-:W-:-:S03]  /*2e8c0*/  IMAD R5, R5, 0xd, RZ ;  /* 0x0000000d05057824 */ /* 0x010fc600078e02ff */
[----:B------:R4:W-:Y:S01]  /*2e8d0*/  STL.64 [R1+0x3e8], R6 ;  /* 0x0003e80601007387 */ /* 0x0009e20000100a00 */
[----:B------:R-:W-:Y:S02]  /*2e8e0*/  IMAD R245, R245, 0x18, RZ ;  /* 0x00000018f5f57824 */ /* 0x000fe400078e02ff */
[----:B------:R-:W0:Y:S08]  /*2e8f0*/  LDC R111, c[0x0][0x278] ;  /* 0x00009e00ff6f7b82 */ /* 0x000e300000000800 */
[----:B------:R-:W0:Y:S01]  /*2e900*/  LDC R110, c[0x0][0x278] ;  /* 0x00009e00ff6e7b82 */ /* 0x000e220000000800 */
[----:B----4-:R-:W-:-:S04]  /*2e910*/  IADD3 R6, P5, R247, R2, RZ ;  /* 0x00000002f7067210 */ /* 0x010fc80007fbe0ff */
[----:B------:R-:W-:-:S03]  /*2e920*/  LEA.HI.X.SX32 R7, R5, R3, 0x1, P5 ;  /* 0x0000000305077211 */ /* 0x000fc600028f0eff */
[----:B------:R-:W4:Y:S01]  /*2e930*/  LDC R5, c[0x0][0x278] ;  /* 0x00009e00ff057b82 */ /* 0x000f220000000800 */
[----:B--2---:R-:W-:Y:S01]  /*2e940*/  IMAD R234, R9, 0x30, RZ ;  /* 0x0000003009ea7824 */ /* 0x004fe200078e02ff */
[----:B------:R-:W-:-:S06]  /*2e950*/  IADD3 R10, P6, R245, R2, RZ ;  /* 0x00000002f50a7210 */ /* 0x000fcc0007fde0ff */
[----:B------:R-:W2:Y:S01]  /*2e960*/  LDC R9, c[0x0][0x278] ;  /* 0x00009e00ff097b82 */ /* 0x000ea20000000800 */
[----:B------:R-:W-:Y:S01]  /*2e970*/  LEA.HI.X.SX32 R11, R242, R3, 0x1, P6 ;  /* 0x00000003f20b7211 */ /* 0x000fe200030f0eff */
[----:B------:R-:W-:-:S04]  /*2e980*/  IMAD R248, R248, 0x1c, RZ ;  /* 0x0000001cf8f87824 */ /* 0x000fc800078e02ff */
[----:B------:R3:W-:Y:S01]  /*2e990*/  STL.64 [R1+0x3e0], R10 ;  /* 0x0003e00a01007387 */ /* 0x0007e20000100a00 */
[----:B------:R-:W-:Y:S01]  /*2e9a0*/  IMAD R250, R147, 0x2c, RZ ;  /* 0x0000002c93fa7824 */ /* 0x000fe200078e02ff */
[----:B------:R-:W0:Y:S02]  /*2e9b0*/  LDC R120, c[0x0][0x278] ;  /* 0x00009e00ff787b82 */ /* 0x000e240000000800 */
[----:B------:R1:W-:Y:S06]  /*2e9c0*/  STL.64 [R1+0x3d8], R6 ;  /* 0x0003d80601007387 */ /* 0x0003ec0000100a00 */
[----:B------:R-:W0:Y:S01]  /*2e9d0*/  LDC R107, c[0x0][0x278] ;  /* 0x00009e00ff6b7b82 */ /* 0x000e220000000800 */
[----:B---3--:R-:W-:-:S02]  /*2e9e0*/  IADD3 R10, P6, R248, R2, RZ ;  /* 0x00000002f80a7210 */ /* 0x008fc40007fde0ff */
[----:B----4-:R-:W-:Y:S02]  /*2e9f0*/  LEA R5, R5, -R5, 0x4 ;  /* 0x8000000505057211 */ /* 0x010fe400078e20ff */
[-C--:B-1----:R-:W-:Y:S02]  /*2ea00*/  IADD3 R6, P5, R249, R2.reuse, RZ ;  /* 0x00000002f9067210 */ /* 0x082fe40007fbe0ff */
[-C--:B------:R-:W-:Y:S01]  /*2ea10*/  LEA.HI.X.SX32 R11, R243, R3.reuse, 0x1, P6 ;  /* 0x00000003f30b7211 */ /* 0x080fe200030f0eff */
[----:B------:R-:W-:Y:S01]  /*2ea20*/  IMAD R251, R146, 0x2e, RZ ;  /* 0x0000002e92fb7824 */ /* 0x000fe200078e02ff */
[----:B------:R-:W-:Y:S01]  /*2ea30*/  LEA.HI.X.SX32 R7, R5, R3, 0x1, P5 ;  /* 0x0000000305077211 */ /* 0x000fe200028f0eff */
[----:B--2---:R-:W-:Y:S01]  /*2ea40*/  IMAD R9, R9, 0x17, RZ ;  /* 0x0000001709097824 */ /* 0x004fe200078e02ff */
[----:B------:R-:W1:Y:S01]  /*2ea50*/  LDC R5, c[0x0][0x278] ;  /* 0x00009e00ff057b82 */ /* 0x000e620000000800 */
[----:B------:R2:W-:Y:S04]  /*2ea60*/  STL.64 [R1+0x3d0], R10 ;  /* 0x0003d00a01007387 */ /* 0x0005e80000100a00 */
[----:B------:R3:W-:Y:S03]  /*2ea70*/  STL.64 [R1+0x3c8], R6 ;  /* 0x0003c80601007387 */ /* 0x0007e60000100a00 */
[----:B------:R-:W4:Y:S01]  /*2ea80*/  LDC R106, c[0x0][0x278] ;  /* 0x00009e00ff6a7b82 */ /* 0x000f220000000800 */
[----:B--2---:R-:W-:-:S07]  /*2ea90*/  IADD3 R10, P6, R250, R2, RZ ;  /* 0x00000002fa0a7210 */ /* 0x004fce0007fde0ff */
[----:B------:R-:W2:Y:S01]  /*2eaa0*/  LDC R116, c[0x0][0x278] ;  /* 0x00009e00ff747b82 */ /* 0x000ea20000000800 */
[----:B---3--:R-:W-:Y:S02]  /*2eab0*/  IADD3 R6, P5, R251, R2, RZ ;  /* 0x00000002fb067210 */ /* 0x008fe40007fbe0ff */
[-C--:B------:R-:W-:Y:S02]  /*2eac0*/  LEA.HI.X.SX32 R11, R244, R3.reuse, 0x1, P6 ;  /* 0x00000003f40b7211 */ /* 0x080fe400030f0eff */
[----:B------:R-:W-:-:S03]  /*2ead0*/  LEA.HI.X.SX32 R7, R9, R3, 0x1, P5 ;  /* 0x0000000309077211 */ /* 0x000fc600028f0eff */
[----:B------:R3:W-:Y:S01]  /*2eae0*/  STL.64 [R1+0x390], R10 ;  /* 0x0003900a01007387 */ /* 0x0007e20000100a00 */
[----:B------:R-:W-:Y:S01]  /*2eaf0*/  IADD3 R20, P6, R234, R2, RZ ;  /* 0x00000002ea147210 */ /* 0x000fe20007fde0ff */
[----:B------:R-:W0:Y:S02]  /*2eb00*/  LDC R9, c[0x0][0x278] ;  /* 0x00009e00ff097b82 */ /* 0x000e240000000800 */
[----:B------:R1:W-:Y:S06]  /*2eb10*/  STL.64 [R1+0x388], R6 ;  /* 0x0003880601007387 */ /* 0x0003ec0000100a00 */
[----:B------:R-:W2:Y:S08]  /*2eb20*/  LDC R112, c[0x0][0x278] ;  /* 0x00009e00ff707b82 */ /* 0x000eb00000000800 */
[----:B---3--:R-:W3:Y:S08]  /*2eb30*/  LDC R11, c[0x0][0x278] ;  /* 0x00009e00ff0b7b82 */ /* 0x008ef00000000800 */
[----:B------:R-:W4:Y:S08]  /*2eb40*/  LDC R10, c[0x0][0x278] ;  /* 0x00009e00ff0a7b82 */ /* 0x000f300000000800 */
[----:B-1----:R-:W1:Y:S01]  /*2eb50*/  LDC R6, c[0x0][0x278] ;  /* 0x00009e00ff067b82 */ /* 0x002e620000000800 */
[----:B---3--:R-:W-:Y:S01]  /*2eb60*/  IMAD R22, R11, 0x32, RZ ;  /* 0x000000320b167824 */ /* 0x008fe200078e02ff */
[----:B------:R-:W-:-:S06]  /*2eb70*/  LEA.HI.X.SX32 R21, R245, R3, 0x1, P6 ;  /* 0x00000003f5157211 */ /* 0x000fcc00030f0eff */
[----:B------:R-:W3:Y:S01]  /*2eb80*/  LDC R108, c[0x0][0x278] ;  /* 0x00009e00ff6c7b82 */ /* 0x000ee20000000800 */
[----:B----4-:R-:W-:Y:S01]  /*2eb90*/  IMAD R225, R10, 0xcd, RZ ;  /* 0x000000cd0ae17824 */ /* 0x010fe200078e02ff */
[----:B------:R-:W-:-:S06]  /*2eba0*/  IADD3 R10, P5, R22, R2, RZ ;  /* 0x00000002160a7210 */ /* 0x000fcc0007fbe0ff */
[----:B------:R-:W4:Y:S01]  /*2ebb0*/  LDC R104, c[0x0][0x278] ;  /* 0x00009e00ff687b82 */ /* 0x000f220000000800 */
[----:B-1----:R-:W-:Y:S01]  /*2ebc0*/  IMAD R7, R6, 0x19, RZ ;  /* 0x0000001906077824 */ /* 0x002fe200078e02ff */
[----:B------:R-:W-:Y:S01]  /*2ebd0*/  STL.64 [R1+0x380], R20 ;  /* 0x0003801401007387 */ /* 0x000fe20000100a00 */
[----:B------:R-:W-:-:S05]  /*2ebe0*/  IMAD R18, R14, 0xcb, RZ ;  /* 0x000000cb0e127824 */ /* 0x000fca00078e02ff */
[----:B------:R-:W1:Y:S01]  /*2ebf0*/  LDC R6, c[0x0][0x278] ;  /* 0x00009e00ff067b82 */ /* 0x000e620000000800 */
[----:B------:R-:W-:-:S05]  /*2ec00*/  LEA.HI.X.SX32 R11, R7, R3, 0x1, P5 ;  /* 0x00000003070b7211 */ /* 0x000fca00028f0eff */
[----:B------:R0:W-:Y:S02]  /*2ec10*/  STL.64 [R1+0x378], R10 ;  /* 0x0003780a01007387 */ /* 0x0001e40000100a00 */
[----:B------:R-:W2:Y:S08]  /*2ec20*/  LDC R7, c[0x0][0x278] ;  /* 0x00009e00ff077b82 */ /* 0x000eb00000000800 */
[----:B------:R-:W3:Y:S08]  /*2ec30*/  LDC R14, c[0x0][0x278] ;  /* 0x00009e00ff0e7b82 */ /* 0x000ef00000000800 */
[----:B0-----:R-:W0:Y:S01]  /*2ec40*/  LDC R11, c[0x0][0x278] ;  /* 0x00009e00ff0b7b82 */ /* 0x001e220000000800 */
[----:B------:R-:W-:-:S02]  /*2ec50*/  IMAD R5, R5, 0x34, RZ ;  /* 0x0000003405057824 */ /* 0x000fc400078e02ff */
[----:B------:R-:W-:-:S03]  /*2ec60*/  IMAD R9, R9, 0x36, RZ ;  /* 0x0000003609097824 */ /* 0x000fc600078e02ff */
[-C--:B------:R-:W-:Y:S02]  /*2ec70*/  IADD3 R236, P6, R5, R2.reuse, RZ ;  /* 0x0000000205ec7210 */ /* 0x080fe40007fde0ff */
[----:B------:R-:W-:Y:S01]  /*2ec80*/  IADD3 R20, P5, R9, R2, RZ ;  /* 0x0000000209147210 */ /* 0x000fe20007fbe0ff */
[----:B-1----:R-:W-:Y:S01]  /*2ec90*/  IMAD R6, R6, 0x38, RZ ;  /* 0x0000003806067824 */ /* 0x002fe200078e02ff */
[----:B------:R-:W-:Y:S01]  /*2eca0*/  LEA.HI.X.SX32 R237, R247, R3, 0x1, P6 ;  /* 0x00000003f7ed7211 */ /* 0x000fe200030f0eff */
[----:B--2---:R-:W-:Y:S01]  /*2ecb0*/  IMAD R7, R7, 0x3a, RZ ;  /* 0x0000003a07077824 */ /* 0x004fe200078e02ff */
[----:B------:R-:W1:Y:S03]  /*2ecc0*/  LDC R10, c[0x0][0x278] ;  /* 0x00009e00ff0a7b82 */ /* 0x000e660000000800 */
[----:B------:R-:W-:Y:S05]  /*2ecd0*/  STL.64 [R1+0x370], R236 ;  /* 0x000370ec01007387 */ /* 0x000fea0000100a00 */
[----:B------:R-:W2:Y:S01]  /*2ece0*/  LDC R102, c[0x0][0x278] ;  /* 0x00009e00ff667b82 */ /* 0x000ea20000000800 */
[----:B0-----:R-:W-:-:S07]  /*2ecf0*/  IMAD R11, R11, 0x1b, RZ ;  /* 0x0000001b0b0b7824 */ /* 0x001fce00078e02ff */
[----:B------:R-:W0:Y:S01]  /*2ed00*/  LDC R100, c[0x0][0x278] ;  /* 0x00009e00ff647b82 */ /* 0x000e220000000800 */
[----:B------:R-:W-:Y:S01]  /*2ed10*/  LEA.HI.X.SX32 R21, R11, R3, 0x1, P5 ;  /* 0x000000030b157211 */ /* 0x000fe200028f0eff */
[----:B---3--:R-:W-:-:S04]  /*2ed20*/  IMAD R14, R14, 0x1d, RZ ;  /* 0x0000001d0e0e7824 */ /* 0x008fc800078e02ff */
[----:B------:R3:W-:Y:S02]  /*2ed30*/  STL.64 [R1+0x368], R20 ;  /* 0x0003681401007387 */ /* 0x0007e40000100a00 */
[----:B------:R-:W0:Y:S08]  /*2ed40*/  LDC R99, c[0x0][0x278] ;  /* 0x00009e00ff637b82 */ /* 0x000e300000000800 */
[----:B------:R-:W0:Y:S01]  /*2ed50*/  LDC R98, c[0x0][0x278] ;  /* 0x00009e00ff627b82 */ /* 0x000e220000000800 */
[----:B---3--:R-:W-:-:S04]  /*2ed60*/  IADD3 R20, P5, R7, R2, RZ ;  /* 0x0000000207147210 */ /* 0x008fc80007fbe0ff */
[----:B------:R-:W-:-:S03]  /*2ed70*/  LEA.HI.X.SX32 R21, R14, R3, 0x1, P5 ;  /* 0x000000030e157211 */ /* 0x000fc600028f0eff */
[----:B------:R-:W3:Y:S01]  /*2ed80*/  LDC R14, c[0x0][0x278] ;  /* 0x00009e00ff0e7b82 */ /* 0x000ee20000000800 */
[----:B------:R-:W-:Y:S01]  /*2ed90*/  IADD3 R236, P6, R6, R2, RZ ;  /* 0x0000000206ec7210 */ /* 0x000fe20007fde0ff */
[----:B------:R-:W-:-:S03]  /*2eda0*/  IMAD R247, R23, 0x3e, RZ ;  /* 0x0000003e17f77824 */ /* 0x000fc600078e02ff */
[----:B------:R-:W-:-:S03]  /*2edb0*/  LEA.HI.X.SX32 R237, R248, R3, 0x1, P6 ;  /* 0x00000003f8ed7211 */ /* 0x000fc600030f0eff */
[----:B------:R-:W4:Y:S02]  /*2edc0*/  LDC R23, c[0x0][0x278] ;  /* 0x00009e00ff177b82 */ /* 0x000f240000000800 */
[----:B------:R-:W-:Y:S04]  /*2edd0*/  STL.64 [R1+0x360], R236 ;  /* 0x000360ec01007387 */ /* 0x000fe80000100a00 */
[----:B------:R1:W-:Y:S02]  /*2ede0*/  STL.64 [R1+0x358], R20 ;  /* 0x0003581401007387 */ /* 0x0003e40000100a00 */
[----:B------:R-:W0:Y:S01]  /*2edf0*/  LDC R96, c[0x0][0x278] ;  /* 0x00009e00ff607b82 */ /* 0x000e220000000800 */
[----:B---3--:R-:W-:-:S07]  /*2ee00*/  LEA R14, R14, -R14, 0x5 ;  /* 0x8000000e0e0e7211 */ /* 0x008fce00078e28ff */
[----:B------:R-:W3:Y:S01]  /*2ee10*/  LDC R103, c[0x0][0x278] ;  /* 0x00009e00ff677b82 */ /* 0x000ee20000000800 */
[----:B-1----:R-:W-:-:S04]  /*2ee20*/  IADD3 R20, P5, R247, R2, RZ ;  /* 0x00000002f7147210 */ /* 0x002fc80007fbe0ff */
[----:B------:R-:W-:-:S03]  /*2ee30*/  LEA.HI.X.SX32 R21, R14, R3, 0x1, P5 ;  /* 0x000000030e157211 */ /* 0x000fc600028f0eff */
[----:B------:R-:W1:Y:S01]  /*2ee40*/  LDC R14, c[0x0][0x278] ;  /* 0x00009e00ff0e7b82 */ /* 0x000e620000000800 */
[----:B------:R-:W-:Y:S02]  /*2ee50*/  IMAD R10, R10, 0x3c, RZ ;  /* 0x0000003c0a0a7824 */ /* 0x000fe400078e02ff */
[----:B------:R-:W-:-:S05]  /*2ee60*/  IMAD R221, R19, 0xcf, RZ ;  /* 0x000000cf13dd7824 */ /* 0x000fca00078e02ff */
[----:B------:R-:W2:Y:S01]  /*2ee70*/  LDC R19, c[0x0][0x278] ;  /* 0x00009e00ff137b82 */ /* 0x000ea20000000800 */
[----:B------:R-:W-:Y:S01]  /*2ee80*/  IADD3 R10, P6, R10, R2, RZ ;  /* 0x000000020a0a7210 */ /* 0x000fe20007fde0ff */
[----:B----4-:R-:W-:-:S03]  /*2ee90*/  IMAD R243, R23, 0x5a, RZ ;  /* 0x0000005a17f37824 */ /* 0x010fc600078e02ff */
[----:B------:R-:W-:Y:S01]  /*2eea0*/  LEA.HI.X.SX32 R11, R249, R3, 0x1, P6 ;  /* 0x00000003f90b7211 */ /* 0x000fe200030f0eff */
[----:B------:R-:W-:Y:S02]  /*2eeb0*/  IMAD R236, R235, 0x5e, RZ ;  /* 0x0000005eebec7824 */ /* 0x000fe400078e02ff */
[----:B------:R-:W4:Y:S01]  /*2eec0*/  LDC R23, c[0x0][0x278] ;  /* 0x00009e00ff177b82 */ /* 0x000f220000000800 */
[----:B------:R-:W-:Y:S01]  /*2eed0*/  IMAD R17, R17, 0x58, RZ ;  /* 0x0000005811117824 */ /* 0x000fe200078e02ff */
[----:B------:R0:W-:Y:S04]  /*2eee0*/  STL.64 [R1+0x350], R10 ;  /* 0x0003500a01007387 */ /* 0x0001e80000100a00 */
[----:B------:R3:W-:Y:S02]  /*2eef0*/  STL.64 [R1+0x348], R20 ;  /* 0x0003481401007387 */ /* 0x0007e40000100a00 */
[----:B------:R-:W4:Y:S01]  /*2ef00*/  LDC R235, c[0x0][0x278] ;  /* 0x00009e00ffeb7b82 */ /* 0x000f220000000800 */
[----:B-1----:R-:W-:Y:S01]  /*2ef10*/  IMAD R14, R14, 0x2d, RZ ;  /* 0x0000002d0e0e7824 */ /* 0x002fe200078e02ff */
[----:B0-----:R-:W-:-:S06]  /*2ef20*/  IADD3 R10, P6, R17, R2, RZ ;  /* 0x00000002110a7210 */ /* 0x001fcc0007fde0ff */
[----:B------:R-:W0:Y:S01]  /*2ef30*/  LDC R95, c[0x0][0x278] ;  /* 0x00009e00ff5f7b82 */ /* 0x000e220000000800 */
[----:B---3--:R-:W-:-:S04]  /*2ef40*/  IADD3 R20, P5, R243, R2, RZ ;  /* 0x00000002f3147210 */ /* 0x008fc80007fbe0ff */
[----:B------:R-:W-:-:S03]  /*2ef50*/  LEA.HI.X.SX32 R21, R14, R3, 0x1, P5 ;  /* 0x000000030e157211 */ /* 0x000fc600028f0eff */
[----:B------:R-:W1:Y:S01]  /*2ef60*/  LDC R14, c[0x0][0x278] ;  /* 0x00009e00ff0e7b82 */ /* 0x000e620000000800 */
[----:B------:R-:W-:Y:S01]  /*2ef70*/  LEA.HI.X.SX32 R11, R250, R3, 0x1, P6 ;  /* 0x00000003fa0b7211 */ /* 0x000fe200030f0eff */
[----:B--2---:R-:W-:-:S04]  /*2ef80*/  IMAD R19, R19, 0x5c, RZ ;  /* 0x0000005c13137824 */ /* 0x004fc800078e02ff */
[----:B------:R2:W-:Y:S01]  /*2ef90*/  STL.64 [R1+0x2e0], R10 ;  /* 0x0002e00a01007387 */ /* 0x0005e20000100a00 */
[----:B----4-:R-:W-:Y:S01]  /*2efa0*/  IMAD R237, R23, 0x60, RZ ;  /* 0x0000006017ed7824 */ /* 0x010fe200078e02ff */
[----:B------:R-:W3:Y:S01]  /*2efb0*/  LDC R250, c[0x0][0x278] ;  /* 0x00009e00fffa7b82 */ /* 0x000ee20000000800 */
[----:B------:R-:W-:Y:S01]  /*2efc0*/  IMAD R235, R235, 0x2f, RZ ;  /* 0x0000002febeb7824 */ /* 0x000fe200078e02ff */
[----:B------:R4:W-:Y:S01]  /*2efd0*/  STL.64 [R1+0x2d8], R20 ;  /* 0x0002d81401007387 */ /* 0x0009e20000100a00 */
[----:B------:R-:W-:-:S05]  /*2efe0*/  IMAD R242, R239, 0x62, RZ ;  /* 0x00000062eff27824 */ /* 0x000fca00078e02ff */
[----:B------:R-:W0:Y:S01]  /*2eff0*/  LDC R239, c[0x0][0x278] ;  /* 0x00009e00ffef7b82 */ /* 0x000e220000000800 */
[----:B--2---:R-:W-:-:S04]  /*2f000*/  IADD3 R10, P6, R19, R2, RZ ;  /* 0x00000002130a7210 */ /* 0x004fc80007fde0ff */
[-C--:B------:R-:W-:Y:S02]  /*2f010*/  LEA.HI.X.SX32 R11, R251, R3.reuse, 0x1, P6 ;  /* 0x00000003fb0b7211 */ /* 0x080fe400030f0eff */
[-C--:B----4-:R-:W-:Y:S01]  /*2f020*/  IADD3 R20, P5, R236, R2.reuse, RZ ;  /* 0x00000002ec147210 */ /* 0x090fe20007fbe0ff */
[----:B-1----:R-:W-:Y:S01]  /*2f030*/  IMAD R14, R14, 0x64, RZ ;  /* 0x000000640e0e7824 */ /* 0x002fe200078e02ff */
[----:B------:R-:W1:Y:S01]  /*2f040*/  LDC R94, c[0x0][0x278] ;  /* 0x00009e00ff5e7b82 */ /* 0x000e620000000800 */
[----:B------:R2:W-:Y:S01]  /*2f050*/  STL.64 [R1+0x2d0], R10 ;  /* 0x0002d00a01007387 */ /* 0x0005e20000100a00 */
[----:B------:R-:W-:Y:S01]  /*2f060*/  LEA.HI.X.SX32 R21, R235, R3, 0x1, P5 ;  /* 0x00000003eb157211 */ /* 0x000fe200028f0eff */
[----:B------:R-:W-:Y:S02]  /*2f070*/  IMAD R147, R145, 0x72, RZ ;  /* 0x0000007291937824 */ /* 0x000fe400078e02ff */
[----:B------:R-:W-:Y:S02]  /*2f080*/  IMAD R143, R143, 0x7e, RZ ;  /* 0x0000007e8f8f7824 */ /* 0x000fe400078e02ff */
[----:B------:R-:W-:Y:S01]  /*2f090*/  IMAD R133, R133, 0xb0, RZ ;  /* 0x000000b085857824 */ /* 0x000fe200078e02ff */
[----:B------:R-:W4:Y:S01]  /*2f0a0*/  LDC R92, c[0x0][0x278] ;  /* 0x00009e00ff5c7b82 */ /* 0x000f220000000800 */
[----:B--2---:R-:W-:-:S07]  /*2f0b0*/  IADD3 R10, P6, R237, R2, RZ ;  /* 0x00000002ed0a7210 */ /* 0x004fce0007fde0ff */
[----:B------:R-:W2:Y:S01]  /*2f0c0*/  LDC R235, c[0x0][0x278] ;  /* 0x00009e00ffeb7b82 */ /* 0x000ea20000000800 */
[----:B------:R-:W-:Y:S01]  /*2f0d0*/  LEA.HI.X.SX32 R11, R234, R3, 0x1, P6 ;  /* 0x00000003ea0b7211 */ /* 0x000fe200030f0eff */
[----:B------:R-:W-:Y:S06]  /*2f0e0*/  STL.64 [R1+0x2c8], R20 ;  /* 0x0002c81401007387 */ /* 0x000fec0000100a00 */
[----:B------:R-:W3:Y:S01]  /*2f0f0*/  LDC R234, c[0x0][0x278] ;  /* 0x00009e00ffea7b82 */ /* 0x000ee20000000800 */
[----:B------:R0:W-:Y:S01]  /*2f100*/  STL.64 [R1+0x2c0], R10 ;  /* 0x0002c00a01007387 */ /* 0x0001e20000100a00 */
[----:B------:R-:W-:-:S02]  /*2f110*/  IMAD R137, R137, 0xae, RZ ;  /* 0x000000ae89897824 */ /* 0x000fc400078e02ff */
[----:B------:R-:W-:Y:S02]  /*2f120*/  IMAD R129, R129, 0xb2, RZ ;  /* 0x000000b281817824 */ /* 0x000fe400078e02ff */
[----:B------:R-:W-:Y:S02]  /*2f130*/  IMAD R121, R121, 0xb6, RZ ;  /* 0x000000b679797824 */ /* 0x000fe400078e02ff */
[----:B------:R-:W-:Y:S01]  /*2f140*/  IMAD R125, R125, 0xb4, RZ ;  /* 0x000000b47d7d7824 */ /* 0x000fe200078e02ff */
[----:B------:R-:W4:Y:S01]  /*2f150*/  LDC R90, c[0x0][0x278] ;  /* 0x00009e00ff5a7b82 */ /* 0x000f220000000800 */
[----:B0-----:R-:W-:-:S04]  /*2f160*/  IADD3 R10, P6, R14, R2, RZ ;  /* 0x000000020e0a7210 */ /* 0x001fc80007fde0ff */
[----:B------:R-:W-:Y:S01]  /*2f170*/  LEA.HI.X.SX32 R11, R22, R3, 0x1, P6 ;  /* 0x00000003160b7211 */ /* 0x000fe200030f0eff */
[----:B------:R-:W-:Y:S02]  /*2f180*/  IMAD R117, R117, 0xb8, RZ ;  /* 0x000000b875757824 */ /* 0x000fe400078e02ff */
[----:B------:R-:W0:Y:S01]  /*2f190*/  LDC R22, c[0x0][0x278] ;  /* 0x00009e00ff167b82 */ /* 0x000e220000000800 */
[----:B------:R-:W-:Y:S01]  /*2f1a0*/  IADD3 R20, P5, R242, R2, RZ ;  /* 0x00000002f2147210 */ /* 0x000fe20007fbe0ff */
[----:B---3--:R-:W-:Y:S02]  /*2f1b0*/  IMAD R234, R234, 0x31, RZ ;  /* 0x00000031eaea7824 */ /* 0x008fe400078e02ff */
[----:B------:R-:W-:-:S04]  /*2f1c0*/  IMAD R240, R239, 0x66, RZ ;  /* 0x00000066eff07824 */ /* 0x000fc800078e02ff */
[----:B------:R-:W3:Y:S01]  /*2f1d0*/  LDC R91, c[0x0][0x278] ;  /* 0x00009e00ff5b7b82 */ /* 0x000ee20000000800 */
[----:B------:R-:W-:Y:S01]  /*2f1e0*/  LEA.HI.X.SX32 R21, R234, R3, 0x1, P5 ;  /* 0x00000003ea157211 */ /* 0x000fe200028f0eff */
[----:B--2---:R-:W-:-:S04]  /*2f1f0*/  IMAD R241, R235, 0x68, RZ ;  /* 0x00000068ebf17824 */ /* 0x004fc800078e02ff */
[----:B------:R2:W-:Y:S02]  /*2f200*/  STL.64 [R1+0x2b8], R20 ;  /* 0x0002b81401007387 */ /* 0x0005e40000100a00 */
[----:B------:R-:W1:Y:S02]  /*2f210*/  LDC R235, c[0x0][0x278] ;  /* 0x00009e00ffeb7b82 */ /* 0x000e640000000800 */
[----:B------:R4:W-:Y:S01]  /*2f220*/  STL.64 [R1+0x2b0], R10 ;  /* 0x0002b00a01007387 */ /* 0x0009e20000100a00 */
[----:B0-----:R-:W-:-:S05]  /*2f230*/  IMAD R22, R22, 0x33, RZ ;  /* 0x0000003316167824 */ /* 0x001fca00078e02ff */
[----:B------:R-:W0:Y:S01]  /*2f240*/  LDC R234, c[0x0][0x278] ;  /* 0x00009e00ffea7b82 */ /* 0x000e220000000800 */
[-C--:B--2---:R-:W-:Y:S02]  /*2f250*/  IADD3 R20, P5, R240, R2.reuse, RZ ;  /* 0x00000002f0147210 */ /* 0x084fe40007fbe0ff */
[----:B----4-:R-:W-:Y:S02]  /*2f260*/  IADD3 R10, P6, R241, R2, RZ ;  /* 0x00000002f10a7210 */ /* 0x010fe40007fde0ff */
[-C--:B------:R-:W-:Y:S01]  /*2f270*/  LEA.HI.X.SX32 R21, R22, R3.reuse, 0x1, P5 ;  /* 0x0000000316157211 */ /* 0x080fe200028f0eff */
[----:B------:R-:W-:Y:S01]  /*2f280*/  IMAD R113, R113, 0xba, RZ ;  /* 0x000000ba71717824 */ /* 0x000fe200078e02ff */
[----:B------:R-:W-:Y:S01]  /*2f290*/  LEA.HI.X.SX32 R11, R5, R3, 0x1, P6 ;  /* 0x00000003050b7211 */ /* 0x000fe200030f0eff */
[----:B------:R-:W-:Y:S01]  /*2f2a0*/  IMAD R251, R250, 0x3b, RZ ;  /* 0x0000003bfafb7824 */ /* 0x000fe200078e02ff */
[----:B------:R-:W2:Y:S01]  /*2f2b0*/  LDC R5, c[0x0][0x278] ;  /* 0x00009e00ff057b82 */ /* 0x000ea20000000800 */
[----:B------:R-:W-:Y:S04]  /*2f2c0*/  STL.64 [R1+0x2a8], R20 ;  /* 0x0002a81401007387 */ /* 0x000fe80000100a00 */
[----:B------:R4:W-:Y:S01]  /*2f2d0*/  STL.64 [R1+0x2a0], R10 ;  /* 0x0002a00a01007387 */ /* 0x0009e20000100a00 */
[----:B-1----:R-:W-:-:S02]  /*2f2e0*/  IMAD R239, R235, 0x6a, RZ ;  /* 0x0000006aebef7824 */ /* 0x002fc400078e02ff */
[----:B------:R-:W-:Y:S01]  /*2f2f0*/  IMAD R105, R105, 0xbe, RZ ;  /* 0x000000be69697824 */ /* 0x000fe200078e02ff */
[----:B------:R-:W1:Y:S08]  /*2f300*/  LDC R88, c[0x0][0x278] ;  /* 0x00009e00ff587b82 */ /* 0x000e700000000800 */
[----:B----4-:R-:W4:Y:S01]  /*2f310*/  LDC R11, c[0x0][0x278] ;  /* 0x00009e00ff0b7b82 */ /* 0x010f220000000800 */
[----:B0-----:R-:W-:Y:S01]  /*2f320*/  IMAD R235, R234, 0x6c, RZ ;  /* 0x0000006ceaeb7824 */ /* 0x001fe200078e02ff */
[----:B------:R-:W-:-:S04]  /*2f330*/  IADD3 R244, P5, R239, R2, RZ ;  /* 0x00000002eff47210 */ /* 0x000fc80007fbe0ff */
[----:B------:R-:W-:Y:S02]  /*2f340*/  IADD3 R20, P6, R235, R2, RZ ;  /* 0x00000002eb147210 */ /* 0x000fe40007fde0ff */
[----:B------:R-:W0:Y:S01]  /*2f350*/  LDC R10, c[0x0][0x278] ;  /* 0x00009e00ff0a7b82 */ /* 0x000e220000000800 */
[----:B--2---:R-:W-:Y:S01]  /*2f360*/  IMAD R5, R5, 0x70, RZ ;  /* 0x0000007005057824 */ /* 0x004fe200078e02ff */
[----:B------:R-:W-:-:S06]  /*2f370*/  LEA.HI.X.SX32 R21, R9, R3, 0x1, P6 ;  /* 0x0000000309157211 */ /* 0x000fcc00030f0eff */
[----:B------:R-:W2:Y:S01]  /*2f380*/  LDC R9, c[0x0][0x278] ;  /* 0x00009e00ff097b82 */ /* 0x000ea20000000800 */
[----:B----4-:R-:W-:-:S07]  /*2f390*/  IMAD R11, R11, 0x35, RZ ;  /* 0x000000350b0b7824 */ /* 0x010fce00078e02ff */
[----:B------:R-:W4:Y:S01]  /*2f3a0*/  LDC R234, c[0x0][0x278] ;  /* 0x00009e00ffea7b82 */ /* 0x000f220000000800 */
[----:B------:R-:W-:-:S07]  /*2f3b0*/  LEA.HI.X.SX32 R245, R11, R3, 0x1, P5 ;  /* 0x000000030bf57211 */ /* 0x000fce00028f0eff */
[----:B------:R-:W3:Y:S01]  /*2f3c0*/  LDC R11, c[0x0][0x278] ;  /* 0x00009e00ff0b7b82 */ /* 0x000ee20000000800 */
[----:B------:R-:W-:Y:S04]  /*2f3d0*/  STL.64 [R1+0x298], R244 ;  /* 0x000298f401007387 */ /* 0x000fe80000100a00 */
[----:B------:R1:W-:Y:S01]  /*2f3e0*/  STL.64 [R1+0x290], R20 ;  /* 0x0002901401007387 */ /* 0x0003e20000100a00 */
[----:B------:R-:W-:Y:S02]  /*2f3f0*/  IMAD R109, R109, 0xbc, RZ ;  /* 0x000000bc6d6d7824 */ /* 0x000fe400078e02ff */
[----:B------:R-:W-:Y:S01]  /*2f400*/  IMAD R101, R101, 0xc0, RZ ;  /* 0x000000c065657824 */ /* 0x000fe200078e02ff */
[----:B------:R-:W4:Y:S01]  /*2f410*/  LDC R86, c[0x0][0x278] ;  /* 0x00009e00ff567b82 */ /* 0x000f220000000800 */
[----:B-1----:R-:W-:Y:S01]  /*2f420*/  IADD3 R20, P6, R5, R2, RZ ;  /* 0x0000000205147210 */ /* 0x002fe20007fde0ff */
[----:B------:R-:W-:-:S06]  /*2f430*/  IMAD R97, R97, 0xc2, RZ ;  /* 0x000000c261617824 */ /* 0x000fcc00078e02ff */
[----:B------:R-:W1:Y:S01]  /*2f440*/  LDC R84, c[0x0][0x278] ;  /* 0x00009e00ff547b82 */ /* 0x000e620000000800 */
[----:B------:R-:W-:-:S07]  /*2f450*/  LEA.HI.X.SX32 R21, R6, R3, 0x1, P6 ;  /* 0x0000000306157211 */ /* 0x000fce00030f0eff */
[----:B------:R-:W4:Y:S01]  /*2f460*/  LDC R6, c[0x0][0x278] ;  /* 0x00009e00ff067b82 */ /* 0x000f220000000800 */
[----:B0-----:R-:W-:Y:S02]  /*2f470*/  IMAD R10, R10, 0x6e, RZ ;  /* 0x0000006e0a0a7824 */ /* 0x001fe400078e02ff */
[----:B---3--:R-:W-:-:S03]  /*2f480*/  IMAD R11, R11, 0x37, RZ ;  /* 0x000000370b0b7824 */ /* 0x008fc600078e02ff */
[----:B------:R-:W-:Y:S01]  /*2f490*/  IADD3 R244, P5, R10, R2, RZ ;  /* 0x000000020af47210 */ /* 0x000fe20007fbe0ff */
[----:B--2---:R-:W-:Y:S01]  /*2f4a0*/  IMAD R9, R9, 0x74, RZ ;  /* 0x0000007409097824 */ /* 0x004fe200078e02ff */
[----:B------:R-:W0:Y:S02]  /*2f4b0*/  LDC R89, c[0x0][0x278] ;  /* 0x00009e00ff597b82 */ /* 0x000e240000000800 */
[----:B------:R-:W-:-:S05]  /*2f4c0*/  LEA.HI.X.SX32 R245, R11, R3, 0x1, P5 ;  /* 0x000000030bf57211 */ /* 0x000fca00028f0eff */
[----:B------:R2:W-:Y:S01]  /*2f4d0*/  STL.64 [R1+0x288], R244 ;  /* 0x000288f401007387 */ /* 0x0005e20000100a00 */
[----:B------:R-:W3:Y:S03]  /*2f4e0*/  LDC R11, c[0x0][0x278] ;  /* 0x00009e00ff0b7b82 */ /* 0x000ee60000000800 */
[----:B------:R1:W-:Y:S01]  /*2f4f0*/  STL.64 [R1+0x280], R20 ;  /* 0x0002801401007387 */ /* 0x0003e20000100a00 */
[----:B----4-:R-:W-:-:S04]  /*2f500*/  IMAD R6, R6, 0x39, RZ ;  /* 0x0000003906067824 */ /* 0x010fc800078e02ff */
[----:B------:R-:W4:Y:S01]  /*2f510*/  LDC R82, c[0x0][0x278] ;  /* 0x00009e00ff527b82 */ /* 0x000f220000000800 */
[-C--:B--2---:R-:W-:Y:S02]  /*2f520*/  IADD3 R244, P5, R147, R2.reuse, RZ ;  /* 0x0000000293f47210 */ /* 0x084fe40007fbe0ff */
[----:B-1----:R-:W-:Y:S02]  /*2f530*/  IADD3 R20, P6, R9, R2, RZ ;  /* 0x0000000209147210 */ /* 0x002fe40007fde0ff */
[-C--:B------:R-:W-:Y:S01]  /*2f540*/  LEA.HI.X.SX32 R245, R6, R3.reuse, 0x1, P5 ;  /* 0x0000000306f57211 */ /* 0x080fe200028f0eff */
[----:B------:R-:W-:Y:S01]  /*2f550*/  IMAD R93, R93, 0xc4, RZ ;  /* 0x000000c45d5d7824 */ /* 0x000fe200078e02ff */
[----:B------:R-:W-:Y:S01]  /*2f560*/  LEA.HI.X.SX32 R21, R7, R3, 0x1, P6 ;  /* 0x0000000307157211 */ /* 0x000fe200030f0eff */
[----:B------:R-:W1:Y:S02]  /*2f570*/  LDC R6, c[0x0][0x278] ;  /* 0x00009e00ff067b82 */ /* 0x000e640000000800 */
[----:B------:R-:W-:Y:S04]  /*2f580*/  STL.64 [R1+0x278], R244 ;  /* 0x000278f401007387 */ /* 0x000fe80000100a00 */
[----:B------:R2:W-:Y:S01]  /*2f590*/  STL.64 [R1+0x270], R20 ;  /* 0x0002701401007387 */ /* 0x0005e20000100a00 */
[----:B---3--:R-:W-:Y:S01]  /*2f5a0*/  IMAD R11, R11, 0x78, RZ ;  /* 0x000000780b0b7824 */ /* 0x008fe200078e02ff */
[----:B------:R-:W3:Y:S01]  /*2f5b0*/  LDC R7, c[0x0][0x278] ;  /* 0x00009e00ff077b82 */ /* 0x000ee20000000800 */
[----:B------:R-:W-:-:S02]  /*2f5c0*/  IMAD R85, R85, 0xca, RZ ;  /* 0x000000ca55557824 */ /* 0x000fc400078e02ff */
[----:B------:R-:W-:Y:S02]  /*2f5d0*/  IMAD R81, R81, 0xcc, RZ ;  /* 0x000000cc51517824 */ /* 0x000fe400078e02ff */
[----:B------:R-:W-:Y:S02]  /*2f5e0*/  IMAD R77, R77, 0xce, RZ ;  /* 0x000000ce4d4d7824 */ /* 0x000fe400078e02ff */
[----:B------:R-:W-:Y:S01]  /*2f5f0*/  IMAD R73, R73, 0xd0, RZ ;  /* 0x000000d049497824 */ /* 0x000fe200078e02ff */
[----:B------:R-:W4:Y:S08]  /*2f600*/  LDC R80, c[0x0][0x278] ;  /* 0x00009e00ff507b82 */ /* 0x000f300000000800 */
[----:B--2---:R-:W2:Y:S01]  /*2f610*/  LDC R20, c[0x0][0x278] ;  /* 0x00009e00ff147b82 */ /* 0x004ea20000000800 */
[----:B------:R-:W-:Y:S01]  /*2f620*/  IADD3 R244, P6, R11, R2, RZ ;  /* 0x000000020bf47210 */ /* 0x000fe20007fde0ff */
[----:B------:R-:W-:-:S02]  /*2f630*/  IMAD R234, R234, 0x76, RZ ;  /* 0x00000076eaea7824 */ /* 0x000fc400078e02ff */
[----:B-1----:R-:W-:Y:S02]  /*2f640*/  IMAD R6, R6, 0x7a, RZ ;  /* 0x0000007a06067824 */ /* 0x002fe400078e02ff */
[----:B------:R-:W-:Y:S02]  /*2f650*/  IMAD R65, R65, 0xd4, RZ ;  /* 0x000000d441417824 */ /* 0x000fe400078e02ff */
[----:B------:R-:W-:Y:S01]  /*2f660*/  IMAD R69, R69, 0xd2, RZ ;  /* 0x000000d245457824 */ /* 0x000fe200078e02ff */
[----:B------:R-:W1:Y:S01]  /*2f670*/  LDC R87, c[0x0][0x278] ;  /* 0x00009e00ff577b82 */ /* 0x000e620000000800 */
[----:B------:R-:W-:Y:S02]  /*2f680*/  IMAD R57, R57, 0xd8, RZ ;  /* 0x000000d839397824 */ /* 0x000fe400078e02ff */
[----:B------:R-:W-:Y:S02]  /*2f690*/  IMAD R53, R53, 0xda, RZ ;  /* 0x000000da35357824 */ /* 0x000fe400078e02ff */
[----:B------:R-:W-:-:S02]  /*2f6a0*/  IMAD R49, R49, 0xdc, RZ ;  /* 0x000000dc31317824 */ /* 0x000fc400078e02ff */
[----:B------:R-:W-:Y:S01]  /*2f6b0*/  IMAD R41, R41, 0xe0, RZ ;  /* 0x000000e029297824 */ /* 0x000fe200078e02ff */
[----:B------:R-:W1:Y:S01]  /*2f6c0*/  LDC R78, c[0x0][0x278] ;  /* 0x00009e00ff4e7b82 */ /* 0x000e620000000800 */
[----:B--2---:R-:W-:-:S07]  /*2f6d0*/  IMAD R250, R20, 0x3c, RZ ;  /* 0x0000003c14fa7824 */ /* 0x004fce00078e02ff */
[----:B------:R-:W2:Y:S08]  /*2f6e0*/  LDC R76, c[0x0][0x278] ;  /* 0x00009e00ff4c7b82 */ /* 0x000eb00000000800 */
[----:B------:R-:W0:Y:S01]  /*2f6f0*/  LDC R20, c[0x0][0x278] ;  /* 0x00009e00ff147b82 */ /* 0x000e220000000800 */
[----:B------:R-:W-:Y:S02]  /*2f700*/  LEA.HI.X.SX32 R245, R250, R3, 0x1, P6 ;  /* 0x00000003faf57211 */ /* 0x000fe400030f0eff */
[----:B------:R-:W-:Y:S01]  /*2f710*/  IADD3 R248, P5, R234, R2, RZ ;  /* 0x00000002eaf87210 */ /* 0x000fe20007fbe0ff */
[----:B---3--:R-:W-:-:S03]  /*2f720*/  IMAD R7, R7, 0x7c, RZ ;  /* 0x0000007c07077824 */ /* 0x008fc600078e02ff */
[----:B------:R-:W-:Y:S01]  /*2f730*/  LEA.HI.X.SX32 R249, R251, R3, 0x1, P5 ;  /* 0x00000003fbf97211 */ /* 0x000fe200028f0eff */
[----:B------:R-:W-:Y:S01]  /*2f740*/  IMAD R45, R45, 0xde, RZ ;  /* 0x000000de2d2d7824 */ /* 0x000fe200078e02ff */
[----:B------:R-:W3:Y:S01]  /*2f750*/  LDC R83, c[0x0][0x278] ;  /* 0x00009e00ff537b82 */ /* 0x000ee20000000800 */
[----:B------:R-:W-:Y:S02]  /*2f760*/  IMAD R37, R37, 0xe2, RZ ;  /* 0x000000e225257824 */ /* 0x000fe400078e02ff */
[----:B------:R-:W-:Y:S02]  /*2f770*/  IMAD R145, R144, 0x71, RZ ;  /* 0x0000007190917824 */ /* 0x000fe400078e02ff */
[----:B------:R-:W-:Y:S02]  /*2f780*/  IMAD R33, R33, 0xe4, RZ ;  /* 0x000000e421217824 */ /* 0x000fe400078e02ff */
[----:B------:R-:W-:Y:S01]  /*2f790*/  IMAD R146, R27, 0xe8, RZ ;  /* 0x000000e81b927824 */ /* 0x000fe200078e02ff */
[----:B------:R-:W3:Y:S01]  /*2f7a0*/  LDC R74, c[0x0][0x278] ;  /* 0x00009e00ff4a7b82 */ /* 0x000ee20000000800 */
[----:B0-----:R-:W-:-:S07]  /*2f7b0*/  IMAD R250, R20, 0x3d, RZ ;  /* 0x0000003d14fa7824 */ /* 0x001fce00078e02ff */
[----:B------:R-:W0:Y:S08]  /*2f7c0*/  LDC R72, c[0x0][0x278] ;  /* 0x00009e00ff487b82 */ /* 0x000e300000000800 */
[----:B------:R-:W4:Y:S01]  /*2f7d0*/  LDC R20, c[0x0][0x278] ;  /* 0x00009e00ff147b82 */ /* 0x000f220000000800 */
[----:B------:R1:W-:Y:S04]  /*2f7e0*/  STL.64 [R1+0x268], R248 ;  /* 0x000268f801007387 */ /* 0x0003e80000100a00 */
[----:B------:R2:W-:Y:S01]  /*2f7f0*/  STL.64 [R1+0x260], R244 ;  /* 0x000260f401007387 */ /* 0x0005e20000100a00 */
[----:B------:R-:W-:-:S02]  /*2f800*/  IMAD R142, R142, 0x15a, RZ ;  /* 0x0000015a8e8e7824 */ /* 0x000fc400078e02ff */
[----:B------:R-:W-:Y:S01]  /*2f810*/  IMAD R139, R139, 0xad, RZ ;  /* 0x000000ad8b8b7824 */ /* 0x000fe200078e02ff */
[----:B------:R-:W0:Y:S01]  /*2f820*/  LDC R79, c[0x0][0x278] ;  /* 0x00009e00ff4f7b82 */ /* 0x000e220000000800 */
[-C--:B-1----:R-:W-:Y:S02]  /*2f830*/  IADD3 R248, P5, R6, R2.reuse, RZ ;  /* 0x0000000206f87210 */ /* 0x082fe40007fbe0ff */
[----:B--2---:R-:W-:Y:S01]  /*2f840*/  IADD3 R244, P6, R7, R2, RZ ;  /* 0x0000000207f47210 */ /* 0x004fe20007fde0ff */
[----:B------:R-:W-:Y:S01]  /*2f850*/  IMAD R138, R138, 0x15e, RZ ;  /* 0x0000015e8a8a7824 */ /* 0x000fe200078e02ff */
[-C--:B------:R-:W-:Y:S01]  /*2f860*/  LEA.HI.X.SX32 R249, R250, R3.reuse, 0x1, P5 ;  /* 0x00000003faf97211 */ /* 0x080fe200028f0eff */
[----:B------:R-:W-:Y:S01]  /*2f870*/  IMAD R135, R135, 0xaf, RZ ;  /* 0x000000af87877824 */ /* 0x000fe200078e02ff */
[----:B------:R-:W-:Y:S01]  /*2f880*/  LEA.HI.X.SX32 R245, R247, R3, 0x1, P6 ;  /* 0x00000003f7f57211 */ /* 0x000fe200030f0eff */
[----:B------:R-:W-:Y:S01]  /*2f890*/  IMAD R134, R134, 0x162, RZ ;  /* 0x0000016286867824 */ /* 0x000fe200078e02ff */
[----:B------:R-:W1:Y:S01]  /*2f8a0*/  LDC R70, c[0x0][0x278] ;  /* 0x00009e00ff467b82 */ /* 0x000e620000000800 */
[----:B----4-:R-:W-:Y:S01]  /*2f8b0*/  LEA R247, R20, -R20, 0x6 ;  /* 0x8000001414f77211 */ /* 0x010fe200078e30ff */
[----:B------:R2:W-:Y:S06]  /*2f8c0*/  STL.64 [R1+0x258], R248 ;  /* 0x000258f801007387 */ /* 0x0005ec0000100a00 */
[----:B------:R-:W4:Y:S01]  /*2f8d0*/  LDC R20, c[0x0][0x278] ;  /* 0x00009e00ff147b82 */ /* 0x000f220000000800 */
[----:B--2---:R-:W-:Y:S01]  /*2f8e0*/  IADD3 R248, P5, R143, R2, RZ ;  /* 0x000000028ff87210 */ /* 0x004fe20007fbe0ff */
[----:B------:R-:W-:Y:S01]  /*2f8f0*/  IMAD R131, R131, 0xb1, RZ ;  /* 0x000000b183837824 */ /* 0x000fe200078e02ff */
[----:B------:R-:W-:Y:S01]  /*2f900*/  LEA R141, R141, -R141, 0x7 ;  /* 0x8000008d8d8d7211 */ /* 0x000fe200078e38ff */
[----:B------:R-:W-:Y:S01]  /*2f910*/  IMAD R130, R130, 0x166, RZ ;  /* 0x0000016682827824 */ /* 0x000fe200078e02ff */
[----:B------:R-:W-:Y:S01]  /*2f920*/  LEA.HI.X.SX32 R249, R247, R3, 0x1, P5 ;  /* 0x00000003f7f97211 */ /* 0x000fe200028f0eff */
[----:B------:R-:W-:-:S02]  /*2f930*/  IMAD R140, R140, 0x15c, RZ ;  /* 0x0000015c8c8c7824 */ /* 0x000fc400078e02ff */
[----:B------:R-:W2:Y:S01]  /*2f940*/  LDC R247, c[0x0][0x278] ;  /* 0x00009e00fff77b82 */ /* 0x000ea20000000800 */
[----:B------:R-:W-:Y:S04]  /*2f950*/  STL.64 [R1+0x250], R244 ;  /* 0x000250f401007387 */ /* 0x000fe80000100a00 */
[----:B------:R3:W-:Y:S01]  /*2f960*/  STL.64 [R1+0x248], R248 ;  /* 0x000248f801007387 */ /* 0x0007e20000100a00 */
[----:B------:R-:W-:Y:S02]  /*2f970*/  IMAD R127, R127, 0xb3, RZ ;  /* 0x000000b37f7f7824 */ /* 0x000fe400078e02ff */
[----:B------:R-:W-:Y:S01]  /*2f980*/  IMAD R126, R126, 0x16a, RZ ;  /* 0x0000016a7e7e7824 */ /* 0x000fe200078e02ff */
[----:B------:R-:W1:Y:S01]  /*2f990*/  LDC R23, c[0x0][0x278] ;  /* 0x00009e00ff177b82 */ /* 0x000e620000000800 */
[----:B---3--:R-:W-:Y:S01]  /*2f9a0*/  IADD3 R248, P5, R133, R2, RZ ;  /* 0x0000000285f87210 */ /* 0x008fe20007fbe0ff */
[----:B------:R-:W-:-:S06]  /*2f9b0*/  IMAD R136, R136, 0x160, RZ ;  /* 0x0000016088887824 */ /* 0x000fcc00078e02ff */
[----:B------:R-:W3:Y:S01]  /*2f9c0*/  LDC R68, c[0x0][0x278] ;  /* 0x00009e00ff447b82 */ /* 0x000ee20000000800 */
[----:B------:R-:W-:Y:S01]  /*2f9d0*/  LEA.HI.X.SX32 R249, R17, R3, 0x1, P5 ;  /* 0x0000000311f97211 */ /* 0x000fe200028f0eff */
[----:B----4-:R-:W-:-:S06]  /*2f9e0*/  IMAD R250, R20, 0x57, RZ ;  /* 0x0000005714fa7824 */ /* 0x010fcc00078e02ff */
[----:B------:R-:W4:Y:S01]  /*2f9f0*/  LDC R17, c[0x0][0x278] ;  /* 0x00009e00ff117b82 */ /* 0x000f220000000800 */
[----:B------:R-:W-:-:S04]  /*2fa00*/  IADD3 R244, P6, R137, R2, RZ ;  /* 0x0000000289f47210 */ /* 0x000fc80007fde0ff */
[----:B------:R-:W-:Y:S01]  /*2fa10*/  LEA.HI.X.SX32 R245, R250, R3, 0x1, P6 ;  /* 0x00000003faf57211 */ /* 0x000fe200030f0eff */
[----:B--2---:R-:W-:Y:S02]  /*2fa20*/  IMAD R247, R247, 0x59, RZ ;  /* 0x00000059f7f77824 */ /* 0x004fe400078e02ff */
[----:B------:R-:W-:Y:S01]  /*2fa30*/  IMAD R144, R29, 0xe6, RZ ;  /* 0x000000e61d907824 */ /* 0x000fe200078e02ff */
[----:B------:R-:W2:Y:S01]  /*2fa40*/  LDC R75, c[0x0][0x278] ;  /* 0x00009e00ff4b7b82 */ /* 0x000ea20000000800 */
[----:B------:R0:W-:Y:S04]  /*2fa50*/  STL.64 [R1+0x188], R244 ;  /* 0x000188f401007387 */ /* 0x0001e80000100a00 */
[----:B------:R-:W-:Y:S01]  /*2fa60*/  STL.64 [R1+0x180], R248 ;  /* 0x000180f801007387 */ /* 0x000fe20000100a00 */
[----:B------:R-:W-:-:S02]  /*2fa70*/  IMAD R123, R123, 0xb5, RZ ;  /* 0x000000b57b7b7824 */ /* 0x000fc400078e02ff */
[----:B------:R-:W-:Y:S01]  /*2fa80*/  IMAD R122, R122, 0x16e, RZ ;  /* 0x0000016e7a7a7824 */ /* 0x000fe200078e02ff */
[----:B------:R-:W2:Y:S01]  /*2fa90*/  LDC R22, c[0x0][0x278] ;  /* 0x00009e00ff167b82 */ /* 0x000ea20000000800 */
[----:B0-----:R-:W-:-:S04]  /*2faa0*/  IADD3 R244, P6, R129, R2, RZ ;  /* 0x0000000281f47210 */ /* 0x001fc80007fde0ff */
[----:B------:R-:W-:Y:S01]  /*2fab0*/  LEA.HI.X.SX32 R245, R247, R3, 0x1, P6 ;  /* 0x00000003f7f57211 */ /* 0x000fe200030f0eff */
[----:B----4-:R-:W-:Y:S02]  /*2fac0*/  IMAD R17, R17, 0x5b, RZ ;  /* 0x0000005b11117824 */ /* 0x010fe400078e02ff */
[----:B------:R-:W0:Y:S02]  /*2fad0*/  LDC R66, c[0x0][0x278] ;  /* 0x00009e00ff427b82 */ /* 0x000e240000000800 */
[----:B------:R4:W-:Y:S01]  /*2fae0*/  STL.64 [R1+0x178], R244 ;  /* 0x000178f401007387 */ /* 0x0009e20000100a00 */
[----:B------:R-:W-:Y:S02]  /*2faf0*/  IMAD R132, R132, 0x164, RZ ;  /* 0x0000016484847824 */ /* 0x000fe400078e02ff */
[----:B------:R-:W-:Y:S02]  /*2fb00*/  IMAD R119, R119, 0xb7, RZ ;  /* 0x000000b777777824 */ /* 0x000fe400078e02ff */
[----:B------:R-:W-:Y:S01]  /*2fb10*/  IMAD R118, R118, 0x172, RZ ;  /* 0x0000017276767824 */ /* 0x000fe200078e02ff */
[----:B------:R-:W0:Y:S01]  /*2fb20*/  LDC R64, c[0x0][0x278] ;  /* 0x00009e00ff407b82 */ /* 0x000e220000000800 */
[----:B----4-:R-:W-:Y:S01]  /*2fb30*/  IADD3 R244, P6, R121, R2, RZ ;  /* 0x0000000279f47210 */ /* 0x010fe20007fde0ff */
[----:B------:R-:W-:-:S06]  /*2fb40*/  IMAD R128, R128, 0x168, RZ ;  /* 0x0000016880807824 */ /* 0x000fcc00078e02ff */
[----:B------:R-:W4:Y:S01]  /*2fb50*/  LDC R71, c[0x0][0x278] ;  /* 0x00009e00ff477b82 */ /* 0x000f220000000800 */
[----:B------:R-:W-:-:S07]  /*2fb60*/  LEA.HI.X.SX32 R245, R17, R3, 0x1, P6 ;  /* 0x0000000311f57211 */ /* 0x000fce00030f0eff */
[----:B------:R-:W1:Y:S01]  /*2fb70*/  LDC R17, c[0x0][0x278] ;  /* 0x00009e00ff117b82 */ /* 0x000e620000000800 */
[----:B------:R-:W-:-:S04]  /*2fb80*/  IADD3 R248, P5, R125, R2, RZ ;  /* 0x000000027df87210 */ /* 0x000fc80007fbe0ff */
[----:B------:R-:W-:Y:S01]  /*2fb90*/  LEA.HI.X.SX32 R249, R243, R3, 0x1, P5 ;  /* 0x00000003f3f97211 */ /* 0x000fe200028f0eff */
[----:B------:R-:W-:Y:S02]  /*2fba0*/  IMAD R115, R115, 0xb9, RZ ;  /* 0x000000b973737824 */ /* 0x000fe400078e02ff */
[----:B------:R-:W-:Y:S01]  /*2fbb0*/  IMAD R114, R114, 0x176, RZ ;  /* 0x0000017672727824 */ /* 0x000fe200078e02ff */
[----:B------:R-:W4:Y:S01]  /*2fbc0*/  LDC R21, c[0x0][0x278] ;  /* 0x00009e00ff157b82 */ /* 0x000f220000000800 */
[----:B------:R3:W-:Y:S01]  /*2fbd0*/  STL.64 [R1+0x170], R248 ;  /* 0x000170f801007387 */ /* 0x0007e20000100a00 */
[----:B------:R-:W-:Y:S02]  /*2fbe0*/  IMAD R124, R124, 0x16c, RZ ;  /* 0x0000016c7c7c7824 */ /* 0x000fe400078e02ff */
[----:B------:R-:W-:Y:S02]  /*2fbf0*/  IMAD R111, R111, 0xbb, RZ ;  /* 0x000000bb6f6f7824 */ /* 0x000fe400078e02ff */
[----:B------:R-:W-:-:S02]  /*2fc00*/  IMAD R110, R110, 0x17a, RZ ;  /* 0x0000017a6e6e7824 */ /* 0x000fc400078e02ff */
[----:B------:R-:W-:Y:S01]  /*2fc10*/  IMAD R120, R120, 0x170, RZ ;  /* 0x0000017078787824 */ /* 0x000fe200078e02ff */
[----:B------:R-:W4:Y:S01]  /*2fc20*/  LDC R62, c[0x0][0x278] ;  /* 0x00009e00ff3e7b82 */ /* 0x000f220000000800 */
[----:B-1----:R-:W-:-:S07]  /*2fc30*/  IMAD R243, R17, 0x5d, RZ ;  /* 0x0000005d11f37824 */ /* 0x002fce00078e02ff */
[----:B------:R-:W1:Y:S01]  /*2fc40*/  LDC R17, c[0x0][0x278] ;  /* 0x00009e00ff117b82 */ /* 0x000e620000000800 */
[-C--:B---3--:R-:W-:Y:S01]  /*2fc50*/  IADD3 R248, P5, R117, R2.reuse, RZ ;  /* 0x0000000275f87210 */ /* 0x088fe20007fbe0ff */
[----:B------:R3:W-:Y:S03]  /*2fc60*/  STL.64 [R1+0x168], R244 ;  /* 0x000168f401007387 */ /* 0x0007e60000100a00 */
[----:B------:R-:W-:Y:S01]  /*2fc70*/  LEA.HI.X.SX32 R249, R19, R3, 0x1, P5 ;  /* 0x0000000313f97211 */ /* 0x000fe200028f0eff */
[----:B------:R-:W-:Y:S02]  /*2fc80*/  IMAD R107, R107, 0xbd, RZ ;  /* 0x000000bd6b6b7824 */ /* 0x000fe400078e02ff */
[----:B------:R-:W-:Y:S01]  /*2fc90*/  IMAD R106, R106, 0x17e, RZ ;  /* 0x0000017e6a6a7824 */ /* 0x000fe200078e02ff */
[----:B------:R-:W4:Y:S01]  /*2fca0*/  LDC R60, c[0x0][0x278] ;  /* 0x00009e00ff3c7b82 */ /* 0x000f220000000800 */
[----:B---3--:R-:W-:Y:S01]  /*2fcb0*/  IADD3 R244, P6, R113, R2, RZ ;  /* 0x0000000271f47210 */ /* 0x008fe20007fde0ff */
[----:B------:R-:W-:-:S02]  /*2fcc0*/  IMAD R116, R116, 0x174, RZ ;  /* 0x0000017474747824 */ /* 0x000fc400078e02ff */
[----:B------:R-:W-:Y:S01]  /*2fcd0*/  IMAD R112, R112, 0x178, RZ ;  /* 0x0000017870707824 */ /* 0x000fe200078e02ff */
[----:B------:R-:W-:Y:S01]  /*2fce0*/  LEA.HI.X.SX32 R245, R243, R3, 0x1, P6 ;  /* 0x00000003f3f57211 */ /* 0x000fe200030f0eff */
[----:B------:R-:W-:Y:S01]  /*2fcf0*/  STL.64 [R1+0x160], R248 ;  /* 0x000160f801007387 */ /* 0x000fe20000100a00 */
[----:B------:R-:W-:Y:S01]  /*2fd00*/  IMAD R108, R108, 0x17c, RZ ;  /* 0x0000017c6c6c7824 */ /* 0x000fe200078e02ff */
[----:B------:R-:W3:Y:S02]  /*2fd10*/  LDC R67, c[0x0][0x278] ;  /* 0x00009e00ff437b82 */ /* 0x000ee40000000800 */
[----:B------:R2:W-:Y:S01]  /*2fd20*/  STL.64 [R1+0x158], R244 ;  /* 0x000158f401007387 */ /* 0x0005e20000100a00 */
[----:B-1----:R-:W-:Y:S02]  /*2fd30*/  IMAD R17, R17, 0x5f, RZ ;  /* 0x0000005f11117824 */ /* 0x002fe400078e02ff */
[----:B------:R-:W-:Y:S02]  /*2fd40*/  IMAD R104, R104, 0x180, RZ ;  /* 0x0000018068687824 */ /* 0x000fe400078e02ff */
[----:B------:R-:W-:Y:S01]  /*2fd50*/  IMAD R102, R102, 0x182, RZ ;  /* 0x0000018266667824 */ /* 0x000fe200078e02ff */
[----:B------:R-:W1:Y:S01]  /*2fd60*/  LDC R20, c[0x0][0x278] ;  /* 0x00009e00ff147b82 */ /* 0x000e620000000800 */
[----:B--2---:R-:W-:Y:S01]  /*2fd70*/  IADD3 R244, P6, R105, R2, RZ ;  /* 0x0000000269f47210 */ /* 0x004fe20007fde0ff */
[----:B------:R-:W-:-:S06]  /*2fd80*/  IMAD R100, R100, 0x184, RZ ;  /* 0x0000018464647824 */ /* 0x000fcc00078e02ff */
[----:B------:R-:W2:Y:S01]  /*2fd90*/  LDC R58, c[0x0][0x278] ;  /* 0x00009e00ff3a7b82 */ /* 0x000ea20000000800 */
[----:B------:R-:W-:-:S07]  /*2fda0*/  LEA.HI.X.SX32 R245, R17, R3, 0x1, P6 ;  /* 0x0000000311f57211 */ /* 0x000fce00030f0eff */
[----:B------:R-:W0:Y:S01]  /*2fdb0*/  LDC R17, c[0x0][0x278] ;  /* 0x00009e00ff117b82 */ /* 0x000e220000000800 */
[----:B------:R-:W-:-:S04]  /*2fdc0*/  IADD3 R248, P5, R109, R2, RZ ;  /* 0x000000026df87210 */ /* 0x000fc80007fbe0ff */
[----:B------:R-:W-:-:S03]  /*2fdd0*/  LEA.HI.X.SX32 R249, R236, R3, 0x1, P5 ;  /* 0x00000003ecf97211 */ /* 0x000fc600028f0eff */
[----:B------:R-:W4:Y:S02]  /*2fde0*/  LDC R236, c[0x0][0x278] ;  /* 0x00009e00ffec7b82 */ /* 0x000f240000000800 */
[----:B------:R3:W-:Y:S01]  /*2fdf0*/  STL.64 [R1+0x150], R248 ;  /* 0x000150f801007387 */ /* 0x0007e20000100a00 */
[----:B------:R-:W-:Y:S02]  /*2fe00*/  IMAD R99, R99, 0xc1, RZ ;  /* 0x000000c163637824 */ /* 0x000fe400078e02ff */
[----:B------:R-:W-:Y:S02]  /*2fe10*/  IMAD R98, R98, 0x186, RZ ;  /* 0x0000018662627824 */ /* 0x000fe400078e02ff */
[----:B------:R-:W-:Y:S01]  /*2fe20*/  IMAD R96, R96, 0x188, RZ ;  /* 0x0000018860607824 */ /* 0x000fe200078e02ff */
[----:B------:R-:W2:Y:S01]  /*2fe30*/  LDC R56, c[0x0][0x278] ;  /* 0x00009e00ff387b82 */ /* 0x000ea20000000800 */
[----:B0-----:R-:W-:-:S07]  /*2fe40*/  IMAD R247, R17, 0x61, RZ ;  /* 0x0000006111f77824 */ /* 0x001fce00078e02ff */
[----:B------:R-:W0:Y:S08]  /*2fe50*/  LDC R63, c[0x0][0x278] ;  /* 0x00009e00ff3f7b82 */ /* 0x000e300000000800 */
[----:B------:R-:W1:Y:S01]  /*2fe60*/  LDC R17, c[0x0][0x278] ;  /* 0x00009e00ff117b82 */ /* 0x000e620000000800 */
[----:B---3--:R-:W-:-:S04]  /*2fe70*/  IADD3 R248, P5, R101, R2, RZ ;  /* 0x0000000265f87210 */ /* 0x008fc80007fbe0ff */
[----:B------:R-:W-:Y:S01]  /*2fe80*/  LEA.HI.X.SX32 R249, R237, R3, 0x1, P5 ;  /* 0x00000003edf97211 */ /* 0x000fe200028f0eff */
[----:B------:R3:W-:Y:S01]  /*2fe90*/  STL.64 [R1+0x148], R244 ;  /* 0x000148f401007387 */ /* 0x0007e20000100a00 */
[----:B------:R-:W-:Y:S01]  /*2fea0*/  IMAD R95, R95, 0xc3, RZ ;  /* 0x000000c35f5f7824 */ /* 0x000fe200078e02ff */
[----:B------:R-:W0:Y:S02]  /*2feb0*/  LDC R19, c[0x0][0x278] ;  /* 0x00009e00ff137b82 */ /* 0x000e240000000800 */
[----:B------:R1:W-:Y:S01]  /*2fec0*/  STL.64 [R1+0x140], R248 ;  /* 0x000140f801007387 */ /* 0x0003e20000100a00 */
[----:B----4-:R-:W-:Y:S01]  /*2fed0*/  IMAD R243, R236, 0xc6, RZ ;  /* 0x000000c6ecf37824 */ /* 0x010fe200078e02ff */
[----:B------:R-:W-:-:S04]  /*2fee0*/  IADD3 R236, P5, R93, R2, RZ ;  /* 0x000000025dec7210 */ /* 0x000fc80007fbe0ff */
[----:B------:R-:W4:Y:S01]  /*2fef0*/  LDC R54, c[0x0][0x278] ;  /* 0x00009e00ff367b82 */ /* 0x000f220000000800 */
[----:B---3--:R-:W-:Y:S01]  /*2ff00*/  IADD3 R244, P6, R97, R2, RZ ;  /* 0x0000000261f47210 */ /* 0x008fe20007fde0ff */
[----:B-1----:R-:W-:-:S06]  /*2ff10*/  IMAD R248, R17, 0xc8, RZ ;  /* 0x000000c811f87824 */ /* 0x002fcc00078e02ff */
[----:B------:R-:W1:Y:S08]  /*2ff20*/  LDC R52, c[0x0][0x278] ;  /* 0x00009e00ff347b82 */ /* 0x000e700000000800 */
[----:B------:R-:W3:Y:S01]  /*2ff30*/  LDC R17, c[0x0][0x278] ;  /* 0x00009e00ff117b82 */ /* 0x000ee20000000800 */
[-C--:B------:R-:W-:Y:S02]  /*2ff40*/  LEA.HI.X.SX32 R245, R247, R3.reuse, 0x1, P6 ;  /* 0x00000003f7f57211 */ /* 0x080fe400030f0eff */
[----:B------:R-:W-:-:S05]  /*2ff50*/  LEA.HI.X.SX32 R237, R242, R3, 0x1, P5 ;  /* 0x00000003f2ed7211 */ /* 0x000fca00028f0eff */
[----:B------:R-:W2:Y:S01]  /*2ff60*/  LDC R242, c[0x0][0x278] ;  /* 0x00009e00fff27b82 */ /* 0x000ea20000000800 */
[----:B------:R-:W-:Y:S04]  /*2ff70*/  STL.64 [R1+0x138], R244 ;  /* 0x000138f401007387 */ /* 0x000fe80000100a00 */
[----:B------:R0:W-:Y:S03]  /*2ff80*/  STL.64 [R1+0x130], R236 ;  /* 0x000130ec01007387 */ /* 0x0001e60000100a00 */
[----:B------:R-:W1:Y:S08]  /*2ff90*/  LDC R59, c[0x0][0x278] ;  /* 0x00009e00ff3b7b82 */ /* 0x000e700000000800 */
[----:B------:R-:W1:Y:S01]  /*2ffa0*/  LDC R50, c[0x0][0x278] ;  /* 0x00009e00ff327b82 */ /* 0x000e620000000800 */
[----:B0-----:R-:W-:-:S04]  /*2ffb0*/  IADD3 R236, P5, R248, R2, RZ ;  /* 0x00000002f8ec7210 */ /* 0x001fc80007fbe0ff */
[----:B------:R-:W-:-:S03]  /*2ffc0*/  LEA.HI.X.SX32 R237, R14, R3, 0x1, P5 ;  /* 0x000000030eed7211 */ /* 0x000fc600028f0eff */
[----:B------:R-:W0:Y:S01]  /*2ffd0*/  LDC R14, c[0x0][0x278] ;  /* 0x00009e00ff0e7b82 */ /* 0x000e220000000800 */
[----:B---3--:R-:W-:Y:S01]  /*2ffe0*/  IMAD R247, R17, 0x63, RZ ;  /* 0x0000006311f77824 */ /* 0x008fe200078e02ff */
[----:B------:R-:W-:-:S04]  /*2fff0*/  IADD3 R244, P6, R243, R2, RZ ;  /* 0x00000002f3f47210 */ /* 0x000fc80007fde0ff */
[----:B------:R-:W-:Y:S01]  /*30000*/  LEA.HI.X.SX32 R245, R247, R3, 0x1, P6 ;  /* 0x00000003f7f57211 */ /* 0x000fe200030f0eff */
[----:B--2---:R-:W-:Y:S01]  /*30010*/  IMAD R242, R242, 0x65, RZ ;  /* 0x00000065f2f27824 */ /* 0x004fe200078e02ff */
[----:B------:R-:W2:Y:S03]  /*30020*/  LDC R17, c[0x0][0x278] ;  /* 0x00009e00ff117b82 */ /* 0x000ea60000000800 */
[----:B------:R3:W-:Y:S04]  /*30030*/  STL.64 [R1+0x128], R244 ;  /* 0x000128f401007387 */ /* 0x0007e80000100a00 */
[----:B------:R4:W-:Y:S01]  /*30040*/  STL.64 [R1+0x120], R236 ;  /* 0x000120ec01007387 */ /* 0x0009e20000100a00 */
[----:B------:R-:W2:Y:S01]  /*30050*/  LDC R48, c[0x0][0x278] ;  /* 0x00009e00ff307b82 */ /* 0x000ea20000000800 */
[----:B---3--:R-:W-:-:S07]  /*30060*/  IADD3 R244, P6, R85, R2, RZ ;  /* 0x0000000255f47210 */ /* 0x008fce0007fde0ff */
[----:B------:R-:W3:Y:S01]  /*30070*/  LDC R55, c[0x0][0x278] ;  /* 0x00009e00ff377b82 */ /* 0x000ee20000000800 */
[----:B----4-:R-:W-:Y:S02]  /*30080*/  IADD3 R236, P5, R81, R2, RZ ;  /* 0x0000000251ec7210 */ /* 0x010fe40007fbe0ff */
[-C--:B------:R-:W-:Y:S01]  /*30090*/  LEA.HI.X.SX32 R245, R242, R3.reuse, 0x1, P6 ;  /* 0x00000003f2f57211 */ /* 0x080fe200030f0eff */
[----:B0-----:R-:W-:Y:S01]  /*300a0*/  IMAD R14, R14, 0x67, RZ ;  /* 0x000000670e0e7824 */ /* 0x001fe200078e02ff */
[----:B------:R-:W-:-:S03]  /*300b0*/  LEA.HI.X.SX32 R237, R240, R3, 0x1, P5 ;  /* 0x00000003f0ed7211 */ /* 0x000fc600028f0eff */
[----:B------:R-:W0:Y:S01]  /*300c0*/  LDC R242, c[0x0][0x278] ;  /* 0x00009e00fff27b82 */ /* 0x000e220000000800 */
[----:B------:R4:W-:Y:S07]  /*300d0*/  STL.64 [R1+0x118], R244 ;  /* 0x000118f401007387 */ /* 0x0009ee0000100a00 */
[----:B------:R-:W1:Y:S01]  /*300e0*/  LDC R240, c[0x0][0x278] ;  /* 0x00009e00fff07b82 */ /* 0x000e620000000800 */
[----:B------:R2:W-:Y:S01]  /*300f0*/  STL.64 [R1+0x110], R236 ;  /* 0x000110ec01007387 */ /* 0x0005e20000100a00 */
[----:B----4-:R-:W-:-:S06]  /*30100*/  IADD3 R244, P6, R77, R2, RZ ;  /* 0x000000024df47210 */ /* 0x010fcc0007fde0ff */
[----:B------:R-:W4:Y:S01]  /*30110*/  LDC R46, c[0x0][0x278] ;  /* 0x00009e00ff2e7b82 */ /* 0x000f220000000800 */
[----:B------:R-:W-:Y:S02]  /*30120*/  LEA.HI.X.SX32 R245, R14, R3, 0x1, P6 ;  /* 0x000000030ef57211 */ /* 0x000fe400030f0eff */
[----:B--2---:R-:W-:-:S05]  /*30130*/  IADD3 R236, P5, R73, R2, RZ ;  /* 0x0000000249ec7210 */ /* 0x004fca0007fbe0ff */
[----:B------:R-:W2:Y:S01]  /*30140*/  LDC R14, c[0x0][0x278] ;  /* 0x00009e00ff0e7b82 */ /* 0x000ea20000000800 */
[----:B------:R-:W-:Y:S01]  /*30150*/  LEA.HI.X.SX32 R237, R241, R3, 0x1, P5 ;  /* 0x00000003f1ed7211 */ /* 0x000fe200028f0eff */
[----:B------:R-:W-:Y:S04]  /*30160*/  STL.64 [R1+0x108], R244 ;  /* 0x000108f401007387 */ /* 0x000fe80000100a00 */
[----:B------:R3:W-:Y:S01]  /*30170*/  STL.64 [R1+0x100], R236 ;  /* 0x000100ec01007387 */ /* 0x0007e20000100a00 */
[----:B-1----:R-:W-:Y:S01]  /*30180*/  IMAD R241, R240, 0x69, RZ ;  /* 0x00000069f0f17824 */ /* 0x002fe200078e02ff */
[----:B------:R-:W1:Y:S08]  /*30190*/  LDC R44, c[0x0][0x278] ;  /* 0x00009e00ff2c7b82 */ /* 0x000e700000000800 */
[----:B------:R-:W1:Y:S01]  /*301a0*/  LDC R51, c[0x0][0x278] ;  /* 0x00009e00ff337b82 */ /* 0x000e620000000800 */
[----:B---3--:R-:W-:-:S04]  /*301b0*/  IADD3 R236, P5, R65, R2, RZ ;  /* 0x0000000241ec7210 */ /* 0x008fc80007fbe0ff */
[----:B------:R-:W-:-:S03]  /*301c0*/  LEA.HI.X.SX32 R237, R239, R3, 0x1, P5 ;  /* 0x00000003efed7211 */ /* 0x000fc600028f0eff */
[----:B------:R-:W3:Y:S01]  /*301d0*/  LDC R239, c[0x0][0x278] ;  /* 0x00009e00ffef7b82 */ /* 0x000ee20000000800 */
[----:B------:R-:W-:Y:S01]  /*301e0*/  IADD3 R244, P6, R69, R2, RZ ;  /* 0x0000000245f47210 */ /* 0x000fe20007fde0ff */
[----:B--2---:R-:W-:-:S03]  /*301f0*/  IMAD R240, R14, 0xd6, RZ ;  /* 0x000000d60ef07824 */ /* 0x004fc600078e02ff */
[-C--:B------:R-:W-:Y:S01]  /*30200*/  LEA.HI.X.SX32 R245, R241, R3.reuse, 0x1, P6 ;  /* 0x00000003f1f57211 */ /* 0x080fe200030f0eff */
[----:B0-----:R-:W-:Y:S01]  /*30210*/  IMAD R242, R242, 0x6b, RZ ;  /* 0x0000006bf2f27824 */ /* 0x001fe200078e02ff */
[----:B------:R-:W-:Y:S01]  /*30220*/  IADD3 R240, P6, R240, R2, RZ ;  /* 0x00000002f0f07210 */ /* 0x000fe20007fde0ff */
[----:B------:R-:W-:Y:S01]  /*30230*/  IMAD R94, R94, 0x18a, RZ ;  /* 0x0000018a5e5e7824 */ /* 0x000fe200078e02ff */
[----:B------:R-:W0:Y:S01]  /*30240*/  LDC R14, c[0x0][0x278] ;  /* 0x00009e00ff0e7b82 */ /* 0x000e220000000800 */
[----:B------:R-:W-:Y:S04]  /*30250*/  STL.64 [R1+0xf8], R244 ;  /* 0x0000f8f401007387 */ /* 0x000fe80000100a00 */
[----:B------:R2:W-:Y:S01]  /*30260*/  STL.64 [R1+0xf0], R236 ;  /* 0x0000f0ec01007387 */ /* 0x0005e20000100a00 */
[----:B------:R-:W-:-:S02]  /*30270*/  LEA.HI.X.SX32 R241, R242, R3, 0x1, P6 ;  /* 0x00000003f2f17211 */ /* 0x000fc400030f0eff */
[----:B------:R-:W4:Y:S08]  /*30280*/  LDC R242, c[0x0][0x278] ;  /* 0x00009e00fff27b82 */ /* 0x000f300000000800 */
[----:B------:R-:W1:Y:S01]  /*30290*/  LDC R42, c[0x0][0x278] ;  /* 0x00009e00ff2a7b82 */ /* 0x000e620000000800 */
[----:B--2---:R-:W-:-:S04]  /*302a0*/  IADD3 R236, P5, R57, R2, RZ ;  /* 0x0000000239ec7210 */ /* 0x004fc80007fbe0ff */
[----:B------:R-:W-:Y:S01]  /*302b0*/  LEA.HI.X.SX32 R237, R235, R3, 0x1, P5 ;  /* 0x00000003ebed7211 */ /* 0x000fe200028f0eff */
[----:B------:R2:W-:Y:S01]  /*302c0*/  STL.64 [R1+0xe8], R240 ;  /* 0x0000e8f001007387 */ /* 0x0005e20000100a00 */
[----:B---3--:R-:W-:Y:S01]  /*302d0*/  IMAD R239, R239, 0x6d, RZ ;  /* 0x0000006defef7824 */ /* 0x008fe200078e02ff */
[----:B------:R-:W3:Y:S02]  /*302e0*/  LDC R235, c[0x0][0x278] ;  /* 0x00009e00ffeb7b82 */ /* 0x000ee40000000800 */
[----:B------:R0:W-:Y:S06]  /*302f0*/  STL.64 [R1+0xe0], R236 ;  /* 0x0000e0ec01007387 */ /* 0x0001ec0000100a00 */
[----:B------:R-:W1:Y:S01]  /*30300*/  LDC R40, c[0x0][0x278] ;  /* 0x00009e00ff287b82 */ /* 0x000e620000000800 */
[----:B--2---:R-:W-:-:S02]  /*30310*/  IADD3 R240, P6, R53, R2, RZ ;  /* 0x0000000235f07210 */ /* 0x004fc40007fde0ff */
[----:B0-----:R-:W-:Y:S02]  /*30320*/  IADD3 R236, P5, R49, R2, RZ ;  /* 0x0000000231ec7210 */ /* 0x001fe40007fbe0ff */
[----:B------:R-:W-:-:S03]  /*30330*/  LEA.HI.X.SX32 R241, R239, R3, 0x1, P6 ;  /* 0x00000003eff17211 */ /* 0x000fc600030f0eff */
[----:B------:R-:W0:Y:S01]  /*30340*/  LDC R47, c[0x0][0x278] ;  /* 0x00009e00ff2f7b82 */ /* 0x000e220000000800 */
[----:B------:R-:W-:Y:S01]  /*30350*/  LEA.HI.X.SX32 R237, R10, R3, 0x1, P5 ;  /* 0x000000030aed7211 */ /* 0x000fe200028f0eff */
[----:B------:R-:W-:Y:S04]  /*30360*/  STL.64 [R1+0xd8], R240 ;  /* 0x0000d8f001007387 */ /* 0x000fe80000100a00 */
[----:B------:R2:W-:Y:S01]  /*30370*/  STL.64 [R1+0xd0], R236 ;  /* 0x0000d0ec01007387 */ /* 0x0005e20000100a00 */
[----:B---3--:R-:W-:Y:S01]  /*30380*/  IMAD R235, R235, 0x6f, RZ ;  /* 0x0000006febeb7824 */ /* 0x008fe200078e02ff */
[----:B------:R-:W3:Y:S08]  /*30390*/  LDC R10, c[0x0][0x278] ;  /* 0x00009e00ff0a7b82 */ /* 0x000ef00000000800 */
[----:B------:R-:W0:Y:S01]  /*303a0*/  LDC R38, c[0x0][0x278] ;  /* 0x00009e00ff267b82 */ /* 0x000e220000000800 */
[----:B--2---:R-:W-:-:S04]  /*303b0*/  IADD3 R236, P5, R41, R2, RZ ;  /* 0x0000000229ec7210 */ /* 0x004fc80007fbe0ff */
[----:B------:R-:W-:-:S03]  /*303c0*/  LEA.HI.X.SX32 R237, R5, R3, 0x1, P5 ;  /* 0x0000000305ed7211 */ /* 0x000fc600028f0eff */
[----:B------:R-:W2:Y:S01]  /*303d0*/  LDC R5, c[0x0][0x278] ;  /* 0x00009e00ff057b82 */ /* 0x000ea20000000800 */
[----:B------:R-:W-:-:S04]  /*303e0*/  IADD3 R240, P6, R45, R2, RZ ;  /* 0x000000022df07210 */ /* 0x000fc80007fde0ff */
[----:B------:R-:W-:-:S03]  /*303f0*/  LEA.HI.X.SX32 R241, R235, R3, 0x1, P6 ;  /* 0x00000003ebf17211 */ /* 0x000fc600030f0eff */
[----:B------:R-:W4:Y:S02]  /*30400*/  LDC R235, c[0x0][0x278] ;  /* 0x00009e00ffeb7b82 */ /* 0x000f240000000800 */
[----:B------:R1:W-:Y:S06]  /*30410*/  STL.64 [R1+0xc8], R240 ;  /* 0x0000c8f001007387 */ /* 0x0003ec0000100a00 */
[----:B------:R-:W0:Y:S01]  /*30420*/  LDC R36, c[0x0][0x278] ;  /* 0x00009e00ff247b82 */ /* 0x000e220000000800 */
[----:B-1----:R-:W-:Y:S01]  /*30430*/  IADD3 R240, P6, R37, R2, RZ ;  /* 0x0000000225f07210 */ /* 0x002fe20007fde0ff */
[----:B--2---:R-:W-:-:S06]  /*30440*/  IMAD R5, R5, 0x73, RZ ;  /* 0x0000007305057824 */ /* 0x004fcc00078e02ff */
[----:B------:R-:W1:Y:S01]  /*30450*/  LDC R43, c[0x0][0x278] ;  /* 0x00009e00ff2b7b82 */ /* 0x000e620000000800 */
[----:B------:R-:W-:Y:S02]  /*30460*/  LEA.HI.X.SX32 R241, R145, R3, 0x1, P6 ;  /* 0x0000000391f17211 */ /* 0x000fe400030f0eff */
[----:B------:R-:W-:-:S04]  /*30470*/  IADD3 R144, P6, R144, R2, RZ ;  /* 0x0000000290907210 */ /* 0x000fc80007fde0ff */
[----:B------:R-:W-:Y:S01]  /*30480*/  LEA.HI.X.SX32 R145, R5, R3, 0x1, P6 ;  /* 0x0000000305917211 */ /* 0x000fe200030f0eff */
[----:B------:R-:W2:Y:S08]  /*30490*/  LDC R34, c[0x0][0x278] ;  /* 0x00009e00ff227b82 */ /* 0x000eb00000000800 */
[----:B------:R-:W3:Y:S01]  /*304a0*/  LDC R5, c[0x0][0x278] ;  /* 0x00009e00ff057b82 */ /* 0x000ee20000000800 */
[----:B------:R0:W-:Y:S01]  /*304b0*/  STL.64 [R1+0xc0], R236 ;  /* 0x0000c0ec01007387 */ /* 0x0001e20000100a00 */
[----:B----4-:R-:W-:-:S03]  /*304c0*/  IMAD R251, R235, 0xea, RZ ;  /* 0x000000eaebfb7824 */ /* 0x010fc600078e02ff */
[----:B------:R-:W-:Y:S03]  /*304d0*/  STL.64 [R1+0x4d0], R240 ;  /* 0x0004d0f001007387 */ /* 0x000fe60000100a00 */
[----:B------:R-:W4:Y:S01]  /*304e0*/  LDC R235, c[0x0][0x278] ;  /* 0x00009e00ffeb7b82 */ /* 0x000f220000000800 */
[----:B0-----:R-:W-:-:S07]  /*304f0*/  IADD3 R236, P5, R33, R2, RZ ;  /* 0x0000000221ec7210 */ /* 0x001fce0007fbe0ff */
[----:B------:R-:W0:Y:S01]  /*30500*/  LDC R32, c[0x0][0x278] ;  /* 0x00009e00ff207b82 */ /* 0x000e220000000800 */
[----:B------:R-:W-:-:S05]  /*30510*/  LEA.HI.X.SX32 R237, R147, R3, 0x1, P5 ;  /* 0x0000000393ed7211 */ /* 0x000fca00028f0eff */
[----:B------:R-:W-:Y:S01]  /*30520*/  STL.64 [R1+0x4c8], R236 ;  /* 0x0004c8ec01007387 */ /* 0x000fe20000100a00 */
[----:B---3--:R-:W-:Y:S01]  /*30530*/  IMAD R5, R5, 0x75, RZ ;  /* 0x0000007505057824 */ /* 0x008fe200078e02ff */
[----:B------:R-:W3:Y:S02]  /*30540*/  LDC R39, c[0x0][0x278] ;  /* 0x00009e00ff277b82 */ /* 0x000ee40000000800 */
[----:B------:R1:W-:Y:S06]  /*30550*/  STL.64 [R1+0x4c0], R144 ;  /* 0x0004c09001007387 */ /* 0x0003ec0000100a00 */
[----:B------:R-:W3:Y:S01]  /*30560*/  LDC R28, c[0x0][0x278] ;  /* 0x00009e00ff1c7b82 */ /* 0x000ee20000000800 */
[----:B-1----:R-:W-:-:S07]  /*30570*/  IADD3 R144, P6, R251, R2, RZ ;  /* 0x00000002fb907210 */ /* 0x002fce0007fde0ff */
[----:B------:R-:W1:Y:S01]  /*30580*/  LDC R236, c[0x0][0x278] ;  /* 0x00009e00ffec7b82 */ /* 0x000e620000000800 */
[----:B------:R-:W-:-:S07]  /*30590*/  LEA.HI.X.SX32 R145, R5, R3, 0x1, P6 ;  /* 0x0000000305917211 */ /* 0x000fce00030f0eff */
[----:B------:R-:W2:Y:S01]  /*305a0*/  LDC R5, c[0x0][0x278] ;  /* 0x00009e00ff057b82 */ /* 0x000ea20000000800 */
[----:B------:R-:W-:Y:S01]  /*305b0*/  IADD3 R146, P5, R146, R2, RZ ;  /* 0x0000000292927210 */ /* 0x000fe20007fbe0ff */
[----:B----4-:R-:W-:-:S03]  /*305c0*/  IMAD R239, R235, 0xee, RZ ;  /* 0x000000eeebef7824 */ /* 0x010fc600078e02ff */
[----:B------:R-:W-:-:S03]  /*305d0*/  LEA.HI.X.SX32 R147, R9, R3, 0x1, P5 ;  /* 0x0000000309937211 */ /* 0x000fc600028f0eff */
[----:B------:R-:W4:Y:S02]  /*305e0*/  LDC R235, c[0x0][0x278] ;  /* 0x00009e00ffeb7b82 */ /* 0x000f240000000800 */
[----:B------:R0:W-:Y:S01]  /*305f0*/  STL.64 [R1+0x4b8], R146 ;  /* 0x0004b89201007387 */ /* 0x0001e20000100a00 */
[----:B-1----:R-:W-:-:S03]  /*30600*/  IMAD R250, R236, 0xec, RZ ;  /* 0x000000ececfa7824 */ /* 0x002fc600078e02ff */
[----:B------:R1:W-:Y:S02]  /*30610*/  STL.64 [R1+0x4b0], R144 ;  /* 0x0004b09001007387 */ /* 0x0003e40000100a00 */
[----:B------:R-:W3:Y:S01]  /*30620*/  LDC R236, c[0x0][0x278] ;  /* 0x00009e00ffec7b82 */ /* 0x000ee20000000800 */
[----:B0-----:R-:W-:Y:S01]  /*30630*/  IADD3 R146, P5, R250, R2, RZ ;  /* 0x00000002fa927210 */ /* 0x001fe20007fbe0ff */
[----:B--2---:R-:W-:Y:S02]  /*30640*/  IMAD R5, R5, 0x77, RZ ;  /* 0x0000007705057824 */ /* 0x004fe400078e02ff */
[----:B------:R-:W-:-:S04]  /*30650*/  IMAD R92, R92, 0x18c, RZ ;  /* 0x0000018c5c5c7824 */ /* 0x000fc800078e02ff */
[----:B------:R-:W0:Y:S01]  /*30660*/  LDC R9, c[0x0][0x278] ;  /* 0x00009e00ff097b82 */ /* 0x000e220000000800 */
[----:B-1----:R-:W-:Y:S02]  /*30670*/  IADD3 R144, P6, R239, R2, RZ ;  /* 0x00000002ef907210 */ /* 0x002fe40007fde0ff */
[-C--:B------:R-:W-:Y:S02]  /*30680*/  LEA.HI.X.SX32 R147, R234, R3.reuse, 0x1, P5 ;  /* 0x00000003ea937211 */ /* 0x080fe400028f0eff */
[----:B------:R-:W-:-:S03]  /*30690*/  LEA.HI.X.SX32 R145, R5, R3, 0x1, P6 ;  /* 0x0000000305917211 */ /* 0x000fc600030f0eff */
[----:B------:R-:W1:Y:S08]  /*306a0*/  LDC R5, c[0x0][0x278] ;  /* 0x00009e00ff057b82 */ /* 0x000e700000000800 */
[----:B------:R-:W2:Y:S01]  /*306b0*/  LDC R234, c[0x0][0x278] ;  /* 0x00009e00ffea7b82 */ /* 0x000ea20000000800 */
[----:B----4-:R-:W-:Y:S01]  /*306c0*/  IMAD R245, R235, 0xf2, RZ ;  /* 0x000000f2ebf57824 */ /* 0x010fe200078e02ff */
[----:B------:R-:W-:Y:S01]  /*306d0*/  STL.64 [R1+0x4a8], R146 ;  /* 0x0004a89201007387 */ /* 0x000fe20000100a00 */
[----:B---3--:R-:W-:-:S03]  /*306e0*/  IMAD R247, R236, 0xf0, RZ ;  /* 0x000000f0ecf77824 */ /* 0x008fc600078e02ff */
[----:B------:R3:W-:Y:S02]  /*306f0*/  STL.64 [R1+0x4a0], R144 ;  /* 0x0004a09001007387 */ /* 0x0007e40000100a00 */
[----:B------:R-:W4:Y:S01]  /*30700*/  LDC R235, c[0x0][0x278] ;  /* 0x00009e00ffeb7b82 */ /* 0x000f220000000800 */
[----:B-1----:R-:W-:-:S07]  /*30710*/  IMAD R5, R5, 0x79, RZ ;  /* 0x0000007905057824 */ /* 0x002fce00078e02ff */
[----:B------:R-:W1:Y:S01]  /*30720*/  LDC R24, c[0x0][0x278] ;  /* 0x00009e00ff187b82 */ /* 0x000e620000000800 */
[----:B---3--:R-:W-:Y:S01]  /*30730*/  IADD3 R144, P6, R245, R2, RZ ;  /* 0x00000002f5907210 */ /* 0x008fe20007fde0ff */
[----:B--2---:R-:W-:-:S06]  /*30740*/  IMAD R236, R234, 0xf6, RZ ;  /* 0x000000f6eaec7824 */ /* 0x004fcc00078e02ff */
[----:B------:R-:W2:Y:S01]  /*30750*/  LDC R35, c[0x0][0x278] ;  /* 0x00009e00ff237b82 */ /* 0x000ea20000000800 */
[----:B------:R-:W-:-:S07]  /*30760*/  LEA.HI.X.SX32 R145, R5, R3, 0x1, P6 ;  /* 0x0000000305917211 */ /* 0x000fce00030f0eff */
[----:B------:R-:W3:Y:S01]  /*30770*/  LDC R234, c[0x0][0x278] ;  /* 0x00009e00ffea7b82 */ /* 0x000ee20000000800 */
[----:B------:R-:W-:-:S07]  /*30780*/  IADD3 R146, P5, R247, R2, RZ ;  /* 0x00000002f7927210 */ /* 0x000fce0007fbe0ff */
[----:B------:R-:W0:Y:S01]  /*30790*/  LDC R5, c[0x0][0x278] ;  /* 0x00009e00ff057b82 */ /* 0x000e220000000800 */
[----:B------:R-:W-:-:S07]  /*307a0*/  LEA.HI.X.SX32 R147, R11, R3, 0x1, P5 ;  /* 0x000000030b937211 */ /* 0x000fce00028f0eff */
[----:B------:R-:W1:Y:S01]  /*307b0*/  LDC R11, c[0x0][0x278] ;  /* 0x00009e00ff0b7b82 */ /* 0x000e620000000800 */
[----:B------:R-:W-:Y:S01]  /*307c0*/  STL.64 [R1+0x498], R146 ;  /* 0x0004989201007387 */ /* 0x000fe20000100a00 */
[----:B----4-:R-:W-:Y:S02]  /*307d0*/  IMAD R237, R235, 0xf4, RZ ;  /* 0x000000f4ebed7824 */ /* 0x010fe400078e02ff */
[----:B---3--:R-:W-:-:S04]  /*307e0*/  IMAD R241, R234, 0xf8, RZ ;  /* 0x000000f8eaf17824 */ /* 0x008fc800078e02ff */
[----:B------:R-:W3:Y:S01]  /*307f0*/  LDC R26, c[0x0][0x278] ;  /* 0x00009e00ff1a7b82 */ /* 0x000ee20000000800 */
[----:B------:R4:W-:Y:S07]  /*30800*/  STL.64 [R1+0x490], R144 ;  /* 0x0004909001007387 */ /* 0x0009ee0000100a00 */
[----:B------:R-:W2:Y:S01]  /*30810*/  LDC R234, c[0x0][0x278] ;  /* 0x00009e00ffea7b82 */ /* 0x000ea20000000800 */
[----:B0-----:R-:W-:Y:S01]  /*30820*/  IMAD R5, R5, 0x7b, RZ ;  /* 0x0000007b05057824 */ /* 0x001fe200078e02ff */
[----:B----4-:R-:W-:-:S02]  /*30830*/  IADD3 R144, P6, R236, R2, RZ ;  /* 0x00000002ec907210 */ /* 0x010fc40007fde0ff */
[----:B------:R-:W-:-:S04]  /*30840*/  IADD3 R146, P5, R237, R2, RZ ;  /* 0x00000002ed927210 */ /* 0x000fc80007fbe0ff */
[----:B------:R-:W0:Y:S01]  /*30850*/  LDC R30, c[0x0][0x278] ;  /* 0x00009e00ff1e7b82 */ /* 0x000e220000000800 */
[-C--:B------:R-:W-:Y:S02]  /*30860*/  LEA.HI.X.SX32 R145, R5, R3.reuse, 0x1, P6 ;  /* 0x0000000305917211 */ /* 0x080fe400030f0eff */
[----:B------:R-:W-:-:S05]  /*30870*/  LEA.HI.X.SX32 R147, R6, R3, 0x1, P5 ;  /* 0x0000000306937211 */ /* 0x000fca00028f0eff */
[----:B------:R-:W4:Y:S01]  /*30880*/  LDC R5, c[0x0][0x278] ;  /* 0x00009e00ff057b82 */ /* 0x000f220000000800 */
[----:B-1----:R-:W-:Y:S01]  /*30890*/  IMAD R240, R11, 0xfa, RZ ;  /* 0x000000fa0bf07824 */ /* 0x002fe200078e02ff */
[----:B------:R1:W-:Y:S06]  /*308a0*/  STL.64 [R1+0x488], R146 ;  /* 0x0004889201007387 */ /* 0x0003ec0000100a00 */
[----:B------:R-:W3:Y:S01]  /*308b0*/  LDC R11, c[0x0][0x278] ;  /* 0x00009e00ff0b7b82 */ /* 0x000ee20000000800 */
[----:B--2---:R-:W-:Y:S01]  /*308c0*/  IMAD R234, R234, 0xfc, RZ ;  /* 0x000000fceaea7824 */ /* 0x004fe200078e02ff */
[----:B-1----:R-:W-:Y:S01]  /*308d0*/  IADD3 R146, P5, R241, R2, RZ ;  /* 0x00000002f1927210 */ /* 0x002fe20007fbe0ff */
[----:B------:R-:W-:-:S05]  /*308e0*/  IMAD R235, R103, 0x1d4, RZ ;  /* 0x000001d467eb7824 */ /* 0x000fca00078e02ff */
[----:B------:R-:W1:Y:S01]  /*308f0*/  LDC R6, c[0x0][0x278] ;  /* 0x00009e00ff067b82 */ /* 0x000e620000000800 */
[----:B------:R-:W-:Y:S01]  /*30900*/  LEA.HI.X.SX32 R147, R7, R3, 0x1, P5 ;  /* 0x0000000307937211 */ /* 0x000fe200028f0eff */
[----:B------:R-:W-:Y:S04]  /*30910*/  STL.64 [R1+0x480], R144 ;  /* 0x0004809001007387 */ /* 0x000fe80000100a00 */
[----:B------:R2:W-:Y:S01]  /*30920*/  STL.64 [R1+0x478], R146 ;  /* 0x0004789201007387 */ /* 0x0005e20000100a00 */
[----:B----4-:R-:W-:Y:S01]  /*30930*/  IMAD R5, R5, 0x7d, RZ ;  /* 0x0000007d05057824 */ /* 0x010fe200078e02ff */
[----:B------:R-:W4:Y:S08]  /*30940*/  LDC R7, c[0x0][0x278] ;  /* 0x00009e00ff077b82 */ /* 0x000f300000000800 */
[----:B------:R-:W0:Y:S01]  /*30950*/  LDC R31, c[0x0][0x278] ;  /* 0x00009e00ff1f7b82 */ /* 0x000e220000000800 */
[----:B--2---:R-:W-:-:S02]  /*30960*/  IADD3 R146, P5, R234, R2, RZ ;  /* 0x00000002ea927210 */ /* 0x004fc40007fbe0ff */
[-C--:B------:R-:W-:Y:S02]  /*30970*/  IADD3 R144, P6, R240, R2.reuse, RZ ;  /* 0x00000002f0907210 */ /* 0x080fe40007fde0ff */
[-C--:B------:R-:W-:Y:S02]  /*30980*/  LEA.HI.X.SX32 R147, R143, R3.reuse, 0x1, P5 ;  /* 0x000000038f937211 */ /* 0x080fe400028f0eff */
[-C--:B------:R-:W-:Y:S01]  /*30990*/  IADD3 R142, P5, R142, R2.reuse, RZ ;  /* 0x000000028e8e7210 */ /* 0x080fe20007fbe0ff */
[----:B---3--:R-:W-:Y:S01]  /*309a0*/  IMAD R244, R11, 0xfe, RZ ;  /* 0x000000fe0bf47824 */ /* 0x008fe200078e02ff */
[-C--:B------:R-:W-:Y:S01]  /*309b0*/  LEA.HI.X.SX32 R145, R5, R3.reuse, 0x1, P6 ;  /* 0x0000000305917211 */ /* 0x080fe200030f0eff */
[----:B------:R-:W-:Y:S01]  /*309c0*/  IMAD R90, R90, 0x18e, RZ ;  /* 0x0000018e5a5a7824 */ /* 0x000fe200078e02ff */
[-C--:B------:R-:W-:Y:S01]  /*309d0*/  LEA.HI.X.SX32 R143, R139, R3.reuse, 0x1, P5 ;  /* 0x000000038b8f7211 */ /* 0x080fe200028f0eff */
[----:B------:R-:W-:Y:S01]  /*309e0*/  IMAD R88, R88, 0x192, RZ ;  /* 0x0000019258587824 */ /* 0x000fe200078e02ff */
[----:B------:R-:W-:Y:S01]  /*309f0*/  IADD3 R138, P5, R138, R2, RZ ;  /* 0x000000028a8a7210 */ /* 0x000fe20007fbe0ff */
[----:B------:R2:W-:Y:S01]  /*30a00*/  STL.64 [R1+0x8e8], R144 ;  /* 0x0008e89001007387 */ /* 0x0005e20000100a00 */
[----:B------:R-:W-:Y:S01]  /*30a10*/  IMAD R86, R86, 0x196, RZ ;  /* 0x0000019656567824 */ /* 0x000fe200078e02ff */
[----:B------:R-:W3:Y:S01]  /*30a20*/  LDC R5, c[0x0][0x278] ;  /* 0x00009e00ff057b82 */ /* 0x000ee20000000800 */
[----:B------:R-:W-:-:S02]  /*30a30*/  LEA.HI.X.SX32 R139, R135, R3, 0x1, P5 ;  /* 0x00000003878b7211 */ /* 0x000fc400028f0eff */
[----:B------:R-:W-:-:S04]  /*30a40*/  IADD3 R134, P5, R134, R2, RZ ;  /* 0x0000000286867210 */ /* 0x000fc80007fbe0ff */
[-C--:B------:R-:W-:Y:S01]  /*30a50*/  LEA.HI.X.SX32 R135, R131, R3.reuse, 0x1, P5 ;  /* 0x0000000383877211 */ /* 0x080fe200028f0eff */
[----:B------:R-:W-:Y:S01]  /*30a60*/  IMAD R84, R84, 0x198, RZ ;  /* 0x0000019854547824 */ /* 0x000fe200078e02ff */
[----:B------:R-:W0:Y:S01]  /*30a70*/  LDC R11, c[0x0][0x278] ;  /* 0x00009e00ff0b7b82 */ /* 0x000e220000000800 */
[-C--:B--2---:R-:W-:Y:S02]  /*30a80*/  IADD3 R144, P6, R244, R2.reuse, RZ ;  /* 0x00000002f4907210 */ /* 0x084fe40007fde0ff */
[-C--:B------:R-:W-:Y:S02]  /*30a90*/  IADD3 R130, P5, R130, R2.reuse, RZ ;  /* 0x0000000282827210 */ /* 0x080fe40007fbe0ff */
[-C--:B------:R-:W-:Y:S02]  /*30aa0*/  LEA.HI.X.SX32 R145, R141, R3.reuse, 0x1, P6 ;  /* 0x000000038d917211 */ /* 0x080fe400030f0eff */
[----:B------:R-:W-:Y:S02]  /*30ab0*/  IADD3 R140, P6, R140, R2, RZ ;  /* 0x000000028c8c7210 */ /* 0x000fe40007fde0ff */
[----:B------:R-:W-:-:S02]  /*30ac0*/  LEA.HI.X.SX32 R131, R127, R3, 0x1, P5 ;  /* 0x000000037f837211 */ /* 0x000fc400028f0eff */
[-C--:B------:R-:W-:Y:S02]  /*30ad0*/  LEA.HI.X.SX32 R141, R137, R3.reuse, 0x1, P6 ;  /* 0x00000003898d7211 */ /* 0x080fe400030f0eff */
[-C--:B------:R-:W-:Y:S02]  /*30ae0*/  IADD3 R126, P5, R126, R2.reuse, RZ ;  /* 0x000000027e7e7210 */ /* 0x080fe40007fbe0ff */
[-C--:B------:R-:W-:Y:S02]  /*30af0*/  IADD3 R136, P6, R136, R2.reuse, RZ ;  /* 0x0000000288887210 */ /* 0x080fe40007fde0ff */
[-C--:B------:R-:W-:Y:S02]  /*30b00*/  LEA.HI.X.SX32 R127, R123, R3.reuse, 0x1, P5 ;  /* 0x000000037b7f7211 */ /* 0x080fe400028f0eff */
[----:B------:R-:W-:Y:S02]  /*30b10*/  LEA.HI.X.SX32 R137, R133, R3, 0x1, P6 ;  /* 0x0000000385897211 */ /* 0x000fe400030f0eff */
[----:B------:R-:W-:-:S02]  /*30b20*/  IADD3 R122, P5, R122, R2, RZ ;  /* 0x000000027a7a7210 */ /* 0x000fc40007fbe0ff */
[-C--:B------:R-:W-:Y:S02]  /*30b30*/  IADD3 R132, P6, R132, R2.reuse, RZ ;  /* 0x0000000284847210 */ /* 0x080fe40007fde0ff */
[-C--:B------:R-:W-:Y:S02]  /*30b40*/  LEA.HI.X.SX32 R123, R119, R3.reuse, 0x1, P5 ;  /* 0x00000003777b7211 */ /* 0x080fe400028f0eff */
[-C--:B------:R-:W-:Y:S02]  /*30b50*/  LEA.HI.X.SX32 R133, R129, R3.reuse, 0x1, P6 ;  /* 0x0000000381857211 */ /* 0x080fe400030f0eff */
[-C--:B------:R-:W-:Y:S01]  /*30b60*/  IADD3 R118, P5, R118, R2.reuse, RZ ;  /* 0x0000000276767210 */ /* 0x080fe20007fbe0ff */
[----:B------:R2:W-:Y:S01]  /*30b70*/  STL.64 [R1+0x8e0], R146 ;  /* 0x0008e09201007387 */ /* 0x0005e20000100a00 */
[----:B------:R-:W-:Y:S02]  /*30b80*/  IADD3 R128, P6, R128, R2, RZ ;  /* 0x0000000280807210 */ /* 0x000fe40007fde0ff */
[----:B------:R-:W-:-:S02]  /*30b90*/  LEA.HI.X.SX32 R119, R115, R3, 0x1, P5 ;  /* 0x0000000373777211 */ /* 0x000fc400028f0eff */
[-C--:B------:R-:W-:Y:S02]  /*30ba0*/  LEA.HI.X.SX32 R129, R125, R3.reuse, 0x1, P6 ;  /* 0x000000037d817211 */ /* 0x080fe400030f0eff */
[-C--:B------:R-:W-:Y:S02]  /*30bb0*/  IADD3 R114, P5, R114, R2.reuse, RZ ;  /* 0x0000000272727210 */ /* 0x080fe40007fbe0ff */
[----:B------:R-:W-:Y:S01]  /*30bc0*/  IADD3 R124, P6, R124, R2, RZ ;  /* 0x000000027c7c7210 */ /* 0x000fe20007fde0ff */
[----:B--2---:R-:W2:Y:S04]  /*30bd0*/  LDL.LU.64 R146, [R1+0xfe8] ;  /* 0x000fe80001927983 */ /* 0x004ea80000300a00 */
[----:B------:R1:W-:Y:S01]  /*30be0*/  STL.64 [R1+0x8d8], R144 ;  /* 0x0008d89001007387 */ /* 0x0003e20000100a00 */
[----:B------:R-:W-:-:S02]  /*30bf0*/  LEA.HI.X.SX32 R115, R111, R3, 0x1, P5 ;  /* 0x000000036f737211 */ /* 0x000fc400028f0eff */
[-C--:B------:R-:W-:Y:S02]  /*30c00*/  LEA.HI.X.SX32 R125, R121, R3.reuse, 0x1, P6 ;  /* 0x00000003797d7211 */ /* 0x080fe400030f0eff */
[-C--:B------:R-:W-:Y:S01]  /*30c10*/  IADD3 R110, P5, R110, R2.reuse, RZ ;  /* 0x000000026e6e7210 */ /* 0x080fe20007fbe0ff */
[----:B-1----:R-:W2:Y:S04]  /*30c20*/  LDL.LU.64 R144, [R1+0xfe0] ;  /* 0x000fe00001907983 */ /* 0x002ea80000300a00 */
[----:B------:R1:W-:Y:S01]  /*30c30*/  STL.64 [R1+0x750], R142 ;  /* 0x0007508e01007387 */ /* 0x0003e20000100a00 */
[----:B------:R-:W-:Y:S02]  /*30c40*/  IADD3 R120, P6, R120, R2, RZ ;  /* 0x0000000278787210 */ /* 0x000fe40007fde0ff */
[-C--:B------:R-:W-:Y:S01]  /*30c50*/  LEA.HI.X.SX32 R111, R107, R3.reuse, 0x1, P5 ;  /* 0x000000036b6f7211 */ /* 0x080fe200028f0eff */
[----:B-1----:R-:W2:Y:S04]  /*30c60*/  LDL.LU.64 R142, [R1+0xfd8] ;  /* 0x000fd800018e7983 */ /* 0x002ea80000300a00 */
[----:B------:R1:W-:Y:S01]  /*30c70*/  STL.64 [R1+0x748], R140 ;  /* 0x0007488c01007387 */ /* 0x0003e20000100a00 */
[----:B------:R-:W-:-:S02]  /*30c80*/  LEA.HI.X.SX32 R121, R117, R3, 0x1, P6 ;  /* 0x0000000375797211 */ /* 0x000fc400030f0eff */
[-C--:B------:R-:W-:Y:S02]  /*30c90*/  IADD3 R106, P5, R106, R2.reuse, RZ ;  /* 0x000000026a6a7210 */ /* 0x080fe40007fbe0ff */
[-C--:B------:R-:W-:Y:S01]  /*30ca0*/  IADD3 R116, P6, R116, R2.reuse, RZ ;  /* 0x0000000274747210 */ /* 0x080fe20007fde0ff */
[----:B-1----:R-:W2:Y:S04]  /*30cb0*/  LDL.LU.64 R140, [R1+0xfd0] ;  /* 0x000fd000018c7983 */ /* 0x002ea80000300a00 */
[----:B------:R1:W-:Y:S01]  /*30cc0*/  STL.64 [R1+0x740], R138 ;  /* 0x0007408a01007387 */ /* 0x0003e20000100a00 */
[-C--:B------:R-:W-:Y:S01]  /*30cd0*/  LEA.HI.X.SX32 R107, R13, R3.reuse, 0x1, P5 ;  /* 0x000000030d6b7211 */ /* 0x080fe200028f0eff */
[----:B------:R-:W-:Y:S01]  /*30ce0*/  IMAD R13, R242, 0xeb, RZ ;  /* 0x000000ebf20d7824 */ /* 0x000fe200078e02ff */
[----:B------:R-:W-:Y:S01]  /*30cf0*/  LEA.HI.X.SX32 R117, R113, R3, 0x1, P6 ;  /* 0x0000000371757211 */ /* 0x000fe200030f0eff */
[----:B------:R-:W4:Y:S01]  /*30d00*/  LDC R242, c[0x0][0x278] ;  /* 0x00009e00fff27b82 */ /* 0x000f220000000800 */
[----:B-1----:R-:W2:Y:S04]  /*30d10*/  LDL.LU.64 R138, [R1+0xfc8] ;  /* 0x000fc800018a7983 */ /* 0x002ea80000300a00 */
[----:B------:R1:W-:Y:S01]  /*30d20*/  STL.64 [R1+0x738], R136 ;  /* 0x0007388801007387 */ /* 0x0003e20000100a00 */
[----:B------:R-:W-:-:S03]  /*30d30*/  IADD3 R112, P6, R112, R2, RZ ;  /* 0x0000000270707210 */ /* 0x000fc60007fde0ff */
[----:B-1----:R-:W2:Y:S04]  /*30d40*/  LDL.LU.64 R136, [R1+0xfc0] ;  /* 0x000fc00001887983 */ /* 0x002ea80000300a00 */
[----:B------:R1:W-:Y:S01]  /*30d50*/  STL.64 [R1+0x730], R134 ;  /* 0x0007308601007387 */ /* 0x0003e20000100a00 */
[----:B------:R-:W-:-:S03]  /*30d60*/  LEA.HI.X.SX32 R113, R109, R3, 0x1, P6 ;  /* 0x000000036d717211 */ /* 0x000fc600030f0eff */
        /* <DEDUP_REMOVED lines=23> */
[-C--:B------:R-:W-:Y:S02]  /*30ee0*/  IADD3 R98, P5, R98, R2.reuse, RZ ;  /* 0x0000000262627210 */ /* 0x080fe40007fbe0ff */
[----:B------:R-:W-:Y:S01]  /*30ef0*/  LEA.HI.X.SX32 R101, R97, R3, 0x1, P6 ;  /* 0x0000000361657211 */ /* 0x000fe200030f0eff */
[----:B-1----:R-:W2:Y:S04]  /*30f00*/  LDL.LU.64 R118, [R1+0xf78] ;  /* 0x000f780001767983 */ /* 0x002ea80000300a00 */
[----:B------:R1:W-:Y:S01]  /*30f10*/  STL.64 [R1+0x6e8], R116 ;  /* 0x0006e87401007387 */ /* 0x0003e20000100a00 */
[----:B------:R-:W-:-:S03]  /*30f20*/  IADD3 R96, P6, R96, R2, RZ ;  /* 0x0000000260607210 */ /* 0x000fc60007fde0ff */
[----:B-1----:R-:W2:Y:S04]  /*30f30*/  LDL.LU.64 R116, [R1+0xf70] ;  /* 0x000f700001747983 */ /* 0x002ea80000300a00 */
[----:B------:R1:W-:Y:S01]  /*30f40*/  STL.64 [R1+0x6e0], R114 ;  /* 0x0006e07201007387 */ /* 0x0003e20000100a00 */
[-C--:B------:R-:W-:Y:S01]  /*30f50*/  LEA.HI.X.SX32 R99, R95, R3.reuse, 0x1, P5 ;  /* 0x000000035f637211 */ /* 0x080fe200028f0eff */
[----:B----4-:R-:W-:Y:S01]  /*30f60*/  IMAD R249, R242, 0x1d8, RZ ;  /* 0x000001d8f2f97824 */ /* 0x010fe200078e02ff */
[-C--:B------:R-:W-:Y:S01]  /*30f70*/  IADD3 R94, P5, R94, R2.reuse, RZ ;  /* 0x000000025e5e7210 */ /* 0x080fe20007fbe0ff */
[----:B-1----:R-:W4:Y:S04]  /*30f80*/  LDL.LU.64 R114, [R1+0xf68] ;  /* 0x000f680001727983 */ /* 0x002f280000300a00 */
[----:B------:R1:W-:Y:S01]  /*30f90*/  STL.64 [R1+0x6d8], R112 ;  /* 0x0006d87001007387 */ /* 0x0003e20000100a00 */
[-C--:B------:R-:W-:Y:S01]  /*30fa0*/  LEA.HI.X.SX32 R97, R93, R3.reuse, 0x1, P6 ;  /* 0x000000035d617211 */ /* 0x080fe200030f0eff */
[----:B------:R-:W-:Y:S01]  /*30fb0*/  IMAD R242, R91, 0x190, RZ ;  /* 0x000001905bf27824 */ /* 0x000fe200078e02ff */
[----:B------:R-:W-:Y:S01]  /*30fc0*/  IADD3 R92, P6, R92, R2, RZ ;  /* 0x000000025c5c7210 */ /* 0x000fe20007fde0ff */
[----:B-1----:R-:W4:Y:S04]  /*30fd0*/  LDL.LU.64 R112, [R1+0xf60] ;  /* 0x000f600001707983 */ /* 0x002f280000300a00 */
[----:B------:R1:W-:Y:S01]  /*30fe0*/  STL.64 [R1+0x6d0], R110 ;  /* 0x0006d06e01007387 */ /* 0x0003e20000100a00 */
[----:B------:R-:W-:-:S03]  /*30ff0*/  LEA.HI.X.SX32 R95, R15, R3, 0x1, P5 ;  /* 0x000000030f5f7211 */ /* 0x000fc600028f0eff */
[----:B-1----:R-:W4:Y:S04]  /*31000*/  LDL.LU.64 R110, [R1+0xf58] ;  /* 0x000f5800016e7983 */ /* 0x002f280000300a00 */
[----:B------:R1:W-:Y:S01]  /*31010*/  STL.64 [R1+0x6c8], R108 ;  /* 0x0006c86c01007387 */ /* 0x0003e20000100a00 */
[-C--:B------:R-:W-:Y:S02]  /*31020*/  IADD3 R90, P5, R90, R2.reuse, RZ ;  /* 0x000000025a5a7210 */ /* 0x080fe40007fbe0ff */
[----:B------:R-:W-:Y:S01]  /*31030*/  LEA.HI.X.SX32 R93, R243, R3, 0x1, P6 ;  /* 0x00000003f35d7211 */ /* 0x000fe200030f0eff */
[----:B-1----:R-:W4:Y:S04]  /*31040*/  LDL.LU.64 R108, [R1+0xf50] ;  /* 0x000f5000016c7983 */ /* 0x002f280000300a00 */
[----:B------:R1:W-:Y:S01]  /*31050*/  STL.64 [R1+0x6c0], R106 ;  /* 0x0006c06a01007387 */ /* 0x0003e20000100a00 */
[----:B------:R-:W-:-:S03]  /*31060*/  IADD3 R242, P6, R242, R2, RZ ;  /* 0x00000002f2f27210 */ /* 0x000fc60007fde0ff */
[----:B-1----:R-:W4:Y:S04]  /*31070*/  LDL.LU.64 R106, [R1+0xf48] ;  /* 0x000f4800016a7983 */ /* 0x002f280000300a00 */
[----:B------:R1:W-:Y:S01]  /*31080*/  STL.64 [R1+0x6b8], R104 ;  /* 0x0006b86801007387 */ /* 0x0003e20000100a00 */
[----:B------:R-:W-:-:S03]  /*31090*/  LEA.HI.X.SX32 R91, R233, R3, 0x1, P5 ;  /* 0x00000003e95b7211 */ /* 0x000fc600028f0eff */
[----:B-1----:R-:W4:Y:S01]  /*310a0*/  LDL.LU.64 R104, [R1+0xf40] ;  /* 0x000f400001687983 */ /* 0x002f220000300a00 */
[----:B------:R-:W-:Y:S01]  /*310b0*/  LEA.HI.X.SX32 R243, R248, R3, 0x1, P6 ;  /* 0x00000003f8f37211 */ /* 0x000fe200030f0eff */
[----:B------:R-:W-:Y:S01]  /*310c0*/  IMAD R15, R89, 0xed, RZ ;  /* 0x000000ed590f7824 */ /* 0x000fe200078e02ff */
[----:B------:R-:W1:Y:S01]  /*310d0*/  LDC R233, c[0x0][0x278] ;  /* 0x00009e00ffe97b82 */ /* 0x000e620000000800 */
[----:B------:R3:W-:Y:S04]  /*310e0*/  STL.64 [R1+0x6b0], R102 ;  /* 0x0006b06601007387 */ /* 0x0007e80000100a00 */
[----:B---3--:R-:W3:Y:S04]  /*310f0*/  LDL.LU.64 R102, [R1+0xf38] ;  /* 0x000f380001667983 */ /* 0x008ee80000300a00 */
[----:B------:R0:W-:Y:S01]  /*31100*/  STL.64 [R1+0x6a8], R100 ;  /* 0x0006a86401007387 */ /* 0x0001e20000100a00 */
[----:B------:R-:W-:-:S03]  /*31110*/  IADD3 R88, P5, R88, R2, RZ ;  /* 0x0000000258587210 */ /* 0x000fc60007fbe0ff */
[----:B0-----:R-:W3:Y:S04]  /*31120*/  LDL.LU.64 R100, [R1+0xf30] ;  /* 0x000f300001647983 */ /* 0x001ee80000300a00 */
[----:B------:R0:W-:Y:S04]  /*31130*/  STL.64 [R1+0x6a0], R98 ;  /* 0x0006a06201007387 */ /* 0x0001e80000100a00 */
[----:B0-----:R-:W3:Y:S04]  /*31140*/  LDL.LU.64 R98, [R1+0xf28] ;  /* 0x000f280001627983 */ /* 0x001ee80000300a00 */
[----:B------:R0:W-:Y:S01]  /*31150*/  STL.64 [R1+0x698], R96 ;  /* 0x0006986001007387 */ /* 0x0001e20000100a00 */
[----:B------:R-:W-:-:S03]  /*31160*/  LEA.HI.X.SX32 R89, R229, R3, 0x1, P5 ;  /* 0x00000003e5597211 */ /* 0x000fc600028f0eff */
[----:B0-----:R-:W3:Y:S04]  /*31170*/  LDL.LU.64 R96, [R1+0xf20] ;  /* 0x000f200001607983 */ /* 0x001ee80000300a00 */
[----:B------:R0:W-:Y:S01]  /*31180*/  STL.64 [R1+0x690], R94 ;  /* 0x0006905e01007387 */ /* 0x0001e20000100a00 */
[----:B------:R-:W-:Y:S01]  /*31190*/  IMAD R82, R82, 0x19a, RZ ;  /* 0x0000019a52527824 */ /* 0x000fe200078e02ff */
[----:B------:R-:W-:Y:S02]  /*311a0*/  IADD3 R86, P5, R86, R2, RZ ;  /* 0x0000000256567210 */ /* 0x000fe40007fbe0ff */
[----:B0-----:R-:W3:Y:S04]  /*311b0*/  LDL.LU.64 R94, [R1+0xf18] ;  /* 0x000f1800015e7983 */ /* 0x001ee80000300a00 */
[----:B------:R0:W-:Y:S01]  /*311c0*/  STL.64 [R1+0x688], R92 ;  /* 0x0006885c01007387 */ /* 0x0001e20000100a00 */
[----:B------:R-:W-:-:S03]  /*311d0*/  IMAD R80, R80, 0x19c, RZ ;  /* 0x0000019c50507824 */ /* 0x000fc600078e02ff */
[----:B0-----:R-:W3:Y:S04]  /*311e0*/  LDL.LU.64 R92, [R1+0xf10] ;  /* 0x000f1000015c7983 */ /* 0x001ee80000300a00 */
[----:B------:R0:W-:Y:S01]  /*311f0*/  STL.64 [R1+0x680], R90 ;  /* 0x0006805a01007387 */ /* 0x0001e20000100a00 */
[----:B------:R-:W-:Y:S01]  /*31200*/  IMAD R248, R87, 0x1da, RZ ;  /* 0x000001da57f87824 */ /* 0x000fe200078e02ff */
[----:B------:R-:W-:Y:S02]  /*31210*/  LEA.HI.X.SX32 R87, R18, R3, 0x1, P5 ;  /* 0x0000000312577211 */ /* 0x000fe400028f0eff */
[----:B0-----:R-:W3:Y:S04]  /*31220*/  LDL.LU.64 R90, [R1+0xf08] ;  /* 0x000f0800015a7983 */ /* 0x001ee80000300a00 */
[----:B------:R0:W-:Y:S01]  /*31230*/  STL.64 [R1+0x678], R242 ;  /* 0x000678f201007387 */ /* 0x0001e20000100a00 */
[----:B------:R-:W-:Y:S01]  /*31240*/  IMAD R78, R78, 0x19e, RZ ;  /* 0x0000019e4e4e7824 */ /* 0x000fe200078e02ff */
[----:B------:R-:W-:-:S02]  /*31250*/  IADD3 R82, P5, R82, R2, RZ ;  /* 0x0000000252527210 */ /* 0x000fc40007fbe0ff */
[----:B0-----:R-:W-:-:S04]  /*31260*/  IADD3 R242, P6, R238, R2, RZ ;  /* 0x00000002eef27210 */ /* 0x001fc80007fde0ff */
[-C--:B------:R-:W-:Y:S02]  /*31270*/  LEA.HI.X.SX32 R243, R85, R3.reuse, 0x1, P6 ;  /* 0x0000000355f37211 */ /* 0x080fe400030f0eff */
[-C--:B------:R-:W-:Y:S01]  /*31280*/  IADD3 R84, P6, R84, R2.reuse, RZ ;  /* 0x0000000254547210 */ /* 0x080fe20007fde0ff */
[----:B------:R0:W-:Y:S01]  /*31290*/  STL.64 [R1+0x670], R88 ;  /* 0x0006705801007387 */ /* 0x0001e20000100a00 */
[----:B------:R-:W-:Y:S02]  /*312a0*/  IMAD R76, R76, 0x1a0, RZ ;  /* 0x000001a04c4c7824 */ /* 0x000fe400078e02ff */
[-C--:B------:R-:W-:Y:S02]  /*312b0*/  LEA.HI.X.SX32 R85, R81, R3.reuse, 0x1, P6 ;  /* 0x0000000351557211 */ /* 0x080fe400030f0eff */
[----:B------:R-:W-:Y:S01]  /*312c0*/  IADD3 R80, P6, R80, R2, RZ ;  /* 0x0000000250507210 */ /* 0x000fe20007fde0ff */
[----:B------:R-:W-:Y:S01]  /*312d0*/  IMAD R74, R74, 0x1a2, RZ ;  /* 0x000001a24a4a7824 */ /* 0x000fe200078e02ff */
[----:B0-----:R-:W3:Y:S02]  /*312e0*/  LDL.LU.64 R88, [R1+0xf00] ;  /* 0x000f000001587983 */ /* 0x001ee40000300a00 */
[----:B------:R-:W-:-:S02]  /*312f0*/  LEA.HI.X.SX32 R81, R77, R3, 0x1, P6 ;  /* 0x000000034d517211 */ /* 0x000fc400030f0eff */
[----:B------:R0:W-:Y:S01]  /*31300*/  STL.64 [R1+0x668], R242 ;  /* 0x000668f201007387 */ /* 0x0001e20000100a00 */
[----:B------:R-:W-:Y:S01]  /*31310*/  IMAD R72, R72, 0x1a4, RZ ;  /* 0x000001a448487824 */ /* 0x000fe200078e02ff */
[-C--:B------:R-:W-:Y:S01]  /*31320*/  IADD3 R76, P6, R76, R2.reuse, RZ ;  /* 0x000000024c4c7210 */ /* 0x080fe20007fde0ff */
[----:B------:R-:W-:Y:S02]  /*31330*/  IMAD R18, R79, 0xef, RZ ;  /* 0x000000ef4f127824 */ /* 0x000fe400078e02ff */
[----:B------:R-:W-:Y:S02]  /*31340*/  IMAD R23, R23, 0xd1, RZ ;  /* 0x000000d117177824 */ /* 0x000fe400078e02ff */
[----:B0-----:R-:W-:Y:S01]  /*31350*/  IMAD R243, R83, 0x1dc, RZ ;  /* 0x000001dc53f37824 */ /* 0x001fe200078e02ff */
[-C--:B------:R-:W-:Y:S02]  /*31360*/  LEA.HI.X.SX32 R83, R225, R3.reuse, 0x1, P5 ;  /* 0x00000003e1537211 */ /* 0x080fe400028f0eff */
[----:B------:R-:W-:Y:S01]  /*31370*/  IADD3 R78, P5, R78, R2, RZ ;  /* 0x000000024e4e7210 */ /* 0x000fe20007fbe0ff */
[----:B------:R-:W-:Y:S01]  /*31380*/  IMAD R70, R70, 0x1a6, RZ ;  /* 0x000001a646467824 */ /* 0x000fe200078e02ff */
[----:B------:R-:W-:-:S02]  /*31390*/  LEA.HI.X.SX32 R77, R73, R3, 0x1, P6 ;  /* 0x00000003494d7211 */ /* 0x000fc400030f0eff */
[-C--:B------:R-:W-:Y:S01]  /*313a0*/  LEA.HI.X.SX32 R79, R221, R3.reuse, 0x1, P5 ;  /* 0x00000003dd4f7211 */ /* 0x080fe200028f0eff */
[----:B------:R-:W-:Y:S01]  /*313b0*/  IMAD R68, R68, 0x1a8, RZ ;  /* 0x000001a844447824 */ /* 0x000fe200078e02ff */
[-C--:B------:R-:W-:Y:S02]  /*313c0*/  IADD3 R74, P5, R74, R2.reuse, RZ ;  /* 0x000000024a4a7210 */ /* 0x080fe40007fbe0ff */
[-C--:B------:R-:W-:Y:S01]  /*313d0*/  IADD3 R72, P6, R72, R2.reuse, RZ ;  /* 0x0000000248487210 */ /* 0x080fe20007fde0ff */
[----:B------:R-:W-:Y:S01]  /*313e0*/  IMAD R242, R75, 0x1de, RZ ;  /* 0x000001de4bf27824 */ /* 0x000fe200078e02ff */
[-C--:B------:R-:W-:Y:S01]  /*313f0*/  LEA.HI.X.SX32 R75, R23, R3.reuse, 0x1, P5 ;  /* 0x00000003174b7211 */ /* 0x080fe200028f0eff */
        /* <DEDUP_REMOVED lines=11> */
[----:B------:R-:W-:Y:S01]  /*314b0*/  LEA.HI.X.SX32 R69, R65, R3, 0x1, P6 ;  /* 0x0000000341457211 */ /* 0x000fe200030f0eff */
[----:B-1----:R-:W-:Y:S01]  /*314c0*/  IMAD R229, R233, 0xd6, RZ ;  /* 0x000000d6e9e57824 */ /* 0x002fe200078e02ff */
[----:B------:R-:W-:Y:S01]  /*314d0*/  IADD3 R64, P6, R64, R2, RZ ;  /* 0x0000000240407210 */ /* 0x000fe20007fde0ff */
[----:B------:R-:W-:-:S02]  /*314e0*/  IMAD R60, R60, 0x1b0, RZ ;  /* 0x000001b03c3c7824 */ /* 0x000fc400078e02ff */
        /* <DEDUP_REMOVED lines=9> */
[----:B------:R0:W-:Y:S01]  /*31580*/  STL.64 [R1+0x660], R86 ;  /* 0x0006605601007387 */ /* 0x0001e20000100a00 */
[----:B------:R-:W-:Y:S01]  /*31590*/  IMAD R19, R19, 0xd9, RZ ;  /* 0x000000d913137824 */ /* 0x000fe200078e02ff */
[----:B------:R-:W-:Y:S01]  /*315a0*/  LEA.HI.X.SX32 R63, R20, R3, 0x1, P5 ;  /* 0x00000003143f7211 */ /* 0x000fe200028f0eff */
[----:B------:R-:W-:Y:S01]  /*315b0*/  IMAD R54, R54, 0x1b6, RZ ;  /* 0x000001b636367824 */ /* 0x000fe200078e02ff */
[----:B------:R-:W-:Y:S01]  /*315c0*/  MOV R21, R61 ;  /* 0x0000003d00157202 */ /* 0x000fe20000000f00 */
[----:B------:R-:W-:Y:S01]  /*315d0*/  IMAD R52, R52, 0x1b8, RZ ;  /* 0x000001b834347824 */ /* 0x000fe200078e02ff */
[----:B------:R-:W-:-:S02]  /*315e0*/  IADD3 R58, P5, R58, R2, RZ ;  /* 0x000000023a3a7210 */ /* 0x000fc40007fbe0ff */
[----:B------:R-:W-:Y:S02]  /*315f0*/  LEA.HI.X.SX32 R21, R57, R3, 0x1, P6 ;  /* 0x0000000339157211 */ /* 0x000fe400030f0eff */
[----:B------:R-:W-:Y:S01]  /*31600*/  IADD3 R56, P6, R56, R2, RZ ;  /* 0x0000000238387210 */ /* 0x000fe20007fde0ff */
[----:B0-----:R-:W3:Y:S01]  /*31610*/  LDL.LU.64 R86, [R1+0xef8] ;  /* 0x000ef80001567983 */ /* 0x001ee20000300a00 */
[----:B------:R-:W-:-:S03]  /*31620*/  IMAD R229, R59, 0x1e4, RZ ;  /* 0x000001e43be57824 */ /* 0x000fc600078e02ff */
[----:B------:R0:W-:Y:S01]  /*31630*/  STL.64 [R1+0x658], R84 ;  /* 0x0006585401007387 */ /* 0x0001e20000100a00 */
[----:B------:R-:W-:Y:S01]  /*31640*/  IMAD R17, R17, 0xdb, RZ ;  /* 0x000000db11117824 */ /* 0x000fe200078e02ff */
[-C--:B------:R-:W-:Y:S01]  /*31650*/  LEA.HI.X.SX32 R59, R19, R3.reuse, 0x1, P5 ;  /* 0x00000003133b7211 */ /* 0x080fe200028f0eff */
[----:B------:R-:W-:Y:S01]  /*31660*/  IMAD R50, R50, 0x1ba, RZ ;  /* 0x000001ba32327824 */ /* 0x000fe200078e02ff */
[-C--:B------:R-:W-:Y:S01]  /*31670*/  IADD3 R54, P5, R54, R2.reuse, RZ ;  /* 0x0000000236367210 */ /* 0x080fe20007fbe0ff */
[----:B------:R-:W-:Y:S01]  /*31680*/  IMAD R48, R48, 0x1bc, RZ ;  /* 0x000001bc30307824 */ /* 0x000fe200078e02ff */
[-C--:B------:R-:W-:Y:S01]  /*31690*/  LEA.HI.X.SX32 R57, R53, R3.reuse, 0x1, P6 ;  /* 0x0000000335397211 */ /* 0x080fe200030f0eff */
[----:B------:R-:W-:Y:S01]  /*316a0*/  IMAD R14, R14, 0xdd, RZ ;  /* 0x000000dd0e0e7824 */ /* 0x000fe200078e02ff */
[----:B------:R-:W-:Y:S01]  /*316b0*/  IADD3 R52, P6, R52, R2, RZ ;  /* 0x0000000234347210 */ /* 0x000fe20007fde0ff */
[----:B------:R-:W-:Y:S01]  /*316c0*/  IMAD R46, R46, 0x1be, RZ ;  /* 0x000001be2e2e7824 */ /* 0x000fe200078e02ff */
[----:B------:R-:W-:Y:S01]  /*316d0*/  MOV R20, R60 ;  /* 0x0000003c00147202 */ /* 0x000fe20000000f00 */
[----:B0-----:R-:W3:Y:S01]  /*316e0*/  LDL.LU.64 R84, [R1+0xef0] ;  /* 0x000ef00001547983 */ /* 0x001ee20000300a00 */
[----:B------:R-:W-:Y:S01]  /*316f0*/  IMAD R44, R44, 0x1c0, RZ ;  /* 0x000001c02c2c7824 */ /* 0x000fe200078e02ff */
[----:B------:R-:W0:Y:S02]  /*31700*/  LDC R19, c[0x0][0x278] ;  /* 0x00009e00ff137b82 */ /* 0x000e240000000800 */
[----:B------:R1:W-:Y:S01]  /*31710*/  STL.64 [R1+0x650], R82 ;  /* 0x0006505201007387 */ /* 0x0003e20000100a00 */
[----:B------:R-:W-:Y:S01]  /*31720*/  IMAD R20, R55, 0xf3, RZ ;  /* 0x000000f337147824 */ /* 0x000fe200078e02ff */
[----:B------:R-:W-:-:S02]  /*31730*/  LEA.HI.X.SX32 R55, R17, R3, 0x1, P5 ;  /* 0x0000000311377211 */ /* 0x000fc400028f0eff */
[-C--:B------:R-:W-:Y:S02]  /*31740*/  IADD3 R50, P5, R50, R2.reuse, RZ ;  /* 0x0000000232327210 */ /* 0x080fe40007fbe0ff */
[-C--:B------:R-:W-:Y:S01]  /*31750*/  LEA.HI.X.SX32 R53, R49, R3.reuse, 0x1, P6 ;  /* 0x0000000331357211 */ /* 0x080fe200030f0eff */
[----:B-1----:R-:W3:Y:S04]  /*31760*/  LDL.LU.64 R82, [R1+0xee8] ;  /* 0x000ee80001527983 */ /* 0x002ee80000300a00 */
[----:B------:R1:W-:Y:S01]  /*31770*/  STL.64 [R1+0x648], R80 ;  /* 0x0006485001007387 */ /* 0x0003e20000100a00 */
[-C--:B------:R-:W-:Y:S01]  /*31780*/  IADD3 R48, P6, R48, R2.reuse, RZ ;  /* 0x0000000230307210 */ /* 0x080fe20007fde0ff */
[----:B------:R-:W-:Y:S01]  /*31790*/  IMAD R225, R51, 0x1e6, RZ ;  /* 0x000001e633e17824 */ /* 0x000fe200078e02ff */
[-C--:B------:R-:W-:Y:S01]  /*317a0*/  LEA.HI.X.SX32 R51, R14, R3.reuse, 0x1, P5 ;  /* 0x000000030e337211 */ /* 0x080fe200028f0eff */
[----:B------:R-:W-:Y:S01]  /*317b0*/  IMAD R10, R10, 0xdf, RZ ;  /* 0x000000df0a0a7824 */ /* 0x000fe200078e02ff */
[----:B-1----:R-:W3:Y:S04]  /*317c0*/  LDL.LU.64 R80, [R1+0xee0] ;  /* 0x000ee00001507983 */ /* 0x002ee80000300a00 */
[----:B------:R1:W-:Y:S01]  /*317d0*/  STL.64 [R1+0x640], R78 ;  /* 0x0006404e01007387 */ /* 0x0003e20000100a00 */
[----:B------:R-:W-:Y:S01]  /*317e0*/  IMAD R42, R42, 0x1c2, RZ ;  /* 0x000001c22a2a7824 */ /* 0x000fe200078e02ff */
[-C--:B------:R-:W-:Y:S01]  /*317f0*/  IADD3 R46, P5, R46, R2.reuse, RZ ;  /* 0x000000022e2e7210 */ /* 0x080fe20007fbe0ff */
[----:B------:R-:W-:Y:S01]  /*31800*/  IMAD R40, R40, 0x1c4, RZ ;  /* 0x000001c428287824 */ /* 0x000fe200078e02ff */
[-C--:B------:R-:W-:Y:S01]  /*31810*/  LEA.HI.X.SX32 R49, R45, R3.reuse, 0x1, P6 ;  /* 0x000000032d317211 */ /* 0x080fe200030f0eff */
[----:B-1----:R-:W3:Y:S04]  /*31820*/  LDL.LU.64 R78, [R1+0xed8] ;  /* 0x000ed800014e7983 */ /* 0x002ee80000300a00 */
[----:B------:R1:W-:Y:S01]  /*31830*/  STL.64 [R1+0x638], R76 ;  /* 0x0006384c01007387 */ /* 0x0003e20000100a00 */
[-C--:B------:R-:W-:Y:S01]  /*31840*/  IADD3 R44, P6, R44, R2.reuse, RZ ;  /* 0x000000022c2c7210 */ /* 0x080fe20007fde0ff */
[----:B------:R-:W-:Y:S01]  /*31850*/  IMAD R221, R47, 0x1e8, RZ ;  /* 0x000001e82fdd7824 */ /* 0x000fe200078e02ff */
[-C--:B------:R-:W-:Y:S01]  /*31860*/  LEA.HI.X.SX32 R47, R10, R3.reuse, 0x1, P5 ;  /* 0x000000030a2f7211 */ /* 0x080fe200028f0eff */
        /* <DEDUP_REMOVED lines=11> */
[----:B-1----:R-:W3:Y:S04]  /*31920*/  LDL.LU.64 R72, [R1+0xec0] ;  /* 0x000ec00001487983 */ /* 0x002ee80000300a00 */
[----:B------:R1:W-:Y:S01]  /*31930*/  STL.64 [R1+0x620], R70 ;  /* 0x0006204601007387 */ /* 0x0003e20000100a00 */
[----:B------:R-:W-:Y:S01]  /*31940*/  IMAD R6, R6, 0xe3, RZ ;  /* 0x000000e306067824 */ /* 0x000fe200078e02ff */
[-C--:B------:R-:W-:Y:S01]  /*31950*/  LEA.HI.X.SX32 R43, R9, R3.reuse, 0x1, P5 ;  /* 0x00000003092b7211 */ /* 0x080fe200028f0eff */
[----:B------:R-:W-:Y:S01]  /*31960*/  IMAD R34, R34, 0x1ca, RZ ;  /* 0x000001ca22227824 */ /* 0x000fe200078e02ff */
[----:B-1----:R-:W3:Y:S04]  /*31970*/  LDL.LU.64 R70, [R1+0xeb8] ;  /* 0x000eb80001467983 */ /* 0x002ee80000300a00 */
[----:B------:R1:W-:Y:S01]  /*31980*/  STL.64 [R1+0x618], R68 ;  /* 0x0006184401007387 */ /* 0x0003e20000100a00 */
        /* <DEDUP_REMOVED lines=13> */
[----:B------:R-:W-:Y:S01]  /*31a60*/  LEA.HI.X.SX32 R37, R33, R3, 0x1, P6 ;  /* 0x0000000321257211 */ /* 0x000fe200030f0eff */
[----:B-1----:R-:W3:Y:S04]  /*31a70*/  LDL.LU.64 R64, [R1+0xea0] ;  /* 0x000ea00001407983 */ /* 0x002ee80000300a00 */
[----:B------:R1:W-:Y:S01]  /*31a80*/  STL.64 [R1+0x600], R62 ;  /* 0x0006003e01007387 */ /* 0x0003e20000100a00 */
[----:B------:R-:W-:Y:S01]  /*31a90*/  IMAD R17, R29, 0xe6, RZ ;  /* 0x000000e61d117824 */ /* 0x000fe200078e02ff */
[----:B------:R-:W-:Y:S01]  /*31aa0*/  IADD3 R32, P6, R32, R2, RZ ;  /* 0x0000000220207210 */ /* 0x000fe20007fde0ff */
[----:B------:R-:W-:Y:S01]  /*31ab0*/  IMAD R24, R24, 0x1d0, RZ ;  /* 0x000001d018187824 */ /* 0x000fe200078e02ff */
[----:B-1----:R-:W3:Y:S04]  /*31ac0*/  LDL.LU.64 R62, [R1+0xe98] ;  /* 0x000e9800013e7983 */ /* 0x002ee80000300a00 */
[----:B------:R1:W-:Y:S01]  /*31ad0*/  STL [R1+0x5f8], R60 ;  /* 0x0005f83c01007387 */ /* 0x0003e20000100800 */
[----:B------:R-:W-:-:S03]  /*31ae0*/  IMAD R7, R7, 0xe7, RZ ;  /* 0x000000e707077824 */ /* 0x000fc600078e02ff */
[----:B-1----:R-:W3:Y:S04]  /*31af0*/  LDL.LU.64 R60, [R1+0xe90] ;  /* 0x000e9000013c7983 */ /* 0x002ee80000300a00 */
[----:B------:R1:W-:Y:S04]  /*31b00*/  STL [R1+0x5fc], R21 ;  /* 0x0005fc1501007387 */ /* 0x0003e80000100800 */
[----:B------:R2:W-:Y:S01]  /*31b10*/  STL.64 [R1+0x5f0], R58 ;  /* 0x0005f03a01007387 */ /* 0x0005e20000100a00 */
[----:B------:R-:W-:Y:S01]  /*31b20*/  LEA.HI.X.SX32 R33, R17, R3, 0x1, P6 ;  /* 0x0000000311217211 */ /* 0x000fe200030f0eff */
[----:B------:R-:W-:-:S02]  /*31b30*/  IMAD R17, R27, 0xe8, RZ ;  /* 0x000000e81b117824 */ /* 0x000fc400078e02ff */
[----:B-1----:R-:W-:Y:S01]  /*31b40*/  IMAD R21, R35, 0x1ec, RZ ;  /* 0x000001ec23157824 */ /* 0x002fe200078e02ff */
[-C--:B------:R-:W-:Y:S01]  /*31b50*/  LEA.HI.X.SX32 R35, R5, R3.reuse, 0x1, P5 ;  /* 0x0000000305237211 */ /* 0x080fe200028f0eff */
[----:B--2---:R-:W2:Y:S04]  /*31b60*/  LDL.LU.64 R58, [R1+0xe88] ;  /* 0x000e8800013a7983 */ /* 0x004ea80000300a00 */
[----:B------:R1:W-:Y:S01]  /*31b70*/  STL.64 [R1+0x5e8], R56 ;  /* 0x0005e83801007387 */ /* 0x0003e20000100a00 */
[-C--:B------:R-:W-:Y:S02]  /*31b80*/  IADD3 R28, P5, R28, R2.reuse, RZ ;  /* 0x000000021c1c7210 */ /* 0x080fe40007fbe0ff */
[----:B------:R-:W-:Y:S01]  /*31b90*/  IADD3 R24, P6, R24, R2, RZ ;  /* 0x0000000218187210 */ /* 0x000fe20007fde0ff */
[----:B-1----:R-:W2:Y:S04]  /*31ba0*/  LDL.LU.64 R56, [R1+0xe80] ;  /* 0x000e800001387983 */ /* 0x002ea80000300a00 */
[----:B------:R1:W-:Y:S01]  /*31bb0*/  STL.64 [R1+0x5e0], R54 ;  /* 0x0005e03601007387 */ /* 0x0003e20000100a00 */
[----:B------:R-:W-:-:S02]  /*31bc0*/  LEA.HI.X.SX32 R29, R7, R3, 0x1, P5 ;  /* 0x00000003071d7211 */ /* 0x000fc400028f0eff */
[----:B------:R-:W-:Y:S01]  /*31bd0*/  MOV R7, R25 ;  /* 0x0000001900077202 */ /* 0x000fe20000000f00 */
[----:B-1----:R-:W2:Y:S04]  /*31be0*/  LDL.LU.64 R54, [R1+0xe78] ;  /* 0x000e780001367983 */ /* 0x002ea80000300a00 */
[----:B------:R1:W-:Y:S01]  /*31bf0*/  STL.64 [R1+0x5d8], R52 ;  /* 0x0005d83401007387 */ /* 0x0003e20000100a00 */
[----:B------:R-:W-:Y:S02]  /*31c00*/  MOV R6, R24 ;  /* 0x0000001800067202 */ /* 0x000fe40000000f00 */
[----:B------:R-:W-:Y:S02]  /*31c10*/  LEA.HI.X.SX32 R7, R17, R3, 0x1, P6 ;  /* 0x0000000311077211 */ /* 0x000fe400030f0eff */
[----:B------:R-:W-:-:S02]  /*31c20*/  IADD3 R6, P6, R235, R2, RZ ;  /* 0x00000002eb067210 */ /* 0x000fc40007fde0ff */
[----:B------:R-:W0:Y:S01]  /*31c30*/  LDC R235, c[0x0][0x278] ;  /* 0x00009e00ffeb7b82 */ /* 0x000e220000000800 */
[----:B-1----:R-:W2:Y:S04]  /*31c40*/  LDL.LU.64 R52, [R1+0xe70] ;  /* 0x000e700001347983 */ /* 0x002ea80000300a00 */
[----:B------:R1:W-:Y:S04]  /*31c50*/  STL.64 [R1+0x5d0], R50 ;  /* 0x0005d03201007387 */ /* 0x0003e80000100a00 */
[----:B-1----:R-:W2:Y:S04]  /*31c60*/  LDL.LU.64 R50, [R1+0xe68] ;  /* 0x000e680001327983 */ /* 0x002ea80000300a00 */
[----:B------:R1:W-:Y:S01]  /*31c70*/  STL.64 [R1+0x5c8], R48 ;  /* 0x0005c83001007387 */ /* 0x0003e20000100a00 */
[----:B------:R-:W-:-:S03]  /*31c80*/  IMAD R26, R26, 0x1d2, RZ ;  /* 0x000001d21a1a7824 */ /* 0x000fc600078e02ff */
[----:B-1----:R-:W2:Y:S04]  /*31c90*/  LDL.LU.64 R48, [R1+0xe60] ;  /* 0x000e600001307983 */ /* 0x002ea80000300a00 */
[----:B------:R1:W-:Y:S04]  /*31ca0*/  STL.64 [R1+0x5c0], R46 ;  /* 0x0005c02e01007387 */ /* 0x0003e80000100a00 */
[----:B-1----:R-:W2:Y:S04]  /*31cb0*/  LDL.LU.64 R46, [R1+0xe58] ;  /* 0x000e5800012e7983 */ /* 0x002ea80000300a00 */
[----:B------:R1:W-:Y:S01]  /*31cc0*/  STL.64 [R1+0x5b8], R44 ;  /* 0x0005b82c01007387 */ /* 0x0003e20000100a00 */
[----:B------:R-:W-:-:S03]  /*31cd0*/  IMAD R11, R11, 0xe9, RZ ;  /* 0x000000e90b0b7824 */ /* 0x000fc600078e02ff */
[----:B-1----:R-:W2:Y:S04]  /*31ce0*/  LDL.LU.64 R44, [R1+0xe50] ;  /* 0x000e5000012c7983 */ /* 0x002ea80000300a00 */
[----:B------:R1:W-:Y:S01]  /*31cf0*/  STL.64 [R1+0x5b0], R42 ;  /* 0x0005b02a01007387 */ /* 0x0003e20000100a00 */
[----:B------:R-:W-:-:S03]  /*31d00*/  IADD3 R26, P5, R26, R2, RZ ;  /* 0x000000021a1a7210 */ /* 0x000fc60007fbe0ff */
[----:B-1----:R-:W2:Y:S04]  /*31d10*/  LDL.LU.64 R42, [R1+0xe48] ;  /* 0x000e4800012a7983 */ /* 0x002ea80000300a00 */
[----:B------:R1:W-:Y:S04]  /*31d20*/  STL.64 [R1+0x5a8], R40 ;  /* 0x0005a82801007387 */ /* 0x0003e80000100a00 */
[----:B-1----:R-:W2:Y:S04]  /*31d30*/  LDL.LU.64 R40, [R1+0xe40] ;  /* 0x000e400001287983 */ /* 0x002ea80000300a00 */
[----:B------:R1:W-:Y:S01]  /*31d40*/  STL.64 [R1+0x5a0], R38 ;  /* 0x0005a02601007387 */ /* 0x0003e20000100a00 */
[----:B------:R-:W-:-:S03]  /*31d50*/  LEA.HI.X.SX32 R27, R11, R3, 0x1, P5 ;  /* 0x000000030b1b7211 */ /* 0x000fc600028f0eff */
[----:B-1----:R-:W2:Y:S04]  /*31d60*/  LDL.LU.64 R38, [R1+0xe38] ;  /* 0x000e380001267983 */ /* 0x002ea80000300a00 */
[----:B------:R1:W-:Y:S04]  /*31d70*/  STL.64 [R1+0x8f0], R36 ;  /* 0x0008f02401007387 */ /* 0x0003e80000100a00 */
[----:B-1----:R-:W2:Y:S04]  /*31d80*/  LDL.LU.64 R36, [R1+0xe30] ;  /* 0x000e300001247983 */ /* 0x002ea80000300a00 */
[----:B------:R1:W-:Y:S04]  /*31d90*/  STL.64 [R1+0x910], R34 ;  /* 0x0009102201007387 */ /* 0x0003e80000100a00 */
[----:B-1----:R-:W2:Y:S04]  /*31da0*/  LDL.LU.64 R34, [R1+0xe28] ;  /* 0x000e280001227983 */ /* 0x002ea80000300a00 */
[----:B------:R1:W-:Y:S04]  /*31db0*/  STL.64 [R1+0x908], R32 ;  /* 0x0009082001007387 */ /* 0x0003e80000100a00 */
[----:B-1----:R-:W2:Y:S04]  /*31dc0*/  LDL.LU.64 R32, [R1+0xe20] ;  /* 0x000e200001207983 */ /* 0x002ea80000300a00 */
[----:B------:R1:W-:Y:S04]  /*31dd0*/  STL.64 [R1+0x900], R28 ;  /* 0x0009001c01007387 */ /* 0x0003e80000100a00 */
[----:B-1----:R-:W2:Y:S04]  /*31de0*/  LDL.LU.64 R28, [R1+0xe18] ;  /* 0x000e1800011c7983 */ /* 0x002ea80000300a00 */
[----:B------:R1:W-:Y:S04]  /*31df0*/  STL [R1+0x918], R24 ;  /* 0x0009181801007387 */ /* 0x0003e80000100800 */
[----:B-1----:R-:W2:Y:S04]  /*31e00*/  LDL.LU.64 R24, [R1+0xe10] ;  /* 0x000e100001187983 */ /* 0x002ea80000300a00 */
[----:B------:R1:W-:Y:S04]  /*31e10*/  STL [R1+0x91c], R7 ;  /* 0x00091c0701007387 */ /* 0x0003e80000100800 */
[----:B------:R4:W-:Y:S01]  /*31e20*/  STL.64 [R1+0x938], R26 ;  /* 0x0009381a01007387 */ /* 0x0009e20000100a00 */
[----:B-1----:R-:W-:-:S03]  /*31e30*/  LEA.HI.X.SX32 R7, R251, R3, 0x1, P6 ;  /* 0x00000003fb077211 */ /* 0x002fc600030f0eff */
[----:B----4-:R-:W4:Y:S04]  /*31e40*/  LDL.LU.64 R26, [R1+0xe08] ;  /* 0x000e0800011a7983 */ /* 0x010f280000300a00 */
[----:B------:R0:W-:Y:S02]  /*31e50*/  STL.64 [R1+0x930], R6 ;  /* 0x0009300601007387 */ /* 0x0001e40000100a00 */
[----:B0-----:R-:W-:Y:S02]  /*31e60*/  IMAD R7, R235, 0xf9, RZ ;  /* 0x000000f9eb077824 */ /* 0x001fe400078e02ff */
[----:B------:R-:W0:Y:S01]  /*31e70*/  LDC R235, c[0x0][0x278] ;  /* 0x00009e00ffeb7b82 */ /* 0x000e220000000800 */
[----:B------:R-:W-:Y:S01]  /*31e80*/  IMAD R30, R30, 0x1d6, RZ ;  /* 0x000001d61e1e7824 */ /* 0x000fe200078e02ff */
[----:B------:R-:W-:Y:S01]  /*31e90*/  IADD3 R10, P6, R249, R2, RZ ;  /* 0x00000002f90a7210 */ /* 0x000fe20007fde0ff */
[----:B------:R-:W-:-:S03]  /*31ea0*/  IMAD R5, R31, 0x1f0, RZ ;  /* 0x000001f01f057824 */ /* 0x000fc600078e02ff */
[-C--:B------:R-:W-:Y:S02]  /*31eb0*/  IADD3 R30, P5, R30, R2.reuse, RZ ;  /* 0x000000021e1e7210 */ /* 0x080fe40007fbe0ff */
[-C--:B------:R-:W-:Y:S02]  /*31ec0*/  LEA.HI.X.SX32 R11, R250, R3.reuse, 0x1, P6 ;  /* 0x00000003fa0b7211 */ /* 0x080fe400030f0eff */
[----:B------:R-:W-:Y:S01]  /*31ed0*/  LEA.HI.X.SX32 R31, R13, R3, 0x1, P5 ;  /* 0x000000030d1f7211 */ /* 0x000fe200028f0eff */
[----:B0-----:R-:W-:Y:S02]  /*31ee0*/  IMAD R17, R235, 0x1f2, RZ ;  /* 0x000001f2eb117824 */ /* 0x001fe400078e02ff */
[----:B------:R-:W0:Y:S02]  /*31ef0*/  LDC R235, c[0x0][0x278] ;  /* 0x00009e00ffeb7b82 */ /* 0x000e240000000800 */
[----:B------:R1:W-:Y:S06]  /*31f00*/  STL.64 [R1+0x928], R30 ;  /* 0x0009281e01007387 */ /* 0x0003ec0000100a00 */
[----:B------:R-:W-:Y:S01]  /*31f10*/  BAR.SYNC.DEFER_BLOCKING 0x0 ;  /* 0x0000000000007b1d */ /* 0x000fe20000010000 */
[----:B------:R-:W-:-:S05]  /*31f20*/  IADD3 R248, P5, R248, R2, RZ ;  /* 0x00000002f8f87210 */ /* 0x000fca0007fbe0ff */
[----:B-1----:R-:W4:Y:S04]  /*31f30*/  LDL.LU.64 R30, [R1+0xe00] ;  /* 0x000e0000011e7983 */ /* 0x002f280000300a00 */
[----:B------:R1:W-:Y:S01]  /*31f40*/  STL.64 [R1+0x940], R10 ;  /* 0x0009400a01007387 */ /* 0x0003e20000100a00 */
[----:B------:R-:W-:Y:S02]  /*31f50*/  LEA.HI.X.SX32 R249, R15, R3, 0x1, P5 ;  /* 0x000000030ff97211 */ /* 0x000fe400028f0eff */
[----:B-1----:R-:W-:-:S04]  /*31f60*/  IADD3 R10, P6, R243, R2, RZ ;  /* 0x00000002f30a7210 */ /* 0x002fc80007fde0ff */
[----:B------:R-:W-:Y:S01]  /*31f70*/  LEA.HI.X.SX32 R11, R239, R3, 0x1, P6 ;  /* 0x00000003ef0b7211 */ /* 0x000fe200030f0eff */
[----:B------:R1:W-:Y:S04]  /*31f80*/  STL.64 [R1+0x920], R248 ;  /* 0x000920f801007387 */ /* 0x0003e80000100a00 */
[----:B------:R0:W-:Y:S01]  /*31f90*/  STL.64 [R1+0x8f8], R10 ;  /* 0x0008f80a01007387 */ /* 0x0001e20000100a00 */
[----:B------:R-:W-:Y:S01]  /*31fa0*/  IMAD R9, R19, 0xf7, RZ ;  /* 0x000000f713097824 */ /* 0x000fe200078e02ff */
[-C--:B------:R-:W-:Y:S01]  /*31fb0*/  IADD3 R242, P5, R242, R2.reuse, RZ ;  /* 0x00000002f2f27210 */ /* 0x080fe20007fbe0ff */
[----:B------:R-:W3:Y:S01]  /*31fc0*/  LDC R19, c[0x0][0x278] ;  /* 0x00009e00ff137b82 */ /* 0x000ee20000000800 */
[----:B------:R-:W-:Y:S02]  /*31fd0*/  IADD3 R238, P6, R238, R2, RZ ;  /* 0x00000002eeee7210 */ /* 0x000fe40007fde0ff */
[----:B------:R-:W-:-:S05]  /*31fe0*/  F2FP.BF16.F32.PACK_AB R4, R232, R4 ;  /* 0x00000004e804723e */ /* 0x000fca00000010ff */
[----:B-1----:R-:W1:Y:S01]  /*31ff0*/  LDC R249, c[0x0][0x278] ;  /* 0x00009e00fff97b82 */ /* 0x002e620000000800 */
[----:B0-----:R-:W-:-:S07]  /*32000*/  IMAD R11, R235, 0x1f4, RZ ;  /* 0x000001f4eb0b7824 */ /* 0x001fce00078e02ff */
[----:B------:R-:W0:Y:S02]  /*32010*/  LDC R235, c[0x0][0x278] ;  /* 0x00009e00ffeb7b82 */ /* 0x000e240000000800 */
[----:B0-----:R-:W-:-:S06]  /*32020*/  IMAD R6, R235, 0xfb, RZ ;  /* 0x000000fbeb067824 */ /* 0x001fcc00078e02ff */
[----:B------:R-:W0:Y:S01]  /*32030*/  LDC R235, c[0x0][0x278] ;  /* 0x00009e00ffeb7b82 */ /* 0x000e220000000800 */
[-C--:B------:R-:W-:Y:S02]  /*32040*/  LEA.HI.X.SX32 R243, R18, R3.reuse, 0x1, P5 ;  /* 0x0000000312f37211 */ /* 0x080fe400028f0eff */
[----:B------:R-:W-:-:S03]  /*32050*/  LEA.HI.X.SX32 R239, R247, R3, 0x1, P6 ;  /* 0x00000003f7ef7211 */ /* 0x000fc600030f0eff */
[----:B------:R3:W-:Y:S01]  /*32060*/  STL.64 [R1+0x598], R242 ;  /* 0x000598f201007387 */ /* 0x0007e20000100a00 */
[----:B0-----:R-:W-:Y:S02]  /*32070*/  IMAD R10, R235, 0x1f6, RZ ;  /* 0x000001f6eb0a7824 */ /* 0x001fe400078e02ff */
[----:B------:R-:W0:Y:S01]  /*32080*/  LDC R235, c[0x0][0x278] ;  /* 0x00009e00ffeb7b82 */ /* 0x000e220000000800 */
[-C--:B---3--:R-:W-:Y:S01]  /*32090*/  IADD3 R242, P5, R233, R2.reuse, RZ ;  /* 0x00000002e9f27210 */ /* 0x088fe20007fbe0ff */
[----:B------:R3:W-:Y:S03]  /*320a0*/  STL.64 [R1+0x590], R238 ;  /* 0x000590ee01007387 */ /* 0x0007e60000100a00 */
[----:B------:R-:W-:Y:S02]  /*320b0*/  LEA.HI.X.SX32 R243, R23, R3, 0x1, P5 ;  /* 0x0000000317f37211 */ /* 0x000fe400028f0eff */
[----:B---3--:R-:W-:-:S03]  /*320c0*/  IADD3 R238, P6, R229, R2, RZ ;  /* 0x00000002e5ee7210 */ /* 0x008fc60007fde0ff */
[----:B------:R3:W-:Y:S01]  /*320d0*/  STL.64 [R1+0x588], R242 ;  /* 0x000588f201007387 */ /* 0x0007e20000100a00 */
[----:B------:R-:W-:Y:S01]  /*320e0*/  LEA.HI.X.SX32 R239, R245, R3, 0x1, P6 ;  /* 0x00000003f5ef7211 */ /* 0x000fe200030f0eff */
[----:B------:R-:W-:Y:S01]  /*320f0*/  IMAD R19, R19, 0x1ee, RZ ;  /* 0x000001ee13137824 */ /* 0x000fe200078e02ff */
[----:B------:R-:W1:Y:S01]  /*32100*/  LDC R245, c[0x0][0x278] ;  /* 0x00009e00fff57b82 */ /* 0x000e620000000800 */
[----:B0-----:R-:W-:-:S07]  /*32110*/  IMAD R13, R235, 0x1f8, RZ ;  /* 0x000001f8eb0d7824 */ /* 0x001fce00078e02ff */
[----:B------:R-:W0:Y:S01]  /*32120*/  LDC R235, c[0x0][0x278] ;  /* 0x00009e00ffeb7b82 */ /* 0x000e220000000800 */
[-C--:B---3--:R-:W-:Y:S01]  /*32130*/  IADD3 R242, P5, R225, R2.reuse, RZ ;  /* 0x00000002e1f27210 */ /* 0x088fe20007fbe0ff */
[----:B------:R3:W-:Y:S03]  /*32140*/  STL.64 [R1+0x580], R238 ;  /* 0x000580ee01007387 */ /* 0x0007e60000100a00 */
[-C--:B------:R-:W-:Y:S02]  /*32150*/  LEA.HI.X.SX32 R243, R20, R3.reuse, 0x1, P5 ;  /* 0x0000000314f37211 */ /* 0x080fe400028f0eff */
[-C--:B------:R-:W-:Y:S02]  /*32160*/  IADD3 R22, P5, R22, R2.reuse, RZ ;  /* 0x0000000216167210 */ /* 0x080fe40007fbe0ff */
[----:B---3--:R-:W-:Y:S02]  /*32170*/  IADD3 R238, P6, R221, R2, RZ ;  /* 0x00000002ddee7210 */ /* 0x008fe40007fde0ff */
[----:B------:R-:W-:-:S02]  /*32180*/  LEA.HI.X.SX32 R23, R14, R3, 0x1, P5 ;  /* 0x000000030e177211 */ /* 0x000fc400028f0eff */
[-C--:B------:R-:W-:Y:S02]  /*32190*/  LEA.HI.X.SX32 R239, R237, R3.reuse, 0x1, P6 ;  /* 0x00000003edef7211 */ /* 0x080fe400030f0eff */
[-C--:B------:R-:W-:Y:S02]  /*321a0*/  IADD3 R20, P6, R21, R2.reuse, RZ ;  /* 0x0000000215147210 */ /* 0x080fe40007fde0ff */
[----:B------:R-:W-:Y:S02]  /*321b0*/  IADD3 R18, P5, R19, R2, RZ ;  /* 0x0000000213127210 */ /* 0x000fe40007fbe0ff */
[-C--:B------:R-:W-:Y:S01]  /*321c0*/  LEA.HI.X.SX32 R21, R236, R3.reuse, 0x1, P6 ;  /* 0x00000003ec157211 */ /* 0x080fe200030f0eff */
[----:B------:R-:W-:Y:S01]  /*321d0*/  STL.64 [R1+0x578], R242 ;  /* 0x000578f201007387 */ /* 0x000fe20000100a00 */
[----:B------:R-:W-:-:S03]  /*321e0*/  LEA.HI.X.SX32 R19, R9, R3, 0x1, P5 ;  /* 0x0000000309137211 */ /* 0x000fc600028f0eff */
[----:B------:R3:W-:Y:S01]  /*321f0*/  STL.64 [R1+0x570], R238 ;  /* 0x000570ee01007387 */ /* 0x0007e20000100a00 */
[----:B------:R-:W-:-:S03]  /*32200*/  IADD3 R14, P6, R5, R2, RZ ;  /* 0x00000002050e7210 */ /* 0x000fc60007fde0ff */
[----:B------:R-:W-:Y:S01]  /*32210*/  STL.64 [R1+0x568], R22 ;  /* 0x0005681601007387 */ /* 0x000fe20000100a00 */
[----:B0-----:R-:W-:Y:S02]  /*32220*/  IMAD R5, R235, 0xfd, RZ ;  /* 0x000000fdeb057824 */ /* 0x001fe400078e02ff */
[----:B------:R-:W0:Y:S01]  /*32230*/  LDC R235, c[0x0][0x278] ;  /* 0x00009e00ffeb7b82 */ /* 0x000e220000000800 */
[----:B------:R-:W-:Y:S04]  /*32240*/  STL.64 [R1+0x560], R20 ;  /* 0x0005601401007387 */ /* 0x000fe80000100a00 */
[----:B------:R2:W-:Y:S04]  /*32250*/  STL.64 [R1+0x558], R18 ;  /* 0x0005581201007387 */ /* 0x0005e80000100a00 */
[----:B---3--:R-:W3:Y:S04]  /*32260*/  LDL R239, [R1+0x70] ;  /* 0x0000700001ef7983 */ /* 0x008ee80000100800 */
[----:B------:R-:W3:Y:S04]  /*32270*/  LDL.LU R238, [R1+0x10] ;  /* 0x0000100001ee7983 */ /* 0x000ee80000300800 */
[----:B------:R-:W4:Y:S04]  /*32280*/  LDL R237, [R1+0x8d0] ;  /* 0x0008d00001ed7983 */ /* 0x000f280000100800 */
[----:B------:R-:W4:Y:S01]  /*32290*/  LDL.LU R236, [R1+0x51c] ;  /* 0x00051c0001ec7983 */ /* 0x000f220000300800 */
[-C--:B------:R-:W-:Y:S01]  /*322a0*/  LEA.HI.X.SX32 R15, R241, R3.reuse, 0x1, P6 ;  /* 0x00000003f10f7211 */ /* 0x080fe200030f0eff */
[----:B0-----:R-:W-:Y:S01]  /*322b0*/  IMAD R9, R235, 0x1fa, RZ ;  /* 0x000001faeb097824 */ /* 0x001fe200078e02ff */
[----:B--2---:R-:W-:Y:S01]  /*322c0*/  IADD3 R18, P5, R17, R2, RZ ;  /* 0x0000000211127210 */ /* 0x004fe20007fbe0ff */
[----:B------:R-:W0:Y:S02]  /*322d0*/  LDC R235, c[0x0][0x278] ;  /* 0x00009e00ffeb7b82 */ /* 0x000e240000000800 */
[----:B------:R2:W-:Y:S01]  /*322e0*/  STL.64 [R1+0x550], R14 ;  /* 0x0005500e01007387 */ /* 0x0005e20000100a00 */
[----:B------:R-:W-:-:S03]  /*322f0*/  LEA.HI.X.SX32 R19, R7, R3, 0x1, P5 ;  /* 0x0000000307137211 */ /* 0x000fc600028f0eff */
[----:B------:R-:W1:Y:S02]  /*32300*/  LDS.128 R20, [R0] ;  /* 0x0000000000147984 */ /* 0x000e640000000c00 */
[----:B------:R-:W1:Y:S01]  /*32310*/  LDC R241, c[0x0][0x278] ;  /* 0x00009e00fff17b82 */ /* 0x000e620000000800 */
[----:B--2---:R-:W-:-:S04]  /*32320*/  IADD3 R14, P6, R11, R2, RZ ;  /* 0x000000020b0e7210 */ /* 0x004fc80007fde0ff */
[-C--:B------:R-:W-:Y:S01]  /*32330*/  LEA.HI.X.SX32 R15, R240, R3.reuse, 0x1, P6 ;  /* 0x00000003f00f7211 */ /* 0x080fe200030f0eff */
[----:B------:R-:W-:Y:S01]  /*32340*/  STL.64 [R1+0x548], R18 ;  /* 0x0005481201007387 */ /* 0x000fe20000100a00 */
[-C--:B------:R-:W-:Y:S01]  /*32350*/  IADD3 R10, P5, R10, R2.reuse, RZ ;  /* 0x000000020a0a7210 */ /* 0x080fe20007fbe0ff */
[----:B------:R-:W2:Y:S02]  /*32360*/  LDC R240, c[0x0][0x278] ;  /* 0x00009e00fff07b82 */ /* 0x000ea40000000800 */
[----:B------:R0:W-:Y:S01]  /*32370*/  STL.64 [R1+0x540], R14 ;  /* 0x0005400e01007387 */ /* 0x0001e20000100a00 */
[----:B------:R-:W-:Y:S01]  /*32380*/  LEA.HI.X.SX32 R11, R6, R3, 0x1, P5 ;  /* 0x00000003060b7211 */ /* 0x000fe200028f0eff */
[----:B0-----:R-:W-:Y:S01]  /*32390*/  IMAD R7, R235, 0x1fc, RZ ;  /* 0x000001fceb077824 */ /* 0x001fe200078e02ff */
[----:B------:R-:W-:-:S04]  /*323a0*/  IADD3 R14, P6, R13, R2, RZ ;  /* 0x000000020d0e7210 */ /* 0x000fc80007fde0ff */
[----:B------:R-:W-:Y:S01]  /*323b0*/  LEA.HI.X.SX32 R15, R234, R3, 0x1, P6 ;  /* 0x00000003ea0f7211 */ /* 0x000fe200030f0eff */
[----:B------:R0:W-:Y:S04]  /*323c0*/  STL.64 [R1+0x538], R10 ;  /* 0x0005380a01007387 */ /* 0x0001e80000100a00 */
[----:B------:R2:W-:Y:S04]  /*323d0*/  STL.64 [R1+0x530], R14 ;  /* 0x0005300e01007387 */ /* 0x0005e80000100a00 */
[----:B------:R-:W4:Y:S04]  /*323e0*/  LDL R235, [R1+0x80] ;  /* 0x0000800001eb7983 */ /* 0x000f280000100800 */
[----:B------:R-:W4:Y:S04]  /*323f0*/  LDL R234, [R1+0x78] ;  /* 0x0000780001ea7983 */ /* 0x000f280000100800 */
[----:B------:R-:W4:Y:S04]  /*32400*/  LDL.LU R248, [R1+0x964] ;  /* 0x0009640001f87983 */ /* 0x000f280000300800 */
[----:B------:R-:W4:Y:S01]  /*32410*/  LDL.LU R247, [R1+0x960] ;  /* 0x0009600001f77983 */ /* 0x000f220000300800 */
[----:B0-----:R-:W-:Y:S01]  /*32420*/  IADD3 R10, P5, R9, R2, RZ ;  /* 0x00000002090a7210 */ /* 0x001fe20007fbe0ff */
[----:B-1----:R-:W-:-:S02]  /*32430*/  IMAD R241, R241, 0x248, RZ ;  /* 0x00000248f1f17824 */ /* 0x002fc400078e02ff */
[----:B------:R-:W4:Y:S01]  /*32440*/  LDL R243, [R1+0x90] ;  /* 0x0000900001f37983 */ /* 0x000f220000100800 */
[----:B------:R-:W-:Y:S01]  /*32450*/  LEA.HI.X.SX32 R11, R5, R3, 0x1, P5 ;  /* 0x00000003050b7211 */ /* 0x000fe200028f0eff */
[----:B--2---:R-:W-:Y:S01]  /*32460*/  IMAD R6, R240, 0x1fe, RZ ;  /* 0x000001fef0067824 */ /* 0x004fe200078e02ff */
[----:B------:R-:W-:-:S03]  /*32470*/  IADD3 RZ, P6, R241, R2, RZ ;  /* 0x00000002f1ff7210 */ /* 0x000fc60007fde0ff */
[----:B------:R0:W-:Y:S04]  /*32480*/  STL.64 [R1+0x528], R10 ;  /* 0x0005280a01007387 */ /* 0x0001e80000100a00 */
[----:B------:R-:W2:Y:S04]  /*32490*/  LDL R242, [R1+0x88] ;  /* 0x0000880001f27983 */ /* 0x000ea80000100800 */
[----:B------:R-:W2:Y:S04]  /*324a0*/  LDL.LU R241, [R1+0x96c] ;  /* 0x00096c0001f17983 */ /* 0x000ea80000300800 */
[----:B------:R-:W2:Y:S01]  /*324b0*/  LDL.LU R240, [R1+0x968] ;  /* 0x0009680001f07983 */ /* 0x000ea20000300800 */
[----:B------:R-:W-:-:S04]  /*324c0*/  IADD3 R14, P5, R7, R2, RZ ;  /* 0x00000002070e7210 */ /* 0x000fc80007fbe0ff */
[----:B------:R-:W-:Y:S02]  /*324d0*/  LEA.HI.X.SX32 R15, R244, R3, 0x1, P5 ;  /* 0x00000003f40f7211 */ /* 0x000fe400028f0eff */
[----:B0-----:R-:W-:-:S03]  /*324e0*/  LEA R10, R245, -R245, 0x8 ;  /* 0x800000f5f50a7211 */ /* 0x001fc600078e40ff */
[----:B------:R0:W-:Y:S02]  /*324f0*/  STL.64 [R1+0x520], R14 ;  /* 0x0005200e01007387 */ /* 0x0001e40000100a00 */
[----:B0-----:R-:W-:-:S04]  /*32500*/  IADD3 R14, P5, R6, R2, RZ ;  /* 0x00000002060e7210 */ /* 0x001fc80007fbe0ff */
[----:B------:R-:W-:-:S05]  /*32510*/  LEA.HI.X.SX32 R15, R10, R3, 0x1, P5 ;  /* 0x000000030a0f7211 */ /* 0x000fca00028f0eff */
[----:B------:R2:W-:Y:S04]  /*32520*/  STL.64 [R1+0x518], R14 ;  /* 0x0005180e01007387 */ /* 0x0005e80000100a00 */
[----:B------:R-:W2:Y:S04]  /*32530*/  LDL R245, [R1+0xa0] ;  /* 0x0000a00001f57983 */ /* 0x000ea80000100800 */
[----:B------:R-:W2:Y:S04]  /*32540*/  LDL R244, [R1+0x98] ;  /* 0x0000980001f47983 */ /* 0x000ea80000100800 */
[----:B------:R-:W-:Y:S04]  /*32550*/  STL.64 [R1+0x10], R20 ;  /* 0x0000101401007387 */ /* 0x000fe80000100a00 */
[----:B------:R-:W-:Y:S01]  /*32560*/  STL.64 [R1+0x18], R22 ;  /* 0x0000181601007387 */ /* 0x000fe20000100a00 */
[----:B------:R-:W-:Y:S01]  /*32570*/  F2FP.BF16.F32.PACK_AB R5, R230, R231 ;  /* 0x000000e7e605723e */ /* 0x000fe200000010ff */
[----:B------:R-:W-:Y:S01]  /*32580*/  IMAD R9, R249, 0x24a, RZ ;  /* 0x0000024af9097824 */ /* 0x000fe200078e02ff */
[----:B------:R-:W-:-:S02]  /*32590*/  F2FP.BF16.F32.PACK_AB R16, R228, R16 ;  /* 0x00000010e410723e */ /* 0x000fc400000010ff */
[----:B------:R-:W-:Y:S02]  /*325a0*/  F2FP.BF16.F32.PACK_AB R17, R226, R227 ;  /* 0x000000e3e211723e */ /* 0x000fe400000010ff */
[----:B---3--:R-:W-:Y:S02]  /*325b0*/  F2FP.BF16.F32.PACK_AB R6, R239, R238 ;  /* 0x000000eeef06723e */ /* 0x008fe400000010ff */
[----:B------:R-:W3:Y:S04]  /*325c0*/  LDL.LU R239, [R1+0x984] ;  /* 0x0009840001ef7983 */ /* 0x000ee80000300800 */
[----:B------:R-:W3:Y:S01]  /*325d0*/  LDL.LU R238, [R1+0x980] ;  /* 0x0009800001ee7983 */ /* 0x000ee20000300800 */
[----:B----4-:R-:W-:-:S03]  /*325e0*/  F2FP.BF16.F32.PACK_AB R7, R237, R236 ;  /* 0x000000eced07723e */ /* 0x010fc600000010ff */
[----:B------:R-:W4:Y:S04]  /*325f0*/  LDL R237, [R1+0xb0] ;  /* 0x0000b00001ed7983 */ /* 0x000f280000100800 */
[----:B------:R-:W4:Y:S01]  /*32600*/  LDL R236, [R1+0xa8] ;  /* 0x0000a80001ec7983 */ /* 0x000f220000100800 */
[----:B------:R-:W-:Y:S06]  /*32610*/  BAR.SYNC.DEFER_BLOCKING 0x0 ;  /* 0x0000000000007b1d */ /* 0x000fec0000010000 */
[----:B------:R-:W-:Y:S01]  /*32620*/  STSM.16.M88.4 [R252], R4 ;  /* 0x00000004fc007844 */ /* 0x000fe20000000200 */
[----:B------:R-:W-:-:S03]  /*32630*/  F2FP.BF16.F32.PACK_AB R18, R235, R234 ;  /* 0x000000eaeb12723e */ /* 0x000fc600000010ff */
[----:B------:R-:W4:Y:S04]  /*32640*/  LDL.LU R235, [R1+0x98c] ;  /* 0x00098c0001eb7983 */ /* 0x000f280000300800 */
[----:B------:R-:W4:Y:S01]  /*32650*/  LDL.LU R234, [R1+0x988] ;  /* 0x0009880001ea7983 */ /* 0x000f220000300800 */
[----:B------:R-:W-:Y:S01]  /*32660*/  F2FP.BF16.F32.PACK_AB R19, R248, R247 ;  /* 0x000000f7f813723e */ /* 0x000fe200000010ff */
[----:B------:R-:W-:Y:S06]  /*32670*/  BAR.SYNC.DEFER_BLOCKING 0x0 ;  /* 0x0000000000007b1d */ /* 0x000fec0000010000 */
[----:B------:R-:W4:Y:S04]  /*32680*/  LDL R231, [R1+0x440] ;  /* 0x0004400001e77983 */ /* 0x000f280000100800 */
[----:B------:R-:W4:Y:S04]  /*32690*/  LDL R221, [R1+0xb8] ;  /* 0x0000b80001dd7983 */ /* 0x000f280000100800 */
[----:B------:R-:W0:Y:S01]  /*326a0*/  LDS.128 R248, [R0] ;  /* 0x0000000000f87984 */ /* 0x000e220000000c00 */
[----:B------:R-:W-:Y:S06]  /*326b0*/  BAR.SYNC.DEFER_BLOCKING 0x0 ;  /* 0x0000000000007b1d */ /* 0x000fec0000010000 */
[----:B------:R-:W-:Y:S01]  /*326c0*/  STSM.16.M88.4 [R252], R16 ;  /* 0x00000010fc007844 */ /* 0x000fe20000000200 */
[----:B--2---:R-:W-:-:S02]  /*326d0*/  F2FP.BF16.F32.PACK_AB R14, R243, R242 ;  /* 0x000000f2f30e723e */ /* 0x004fc400000010ff */
[----:B------:R-:W-:Y:S01]  /*326e0*/  F2FP.BF16.F32.PACK_AB R15, R241, R240 ;  /* 0x000000f0f10f723e */ /* 0x000fe200000010ff */
[----:B------:R-:W-:Y:S06]  /*326f0*/  BAR.SYNC.DEFER_BLOCKING 0x0 ;  /* 0x0000000000007b1d */ /* 0x000fec0000010000 */
[----:B------:R-:W1:Y:S04]  /*32700*/  LDS.128 R240, [R0] ;  /* 0x0000000000f07984 */ /* 0x000e680000000c00 */
[----:B0-----:R-:W-:Y:S04]  /*32710*/  STL.64 [R1+0xdc0], R248 ;  /* 0x000dc0f801007387 */ /* 0x001fe80000100a00 */
[----:B------:R-:W-:Y:S01]  /*32720*/  STL.64 [R1+0xdb8], R250 ;  /* 0x000db8fa01007387 */ /* 0x000fe20000100a00 */
[----:B------:R-:W-:-:S03]  /*32730*/  F2FP.BF16.F32.PACK_AB R10, R245, R244 ;  /* 0x000000f4f50a723e */ /* 0x000fc600000010ff */
[----:B-1----:R-:W-:Y:S04]  /*32740*/  STL.64 [R1+0xdb0], R240 ;  /* 0x000db0f001007387 */ /* 0x002fe80000100a00 */
[----:B------:R-:W-:Y:S04]  /*32750*/  STL.64 [R1+0xda8], R242 ;  /* 0x000da8f201007387 */ /* 0x000fe80000100a00 */
[----:B------:R-:W2:Y:S04]  /*32760*/  LDL.LU R230, [R1+0x9a4] ;  /* 0x0009a40001e67983 */ /* 0x000ea80000300800 */
[----:B------:R-:W2:Y:S04]  /*32770*/  LDL.LU R20, [R1+0x9a0] ;  /* 0x0009a00001147983 */ /* 0x000ea80000300800 */
[----:B------:R-:W2:Y:S04]  /*32780*/  LDL R225, [R1+0x450] ;  /* 0x0004500001e17983 */ /* 0x000ea80000100800 */
[----:B------:R-:W2:Y:S04]  /*32790*/  LDL R229, [R1+0x448] ;  /* 0x0004480001e57983 */ /* 0x000ea80000100800 */
[----:B------:R-:W2:Y:S04]  /*327a0*/  LDL.LU R245, [R1+0x9ac] ;  /* 0x0009ac0001f57983 */ /* 0x000ea80000300800 */
[----:B------:R-:W2:Y:S01]  /*327b0*/  LDL.LU R244, [R1+0x9a8] ;  /* 0x0009a80001f47983 */ /* 0x000ea20000300800 */
[----:B------:R-:W-:-:S02]  /*327c0*/  F2FP.BF16.F32.PACK_AB R12, R224, R12 ;  /* 0x0000000ce00c723e */ /* 0x000fc400000010ff */
[----:B------:R-:W-:Y:S01]  /*327d0*/  F2FP.BF16.F32.PACK_AB R13, R222, R223 ;  /* 0x000000dfde0d723e */ /* 0x000fe200000010ff */
[----:B------:R-:W-:Y:S01]  /*327e0*/  BAR.SYNC.DEFER_BLOCKING 0x0 ;  /* 0x0000000000007b1d */ /* 0x000fe20000010000 */
[----:B------:R-:W-:Y:S02]  /*327f0*/  IADD3 RZ, P5, R9, R2, RZ ;  /* 0x0000000209ff7210 */ /* 0x000fe40007fbe0ff */
[----:B------:R-:W-:-:S03]  /*32800*/  F2FP.BF16.F32.PACK_AB R8, R220, R8 ;  /* 0x00000008dc08723e */ /* 0x000fc600000010ff */
[----:B------:R-:W2:Y:S04]  /*32810*/  LDL R23, [R1+0x460] ;  /* 0x0004600001177983 */ /* 0x000ea80000100800 */
[----:B------:R-:W2:Y:S04]  /*32820*/  LDL R21, [R1+0x458] ;  /* 0x0004580001157983 */ /* 0x000ea80000100800 */
[----:B------:R-:W-:Y:S01]  /*32830*/  STSM.16.M88.4 [R252], R12 ;  /* 0x0000000cfc007844 */ /* 0x000fe20000000200 */
[----:B------:R-:W-:-:S03]  /*32840*/  F2FP.BF16.F32.PACK_AB R9, R218, R219 ;  /* 0x000000dbda09723e */ /* 0x000fc600000010ff */
[----:B------:R-:W2:Y:S04]  /*32850*/  LDL.LU R22, [R1+0x9c4] ;  /* 0x0009c40001167983 */ /* 0x000ea80000300800 */
[----:B------:R-:W2:Y:S01]  /*32860*/  LDL.LU R247, [R1+0x9c0] ;  /* 0x0009c00001f77983 */ /* 0x000ea20000300800 */
[----:B---3--:R-:W-:Y:S01]  /*32870*/  F2FP.BF16.F32.PACK_AB R11, R239, R238 ;  /* 0x000000eeef0b723e */ /* 0x008fe200000010ff */
[----:B------:R-:W-:Y:S01]  /*32880*/  BAR.SYNC.DEFER_BLOCKING 0x0 ;  /* 0x0000000000007b1d */ /* 0x000fe20000010000 */
[----:B----4-:R-:W-:-:S05]  /*32890*/  F2FP.BF16.F32.PACK_AB R6, R237, R236 ;  /* 0x000000eced06723e */ /* 0x010fca00000010ff */
[----:B------:R-:W0:Y:S02]  /*328a0*/  LDS.128 R236, [R0] ;  /* 0x0000000000ec7984 */ /* 0x000e240000000c00 */
[----:B------:R-:W-:Y:S06]  /*328b0*/  BAR.SYNC.DEFER_BLOCKING 0x0 ;  /* 0x0000000000007b1d */ /* 0x000fec0000010000 */
[----:B------:R-:W-:Y:S01]  /*328c0*/  STSM.16.M88.4 [R252], R8 ;  /* 0x00000008fc007844 */ /* 0x000fe20000000200 */
        /* <DEDUP_REMOVED lines=8> */
[----:B------:R-:W3:Y:S04]  /*32950*/  LDL R248, [R1+0x470] ;  /* 0x0004700001f87983 */ /* 0x000ee80000100800 */
[----:B------:R-:W3:Y:S04]  /*32960*/  LDL R223, [R1+0x468] ;  /* 0x0004680001df7983 */ /* 0x000ee80000100800 */
[----:B------:R-:W4:Y:S04]  /*32970*/  LDL.LU R222, [R1+0x9cc] ;  /* 0x0009cc0001de7983 */ /* 0x000f280000300800 */
[----:B------:R-:W4:Y:S01]  /*32980*/  LDL.LU R221, [R1+0x9c8] ;  /* 0x0009c80001dd7983 */ /* 0x000f220000300800 */
[----:B--2---:R-:W-:-:S03]  /*32990*/  F2FP.BF16.F32.PACK_AB R15, R245, R244 ;  /* 0x000000f4f50f723e */ /* 0x004fc600000010ff */
[----:B------:R-:W2:Y:S04]  /*329a0*/  LDL R245, [R1+0x4e0] ;  /* 0x0004e00001f57983 */ /* 0x000ea80000100800 */
[----:B------:R-:W2:Y:S01]  /*329b0*/  LDL R244, [R1+0x4d8] ;  /* 0x0004d80001f47983 */ /* 0x000ea20000100800 */
[----:B------:R-:W-:Y:S01]  /*329c0*/  F2FP.BF16.F32.PACK_AB R4, R216, R217 ;  /* 0x000000d9d804723e */ /* 0x000fe200000010ff */
[----:B------:R-:W-:Y:S01]  /*329d0*/  BAR.SYNC.DEFER_BLOCKING 0x0 ;  /* 0x0000000000007b1d */ /* 0x000fe20000010000 */
[----:B------:R-:W-:-:S05]  /*329e0*/  F2FP.BF16.F32.PACK_AB R5, R214, R215 ;  /* 0x000000d7d605723e */ /* 0x000fca00000010ff */
[----:B------:R-:W-:Y:S01]  /*329f0*/  STSM.16.M88.4 [R252], R4 ;  /* 0x00000004fc007844 */ /* 0x000fe20000000200 */
[----:B------:R-:W-:Y:S02]  /*32a00*/  F2FP.BF16.F32.PACK_AB R19, R230, R20 ;  /* 0x00000014e613723e */ /* 0x000fe400000010ff */
[----:B------:R-:W-:Y:S01]  /*32a10*/  F2FP.BF16.F32.PACK_AB R14, R225, R229 ;  /* 0x000000e5e10e723e */ /* 0x000fe200000010ff */
[----:B------:R-:W-:Y:S01]  /*32a20*/  BAR.SYNC.DEFER_BLOCKING 0x0 ;  /* 0x0000000000007b1d */ /* 0x000fe20000010000 */
[----:B------:R-:W-:Y:S02]  /*32a30*/  F2FP.BF16.F32.PACK_AB R16, R212, R213 ;  /* 0x000000d5d410723e */ /* 0x000fe400000010ff */
[----:B------:R-:W-:-:S03]  /*32a40*/  F2FP.BF16.F32.PACK_AB R17, R210, R211 ;  /* 0x000000d3d211723e */ /* 0x000fc600000010ff */
[----:B------:R-:W0:Y:S02]  /*32a50*/  LDS.128 R228, [R0] ;  /* 0x0000000000e47984 */ /* 0x000e240000000c00 */
[----:B------:R-:W-:Y:S06]  /*32a60*/  BAR.SYNC.DEFER_BLOCKING 0x0 ;  /* 0x0000000000007b1d */ /* 0x000fec0000010000 */
[----:B------:R-:W-:Y:S02]  /*32a70*/  STSM.16.M88.4 [R252], R16 ;  /* 0x00000010fc007844 */ /* 0x000fe40000000200 */
[----:B------:R-:W-:Y:S01]  /*32a80*/  BAR.SYNC.DEFER_BLOCKING 0x0 ;  /* 0x0000000000007b1d */ /* 0x000fe20000010000 */
[----:B------:R-:W-:-:S02]  /*32a90*/  F2FP.BF16.F32.PACK_AB R12, R208, R209 ;  /* 0x000000d1d00c723e */ /* 0x000fc400000010ff */
[----:B------:R-:W-:-:S03]  /*32aa0*/  F2FP.BF16.F32.PACK_AB R13, R206, R207 ;  /* 0x000000cfce0d723e */ /* 0x000fc600000010ff */
[----:B------:R-:W1:Y:S02]  /*32ab0*/  LDS.128 R224, [R0] ;  /* 0x0000000000e07984 */ /* 0x000e640000000c00 */
[----:B------:R-:W-:Y:S06]  /*32ac0*/  BAR.SYNC.DEFER_BLOCKING 0x0 ;  /* 0x0000000000007b1d */ /* 0x000fec0000010000 */
[----:B------:R-:W-:Y:S04]  /*32ad0*/  STSM.16.M88.4 [R252], R12 ;  /* 0x0000000cfc007844 */ /* 0x000fe80000000200 */
[----:B0-----:R-:W-:Y:S01]  /*32ae0*/  STL.64 [R1+0xd80], R228 ;  /* 0x000d80e401007387 */ /* 0x001fe20000100a00 */
[----:B------:R-:W-:Y:S01]  /*32af0*/  F2FP.BF16.F32.PACK_AB R8, R204, R205 ;  /* 0x000000cdcc08723e */ /* 0x000fe200000010ff */
[----:B------:R-:W-:Y:S01]  /*32b00*/  BAR.SYNC.DEFER_BLOCKING 0x0 ;  /* 0x0000000000007b1d */ /* 0x000fe20000010000 */
[----:B------:R-:W-:-:S02]  /*32b10*/  F2FP.BF16.F32.PACK_AB R9, R202, R203 ;  /* 0x000000cbca09723e */ /* 0x000fc400000010ff */
[----:B------:R-:W-:Y:S02]  /*32b20*/  F2FP.BF16.F32.PACK_AB R10, R23, R21 ;  /* 0x00000015170a723e */ /* 0x000fe400000010ff */
[----:B------:R-:W-:Y:S01]  /*32b30*/  F2FP.BF16.F32.PACK_AB R11, R22, R247 ;  /* 0x000000f7160b723e */ /* 0x000fe200000010ff */
[----:B------:R-:W-:Y:S04]  /*32b40*/  STL.64 [R1+0xd78], R230 ;  /* 0x000d78e601007387 */ /* 0x000fe80000100a00 */
        /* <DEDUP_REMOVED lines=8> */
[----:B---3--:R-:W-:-:S02]  /*32bd0*/  F2FP.BF16.F32.PACK_AB R6, R248, R223 ;  /* 0x000000dff806723e */ /* 0x008fc400000010ff */
[----:B----4-:R-:W-:Y:S02]  /*32be0*/  F2FP.BF16.F32.PACK_AB R7, R222, R221 ;  /* 0x000000ddde07723e */ /* 0x010fe400000010ff */
[----:B------:R-:W0:Y:S01]  /*32bf0*/  LDS.128 R220, [R0] ;  /* 0x0000000000dc7984 */ /* 0x000e220000000c00 */
[----:B------:R-:W-:Y:S06]  /*32c00*/  BAR.SYNC.DEFER_BLOCKING 0x0 ;  /* 0x0000000000007b1d */ /* 0x000fec0000010000 */
[----:B------:R-:W-:Y:S02]  /*32c10*/  STSM.16.M88.4 [R252], R8 ;  /* 0x00000008fc007844 */ /* 0x000fe40000000200 */
[----:B------:R-:W-:Y:S06]  /*32c20*/  BAR.SYNC.DEFER_BLOCKING 0x0 ;  /* 0x0000000000007b1d */ /* 0x000fec0000010000 */
[----:B------:R-:W1:Y:S04]  /*32c30*/  LDS.128 R216, [R0] ;  /* 0x0000000000d87984 */ /* 0x000e680000000c00 */
[----:B0-----:R-:W-:Y:S04]  /*32c40*/  STL.64 [R1+0xd68], R220 ;  /* 0x000d68dc01007387 */ /* 0x001fe80000100a00 */
[----:B------:R-:W-:Y:S04]  /*32c50*/  STL [R1+0xdd8], R220 ;  /* 0x000dd8dc01007387 */ /* 0x000fe80000100800 */
[----:B------:R-:W-:Y:S01]  /*32c60*/  STL.64 [R1+0xd58], R222 ;  /* 0x000d58de01007387 */ /* 0x000fe20000100a00 */
[----:B--2---:R-:W-:-:S03]  /*32c70*/  F2FP.BF16.F32.PACK_AB R18, R245, R244 ;  /* 0x000000f4f512723e */ /* 0x004fc600000010ff */
[----:B-1----:R-:W-:Y:S04]  /*32c80*/  STL.64 [R1+0xdd0], R216 ;  /* 0x000dd0d801007387 */ /* 0x002fe80000100a00 */
[----:B------:R-:W-:Y:S04]  /*32c90*/  STL.64 [R1+0xd88], R218 ;  /* 0x000d88da01007387 */ /* 0x000fe80000100a00 */
[----:B------:R-:W2:Y:S04]  /*32ca0*/  LDL R237, [R1+0x500] ;  /* 0x0005000001ed7983 */ /* 0x000ea80000100800 */
[----:B------:R-:W2:Y:S04]  /*32cb0*/  LDL R242, [R1+0x4f8] ;  /* 0x0004f80001f27983 */ /* 0x000ea80000100800 */
[----:B------:R-:W3:Y:S04]  /*32cc0*/  LDL.LU R243, [R1+0xa04] ;  /* 0x000a040001f37983 */ /* 0x000ee80000300800 */
[----:B------:R-:W3:Y:S04]  /*32cd0*/  LDL.LU R240, [R1+0xa00] ;  /* 0x000a000001f07983 */ /* 0x000ee80000300800 */
[----:B------:R-:W4:Y:S04]  /*32ce0*/  LDL R241, [R1+0x510] ;  /* 0x0005100001f17983 */ /* 0x000f280000100800 */
[----:B------:R-:W4:Y:S04]  /*32cf0*/  LDL R250, [R1+0x508] ;  /* 0x0005080001fa7983 */ /* 0x000f280000100800 */
[----:B------:R-:W4:Y:S04]  /*32d00*/  LDL.LU R245, [R1+0xa0c] ;  /* 0x000a0c0001f57983 */ /* 0x000f280000300800 */
[----:B------:R-:W4:Y:S01]  /*32d10*/  LDL.LU R244, [R1+0xa08] ;  /* 0x000a080001f47983 */ /* 0x000f220000300800 */
[----:B------:R-:W-:Y:S01]  /*32d20*/  F2FP.BF16.F32.PACK_AB R4, R200, R201 ;  /* 0x000000c9c804723e */ /* 0x000fe200000010ff */
[----:B------:R-:W-:Y:S01]  /*32d30*/  BAR.SYNC.DEFER_BLOCKING 0x0 ;  /* 0x0000000000007b1d */ /* 0x000fe20000010000 */
[----:B------:R-:W-:-:S02]  /*32d40*/  F2FP.BF16.F32.PACK_AB R5, R198, R199 ;  /* 0x000000c7c605723e */ /* 0x000fc400000010ff */
[----:B------:R-:W-:Y:S02]  /*32d50*/  F2FP.BF16.F32.PACK_AB R16, R196, R197 ;  /* 0x000000c5c410723e */ /* 0x000fe400000010ff */
[----:B------:R-:W-:Y:S01]  /*32d60*/  F2FP.BF16.F32.PACK_AB R17, R194, R195 ;  /* 0x000000c3c211723e */ /* 0x000fe200000010ff */
[----:B------:R-:W4:Y:S04]  /*32d70*/  LDL.LU R251, [R1+0x954] ;  /* 0x0009540001fb7983 */ /* 0x000f280000300800 */
[----:B------:R-:W4:Y:S04]  /*32d80*/  LDL.LU R248, [R1+0x950] ;  /* 0x0009500001f87983 */ /* 0x000f280000300800 */
[----:B------:R-:W-:Y:S01]  /*32d90*/  STSM.16.M88.4 [R252], R4 ;  /* 0x00000004fc007844 */ /* 0x000fe20000000200 */
[----:B------:R-:W-:Y:S06]  /*32da0*/  BAR.SYNC.DEFER_BLOCKING 0x0 ;  /* 0x0000000000007b1d */ /* 0x000fec0000010000 */
[----:B------:R-:W0:Y:S01]  /*32db0*/  LDS.128 R212, [R0] ;  /* 0x0000000000d47984 */ /* 0x000e220000000c00 */
[----:B------:R-:W-:Y:S01]  /*32dc0*/  F2FP.BF16.F32.PACK_AB R19, R249, R20 ;  /* 0x00000014f913723e */ /* 0x000fe200000010ff */
[----:B------:R-:W-:Y:S01]  /*32dd0*/  BAR.SYNC.DEFER_BLOCKING 0x0 ;  /* 0x0000000000007b1d */ /* 0x000fe20000010000 */
[----:B------:R-:W-:-:S05]  /*32de0*/  F2FP.BF16.F32.PACK_AB R14, R23, R21 ;  /* 0x00000015170e723e */ /* 0x000fca00000010ff */
[----:B------:R-:W4:Y:S04]  /*32df0*/  LDL.LU R249, [R1+0xa24] ;  /* 0x000a240001f97983 */ /* 0x000f280000300800 */
[----:B------:R-:W4:Y:S01]  /*32e00*/  LDL.LU R20, [R1+0xa20] ;  /* 0x000a200001147983 */ /* 0x000f220000300800 */
[----:B------:R-:W-:-:S03]  /*32e10*/  F2FP.BF16.F32.PACK_AB R15, R22, R247 ;  /* 0x000000f7160f723e */ /* 0x000fc600000010ff */
[----:B------:R-:W4:Y:S04]  /*32e20*/  LDL.LU R23, [R1+0x95c] ;  /* 0x00095c0001177983 */ /* 0x000f280000300800 */
[----:B------:R-:W4:Y:S04]  /*32e30*/  LDL.LU R21, [R1+0x958] ;  /* 0x0009580001157983 */ /* 0x000f280000300800 */
[----:B------:R-:W-:Y:S01]  /*32e40*/  STSM.16.M88.4 [R252], R16 ;  /* 0x00000010fc007844 */ /* 0x000fe20000000200 */
[----:B------:R-:W-:Y:S06]  /*32e50*/  BAR.SYNC.DEFER_BLOCKING 0x0 ;  /* 0x0000000000007b1d */ /* 0x000fec0000010000 */
[----:B------:R-:W4:Y:S04]  /*32e60*/  LDL.LU R22, [R1+0xa2c] ;  /* 0x000a2c0001167983 */ /* 0x000f280000300800 */
[----:B------:R-:W4:Y:S04]  /*32e70*/  LDL.LU R247, [R1+0xa28] ;  /* 0x000a280001f77983 */ /* 0x000f280000300800 */
[----:B------:R-:W1:Y:S04]  /*32e80*/  LDS.128 R208, [R0] ;  /* 0x0000000000d07984 */ /* 0x000e680000000c00 */
[----:B0-----:R-:W-:Y:S04]  /*32e90*/  STL [R1+0xde8], R213 ;  /* 0x000de8d501007387 */ /* 0x001fe80000100800 */
[----:B------:R-:W-:Y:S04]  /*32ea0*/  STL.64 [R1+0xde0], R214 ;  /* 0x000de0d601007387 */ /* 0x000fe80000100a00 */
[----:B-1----:R-:W-:Y:S04]  /*32eb0*/  STL.64 [R1+0xdf8], R210 ;  /* 0x000df8d201007387 */ /* 0x002fe80000100a00 */
[----:B------:R-:W-:Y:S01]  /*32ec0*/  STL.64 [R1+0xdf0], R208 ;  /* 0x000df0d001007387 */ /* 0x000fe20000100a00 */
[----:B--2---:R-:W-:-:S03]  /*32ed0*/  F2FP.BF16.F32.PACK_AB R10, R237, R242 ;  /* 0x000000f2ed0a723e */ /* 0x004fc600000010ff */
[----:B------:R-:W2:Y:S04]  /*32ee0*/  LDL.LU R237, [R1+0x974] ;  /* 0x0009740001ed7983 */ /* 0x000ea80000300800 */
[----:B------:R-:W2:Y:S01]  /*32ef0*/  LDL.LU R242, [R1+0x970] ;  /* 0x0009700001f27983 */ /* 0x000ea20000300800 */
[----:B---3--:R-:W-:-:S03]  /*32f00*/  F2FP.BF16.F32.PACK_AB R11, R243, R240 ;  /* 0x000000f0f30b723e */ /* 0x008fc600000010ff */
[----:B------:R-:W3:Y:S04]  /*32f10*/  LDL.LU R243, [R1+0xa44] ;  /* 0x000a440001f37983 */ /* 0x000ee80000300800 */
[----:B------:R-:W3:Y:S01]  /*32f20*/  LDL.LU R240, [R1+0xa40] ;  /* 0x000a400001f07983 */ /* 0x000ee20000300800 */
[----:B----4-:R-:W-:-:S03]  /*32f30*/  F2FP.BF16.F32.PACK_AB R6, R241, R250 ;  /* 0x000000faf106723e */ /* 0x010fc600000010ff */
[----:B------:R-:W4:Y:S04]  /*32f40*/  LDL.LU R241, [R1+0x97c] ;  /* 0x00097c0001f17983 */ /* 0x000f280000300800 */
[----:B------:R-:W4:Y:S01]  /*32f50*/  LDL.LU R250, [R1+0x978] ;  /* 0x0009780001fa7983 */ /* 0x000f220000300800 */
[----:B------:R-:W-:-:S03]  /*32f60*/  F2FP.BF16.F32.PACK_AB R7, R245, R244 ;  /* 0x000000f4f507723e */ /* 0x000fc600000010ff */
[----:B------:R-:W4:Y:S04]  /*32f70*/  LDL.LU R245, [R1+0xa4c] ;  /* 0x000a4c0001f57983 */ /* 0x000f280000300800 */
[----:B------:R-:W4:Y:S01]  /*32f80*/  LDL.LU R244, [R1+0xa48] ;  /* 0x000a480001f47983 */ /* 0x000f220000300800 */
[----:B------:R-:W-:Y:S01]  /*32f90*/  F2FP.BF16.F32.PACK_AB R12, R192, R193 ;  /* 0x000000c1c00c723e */ /* 0x000fe200000010ff */
[----:B------:R-:W-:Y:S01]  /*32fa0*/  BAR.SYNC.DEFER_BLOCKING 0x0 ;  /* 0x0000000000007b1d */ /* 0x000fe20000010000 */
[----:B------:R-:W-:-:S05]  /*32fb0*/  F2FP.BF16.F32.PACK_AB R13, R190, R191 ;  /* 0x000000bfbe0d723e */ /* 0x000fca00000010ff */
[----:B------:R0:W-:Y:S02]  /*32fc0*/  STSM.16.M88.4 [R252], R12 ;  /* 0x0000000cfc007844 */ /* 0x0001e40000000200 */
[----:B------:R-:W-:Y:S01]  /*32fd0*/  BAR.SYNC.DEFER_BLOCKING 0x0 ;  /* 0x0000000000007b1d */ /* 0x000fe20000010000 */
[----:B------:R-:W-:Y:S02]  /*32fe0*/  F2FP.BF16.F32.PACK_AB R8, R188, R189 ;  /* 0x000000bdbc08723e */ /* 0x000fe400000010ff */
[----:B------:R-:W-:-:S03]  /*32ff0*/  F2FP.BF16.F32.PACK_AB R9, R186, R187 ;  /* 0x000000bbba09723e */ /* 0x000fc600000010ff */
[----:B------:R-:W1:Y:S02]  /*33000*/  LDS.128 R204, [R0] ;  /* 0x0000000000cc7984 */ /* 0x000e640000000c00 */
[----:B------:R-:W-:Y:S06]  /*33010*/  BAR.SYNC.DEFER_BLOCKING 0x0 ;  /* 0x0000000000007b1d */ /* 0x000fec0000010000 */
[----:B------:R2:W-:Y:S02]  /*33020*/  STSM.16.M88.4 [R252], R8 ;  /* 0x00000008fc007844 */ /* 0x0005e40000000200 */
[----:B------:R-:W-:Y:S01]  /*33030*/  BAR.SYNC.DEFER_BLOCKING 0x0 ;  /* 0x0000000000007b1d */ /* 0x000fe20000010000 */
[----:B------:R-:W-:-:S02]  /*33040*/  F2FP.BF16.F32.PACK_AB R18, R251, R248 ;  /* 0x000000f8fb12723e */ /* 0x000fc400000010ff */
[----:B------:R-:W-:-:S03]  /*33050*/  F2FP.BF16.F32.PACK_AB R4, R184, R185 ;  /* 0x000000b9b804723e */ /* 0x000fc600000010ff */
[----:B------:R-:W4:Y:S04]  /*33060*/  LDL.LU R251, [R1+0x994] ;  /* 0x0009940001fb7983 */ /* 0x000f280000300800 */
[----:B------:R-:W4:Y:S04]  /*33070*/  LDL.LU R248, [R1+0x990] ;  /* 0x0009900001f87983 */ /* 0x000f280000300800 */
[----:B------:R-:W1:Y:S01]  /*33080*/  LDS.128 R200, [R0] ;  /* 0x0000000000c87984 */ /* 0x000e620000000c00 */
[----:B------:R-:W-:Y:S01]  /*33090*/  F2FP.BF16.F32.PACK_AB R5, R182, R183 ;  /* 0x000000b7b605723e */ /* 0x000fe200000010ff */
[----:B------:R-:W-:Y:S01]  /*330a0*/  BAR.SYNC.DEFER_BLOCKING 0x0 ;  /* 0x0000000000007b1d */ /* 0x000fe20000010000 */
[----:B------:R-:W-:-:S05]  /*330b0*/  F2FP.BF16.F32.PACK_AB R19, R249, R20 ;  /* 0x00000014f913723e */ /* 0x000fca00000010ff */
[----:B------:R-:W4:Y:S01]  /*330c0*/  LDL.LU R249, [R1+0xa64] ;  /* 0x000a640001f97983 */ /* 0x000f220000300800 */
[----:B0-----:R-:W-:-:S03]  /*330d0*/  F2FP.BF16.F32.PACK_AB R14, R23, R21 ;  /* 0x00000015170e723e */ /* 0x001fc600000010ff */
[----:B------:R-:W4:Y:S04]  /*330e0*/  LDL.LU R20, [R1+0xa60] ;  /* 0x000a600001147983 */ /* 0x000f280000300800 */
[----:B------:R-:W4:Y:S04]  /*330f0*/  LDL.LU R23, [R1+0x99c] ;  /* 0x00099c0001177983 */ /* 0x000f280000300800 */
[----:B------:R-:W4:Y:S04]  /*33100*/  LDL.LU R21, [R1+0x998] ;  /* 0x0009980001157983 */ /* 0x000f280000300800 */
[----:B------:R4:W-:Y:S01]  /*33110*/  STSM.16.M88.4 [R252], R4 ;  /* 0x00000004fc007844 */ /* 0x0009e20000000200 */
[----:B------:R-:W-:Y:S01]  /*33120*/  BAR.SYNC.DEFER_BLOCKING 0x0 ;  /* 0x0000000000007b1d */ /* 0x000fe20000010000 */
[----:B------:R-:W-:-:S05]  /*33130*/  F2FP.BF16.F32.PACK_AB R15, R22, R247 ;  /* 0x000000f7160f723e */ /* 0x000fca00000010ff */
[----:B------:R-:W4:Y:S04]  /*33140*/  LDL.LU R22, [R1+0xa6c] ;  /* 0x000a6c0001167983 */ /* 0x000f280000300800 */
[----:B------:R-:W4:Y:S04]  /*33150*/  LDL.LU R247, [R1+0xa68] ;  /* 0x000a680001f77983 */ /* 0x000f280000300800 */
[----:B------:R-:W0:Y:S01]  /*33160*/  LDS.128 R196, [R0] ;  /* 0x0000000000c47984 */ /* 0x000e220000000c00 */
        /* <DEDUP_REMOVED lines=19> */
[----:B------:R-:W0:Y:S02]  /*332a0*/  LDS.128 R192, [R0] ;  /* 0x0000000000c07984 */ /* 0x000e240000000c00 */
[----:B------:R-:W-:Y:S06]  /*332b0*/  BAR.SYNC.DEFER_BLOCKING 0x0 ;  /* 0x0000000000007b1d */ /* 0x000fec0000010000 */
[----:B------:R1:W-:Y:S02]  /*332c0*/  STSM.16.M88.4 [R252], R12 ;  /* 0x0000000cfc007844 */ /* 0x0003e40000000200 */
[----:B------:R-:W-:Y:S01]  /*332d0*/  BAR.SYNC.DEFER_BLOCKING 0x0 ;  /* 0x0000000000007b1d */ /* 0x000fe20000010000 */
[----:B------:R-:W-:-:S02]  /*332e0*/  F2FP.BF16.F32.PACK_AB R8, R172, R173 ;  /* 0x000000adac08723e */ /* 0x000fc400000010ff */
[----:B------:R-:W-:-:S03]  /*332f0*/  F2FP.BF16.F32.PACK_AB R9, R170, R171 ;  /* 0x000000abaa09723e */ /* 0x000fc600000010ff */
[----:B------:R-:W0:Y:S02]  /*33300*/  LDS.128 R188, [R0] ;  /* 0x0000000000bc7984 */ /* 0x000e240000000c00 */
[----:B------:R-:W-:Y:S06]  /*33310*/  BAR.SYNC.DEFER_BLOCKING 0x0 ;  /* 0x0000000000007b1d */ /* 0x000fec0000010000 */
[----:B------:R2:W-:Y:S02]  /*33320*/  STSM.16.M88.4 [R252], R8 ;  /* 0x00000008fc007844 */ /* 0x0005e40000000200 */
[----:B------:R-:W-:Y:S01]  /*33330*/  BAR.SYNC.DEFER_BLOCKING 0x0 ;  /* 0x0000000000007b1d */ /* 0x000fe20000010000 */
[----:B-1----:R-:W-:-:S02]  /*33340*/  F2FP.BF16.F32.PACK_AB R18, R251, R248 ;  /* 0x000000f8fb12723e */ /* 0x002fc400000010ff */
[----:B------:R-:W-:Y:S02]  /*33350*/  F2FP.BF16.F32.PACK_AB R19, R249, R20 ;  /* 0x00000014f913723e */ /* 0x000fe400000010ff */
[----:B------:R-:W-:Y:S01]  /*33360*/  F2FP.BF16.F32.PACK_AB R14, R23, R21 ;  /* 0x00000015170e723e */ /* 0x000fe200000010ff */
[----:B------:R-:W4:Y:S04]  /*33370*/  LDL.LU R251, [R1+0x9d4] ;  /* 0x0009d40001fb7983 */ /* 0x000f280000300800 */
[----:B------:R-:W4:Y:S01]  /*33380*/  LDL.LU R248, [R1+0x9d0] ;  /* 0x0009d00001f87983 */ /* 0x000f220000300800 */
[----:B------:R-:W-:-:S03]  /*33390*/  F2FP.BF16.F32.PACK_AB R4, R168, R169 ;  /* 0x000000a9a804723e */ /* 0x000fc600000010ff */
[----:B------:R-:W4:Y:S01]  /*333a0*/  LDL.LU R249, [R1+0xaac] ;  /* 0x000aac0001f97983 */ /* 0x000f220000300800 */
[----:B------:R-:W-:-:S03]  /*333b0*/  F2FP.BF16.F32.PACK_AB R5, R166, R167 ;  /* 0x000000a7a605723e */ /* 0x000fc600000010ff */
[----:B------:R-:W4:Y:S04]  /*333c0*/  LDL.LU R20, [R1+0xaa8] ;  /* 0x000aa80001147983 */ /* 0x000f280000300800 */
[----:B------:R-:W1:Y:S01]  /*333d0*/  LDS.128 R184, [R0] ;  /* 0x0000000000b87984 */ /* 0x000e620000000c00 */
[----:B------:R-:W-:Y:S01]  /*333e0*/  BAR.SYNC.DEFER_BLOCKING 0x0 ;  /* 0x0000000000007b1d */ /* 0x000fe20000010000 */
[----:B------:R-:W-:-:S05]  /*333f0*/  F2FP.BF16.F32.PACK_AB R15, R22, R247 ;  /* 0x000000f7160f723e */ /* 0x000fca00000010ff */
[----:B------:R-:W4:Y:S04]  /*33400*/  LDL.LU R23, [R1+0x9dc] ;  /* 0x0009dc0001177983 */ /* 0x000f280000300800 */
[----:B------:R-:W4:Y:S04]  /*33410*/  LDL.LU R21, [R1+0x9d8] ;  /* 0x0009d80001157983 */ /* 0x000f280000300800 */
[----:B------:R-:W4:Y:S04]  /*33420*/  LDL.LU R22, [R1+0xab8] ;  /* 0x000ab80001167983 */ /* 0x000f280000300800 */
[----:B------:R-:W4:Y:S04]  /*33430*/  LDL.LU R247, [R1+0xab0] ;  /* 0x000ab00001f77983 */ /* 0x000f280000300800 */
[----:B------:R4:W-:Y:S01]  /*33440*/  STSM.16.M88.4 [R252], R4 ;  /* 0x00000004fc007844 */ /* 0x0009e20000000200 */
[----:B------:R-:W-:Y:S01]  /*33450*/  BAR.SYNC.DEFER_BLOCKING 0x0 ;  /* 0x0000000000007b1d */ /* 0x000fe20000010000 */
[----:B------:R-:W-:-:S02]  /*33460*/  F2FP.BF16.F32.PACK_AB R16, R164, R165 ;  /* 0x000000a5a410723e */ /* 0x000fc400000010ff */
[----:B------:R-:W-:-:S03]  /*33470*/  F2FP.BF16.F32.PACK_AB R17, R162, R163 ;  /* 0x000000a3a211723e */ /* 0x000fc600000010ff */
[----:B------:R-:W1:Y:S02]  /*33480*/  LDS.128 R180, [R0] ;  /* 0x0000000000b47984 */ /* 0x000e640000000c00 */
[----:B------:R-:W-:Y:S01]  /*33490*/  BAR.SYNC.DEFER_BLOCKING 0x0 ;  /* 0x0000000000007b1d */ /* 0x000fe20000010000 */
[----:B--2---:R-:W-:-:S05]  /*334a0*/  F2FP.BF16.F32.PACK_AB R10, R237, R242 ;  /* 0x000000f2ed0a723e */ /* 0x004fca00000010ff */
        /* <DEDUP_REMOVED lines=10> */
[----:B------:R-:W4:Y:S04]  /*33550*/  LDL.LU R244, [R1+0xae8] ;  /* 0x000ae80001f47983 */ /* 0x000f280000300800 */
[----:B------:R0:W-:Y:S01]  /*33560*/  STSM.16.M88.4 [R252], R16 ;  /* 0x00000010fc007844 */ /* 0x0001e20000000200 */
[----:B------:R-:W-:Y:S01]  /*33570*/  BAR.SYNC.DEFER_BLOCKING 0x0 ;  /* 0x0000000000007b1d */ /* 0x000fe20000010000 */
[----:B------:R-:W-:-:S02]  /*33580*/  F2FP.BF16.F32.PACK_AB R12, R160, R161 ;  /* 0x000000a1a00c723e */ /* 0x000fc400000010ff */
[----:B------:R-:W-:-:S03]  /*33590*/  F2FP.BF16.F32.PACK_AB R13, R158, R159 ;  /* 0x0000009f9e0d723e */ /* 0x000fc600000010ff */
[----:B------:R-:W1:Y:S02]  /*335a0*/  LDS.128 R176, [R0] ;  /* 0x0000000000b07984 */ /* 0x000e640000000c00 */
[----:B------:R-:W-:Y:S06]  /*335b0*/  BAR.SYNC.DEFER_BLOCKING 0x0 ;  /* 0x0000000000007b1d */ /* 0x000fec0000010000 */
[----:B------:R0:W-:Y:S02]  /*335c0*/  STSM.16.M88.4 [R252], R12 ;  /* 0x0000000cfc007844 */ /* 0x0001e40000000200 */
        /* <DEDUP_REMOVED lines=10> */
[----:B------:R-:W-:Y:S01]  /*33670*/  BAR.SYNC.DEFER_BLOCKING 0x0 ;  /* 0x0000000000007b1d */ /* 0x000fe20000010000 */
[----:B0-----:R-:W-:-:S05]  /*33680*/  F2FP.BF16.F32.PACK_AB R18, R251, R248 ;  /* 0x000000f8fb12723e */ /* 0x001fca00000010ff */
[----:B------:R-:W4:Y:S01]  /*33690*/  LDL.LU R251, [R1+0xa14] ;  /* 0x000a140001fb7983 */ /* 0x000f220000300800 */
[----:B------:R-:W-:-:S03]  /*336a0*/  F2FP.BF16.F32.PACK_AB R19, R249, R20 ;  /* 0x00000014f913723e */ /* 0x000fc600000010ff */
[----:B------:R-:W4:Y:S04]  /*336b0*/  LDL.LU R248, [R1+0xa10] ;  /* 0x000a100001f87983 */ /* 0x000f280000300800 */
[----:B------:R-:W4:Y:S04]  /*336c0*/  LDL.LU R249, [R1+0xb14] ;  /* 0x000b140001f97983 */ /* 0x000f280000300800 */
[----:B------:R-:W4:Y:S01]  /*336d0*/  LDL.LU R20, [R1+0xb0c] ;  /* 0x000b0c0001147983 */ /* 0x000f220000300800 */
[----:B------:R-:W-:-:S03]  /*336e0*/  F2FP.BF16.F32.PACK_AB R14, R23, R21 ;  /* 0x00000015170e723e */ /* 0x000fc600000010ff */
        /* <DEDUP_REMOVED lines=9> */
[----:B------:R-:W0:Y:S02]  /*33780*/  LDS.128 R164, [R0] ;  /* 0x0000000000a47984 */ /* 0x000e240000000c00 */
        /* <DEDUP_REMOVED lines=30> */
[----:B------:R-:W-:Y:S01]  /*33970*/  BAR.SYNC.DEFER_BLOCKING 0x0 ;  /* 0x0000000000007b1d */ /* 0x000fe20000010000 */
[----:B-1----:R-:W-:-:S05]  /*33980*/  F2FP.BF16.F32.PACK_AB R18, R251, R248 ;  /* 0x000000f8fb12723e */ /* 0x002fca00000010ff */
[----:B------:R-:W4:Y:S04]  /*33990*/  LDL.LU R251, [R1+0xa54] ;  /* 0x000a540001fb7983 */ /* 0x000f280000300800 */
[----:B------:R-:W4:Y:S01]  /*339a0*/  LDL.LU R248, [R1+0xa50] ;  /* 0x000a500001f87983 */ /* 0x000f220000300800 */
[----:B------:R-:W-:-:S03]  /*339b0*/  F2FP.BF16.F32.PACK_AB R19, R249, R20 ;  /* 0x00000014f913723e */ /* 0x000fc600000010ff */
        /* <DEDUP_REMOVED lines=80> */
[----:B------:R1:W-:Y:S01]  /*33ec0*/  STSM.16.M88.4 [R252], R12 ;  /* 0x0000000cfc007844 */ /* 0x0003e20000000200 */
[----:B------:R-:W-:Y:S01]  /*33ed0*/  F2FP.BF16.F32.PACK_AB R8, R108, R109 ;  /* 0x0000006d6c08723e */ /* 0x000fe200000010ff */
[----:B------:R-:W-:Y:S01]  /*33ee0*/  BAR.SYNC.DEFER_BLOCKING 0x0 ;  /* 0x0000000000007b1d */ /* 0x000fe20000010000 */
[----:B------:R-:W-:-:S05]  /*33ef0*/  F2FP.BF16.F32.PACK_AB R9, R106, R107 ;  /* 0x0000006b6a09723e */ /* 0x000fca00000010ff */
        /* <DEDUP_REMOVED lines=84> */
[----:B------:R-:W2:Y:S04]  /*34440*/  LDL.LU R245, [R1+0xc8c] ;  /* 0x000c8c0001f57983 */ /* 0x000ea80000300800 */
[----:B------:R-:W2:Y:S04]  /*34450*/  LDL.LU R244, [R1+0xc88] ;  /* 0x000c880001f47983 */ /* 0x000ea80000300800 */
        /* <DEDUP_REMOVED lines=10> */
[----:B------:R-:W4:Y:S02]  /*34500*/  LDS.128 R92, [R0] ;  /* 0x00000000005c7984 */ /* 0x000f240000000c00 */
[----:B------:R-:W-:Y:S06]  /*34510*/  BAR.SYNC.DEFER_BLOCKING 0x0 ;  /* 0x0000000000007b1d */ /* 0x000fec0000010000 */
[----:B------:R-:W-:Y:S02]  /*34520*/  STSM.16.M88.4 [R252], R8 ;  /* 0x00000008fc007844 */ /* 0x000fe40000000200 */
[----:B------:R-:W-:Y:S01]  /*34530*/  BAR.SYNC.DEFER_BLOCKING 0x0 ;  /* 0x0000000000007b1d */ /* 0x000fe20000010000 */
[----:B------:R-:W-:-:S02]  /*34540*/  F2FP.BF16.F32.PACK_AB R4, R72, R73 ;  /* 0x000000494804723e */ /* 0x000fc400000010ff */
[----:B------:R-:W-:-:S03]  /*34550*/  F2FP.BF16.F32.PACK_AB R5, R70, R71 ;  /* 0x000000474605723e */ /* 0x000fc600000010ff */
[----:B------:R-:W4:Y:S02]  /*34560*/  LDS.128 R88, [R0] ;  /* 0x0000000000587984 */ /* 0x000f240000000c00 */
[----:B------:R-:W-:Y:S01]  /*34570*/  BAR.SYNC.DEFER_BLOCKING 0x0 ;  /* 0x0000000000007b1d */ /* 0x000fe20000010000 */
[----:B-1----:R-:W-:-:S05]  /*34580*/  F2FP.BF16.F32.PACK_AB R18, R251, R248 ;  /* 0x000000f8fb12723e */ /* 0x002fca00000010ff */
[----:B------:R-:W4:Y:S04]  /*34590*/  LDL.LU R251, [R1+0xbb4] ;  /* 0x000bb40001fb7983 */ /* 0x000f280000300800 */
[----:B------:R-:W4:Y:S01]  /*345a0*/  LDL.LU R248, [R1+0xbb0] ;  /* 0x000bb00001f87983 */ /* 0x000f220000300800 */
[----:B------:R-:W-:-:S03]  /*345b0*/  F2FP.BF16.F32.PACK_AB R19, R249, R20 ;  /* 0x00000014f913723e */ /* 0x000fc600000010ff */
[----:B------:R-:W4:Y:S04]  /*345c0*/  LDL.LU R249, [R1+0xca4] ;  /* 0x000ca40001f97983 */ /* 0x000f280000300800 */
[----:B------:R-:W4:Y:S04]  /*345d0*/  LDL.LU R20, [R1+0xca0] ;  /* 0x000ca00001147983 */ /* 0x000f280000300800 */
[----:B------:R2:W-:Y:S01]  /*345e0*/  STSM.16.M88.4 [R252], R4 ;  /* 0x00000004fc007844 */ /* 0x0005e20000000200 */
[----:B------:R-:W-:Y:S01]  /*345f0*/  BAR.SYNC.DEFER_BLOCKING 0x0 ;  /* 0x0000000000007b1d */ /* 0x000fe20000010000 */
[----:B0-----:R-:W-:-:S05]  /*34600*/  F2FP.BF16.F32.PACK_AB R14, R23, R21 ;  /* 0x00000015170e723e */ /* 0x001fca00000010ff */
[----:B------:R-:W4:Y:S01]  /*34610*/  LDL.LU R23, [R1+0xbbc] ;  /* 0x000bbc0001177983 */ /* 0x000f220000300800 */
[----:B------:R-:W-:-:S03]  /*34620*/  F2FP.BF16.F32.PACK_AB R15, R22, R247 ;  /* 0x000000f7160f723e */ /* 0x000fc600000010ff */
[----:B------:R-:W4:Y:S04]  /*34630*/  LDL.LU R21, [R1+0xbb8] ;  /* 0x000bb80001157983 */ /* 0x000f280000300800 */
[----:B------:R-:W4:Y:S04]  /*34640*/  LDL.LU R22, [R1+0xcac] ;  /* 0x000cac0001167983 */ /* 0x000f280000300800 */
[----:B------:R-:W4:Y:S04]  /*34650*/  LDL.LU R247, [R1+0xca8] ;  /* 0x000ca80001f77983 */ /* 0x000f280000300800 */
[----:B------:R-:W0:Y:S01]  /*34660*/  LDS.128 R84, [R0] ;  /* 0x0000000000547984 */ /* 0x000e220000000c00 */
[----:B--2---:R-:W-:-:S03]  /*34670*/  F2FP.BF16.F32.PACK_AB R7, R245, R244 ;  /* 0x000000f4f507723e */ /* 0x004fc600000010ff */
[----:B------:R-:W2:Y:S04]  /*34680*/  LDL.LU R245, [R1+0xbe4] ;  /* 0x000be40001f57983 */ /* 0x000ea80000300800 */
[----:B------:R-:W2:Y:S01]  /*34690*/  LDL.LU R244, [R1+0xbe0] ;  /* 0x000be00001f47983 */ /* 0x000ea20000300800 */
        /* <DEDUP_REMOVED lines=12> */
[----:B---3--:R-:W-:Y:S02]  /*34760*/  F2FP.BF16.F32.PACK_AB R11, R243, R240 ;  /* 0x000000f0f30b723e */ /* 0x008fe400000010ff */
[----:B----4-:R-:W-:Y:S01]  /*34770*/  F2FP.BF16.F32.PACK_AB R6, R241, R250 ;  /* 0x000000faf106723e */ /* 0x010fe200000010ff */
[----:B------:R-:W3:Y:S04]  /*34780*/  LDL.LU R237, [R1+0xcc4] ;  /* 0x000cc40001ed7983 */ /* 0x000ee80000300800 */
[----:B------:R-:W3:Y:S04]  /*34790*/  LDL.LU R242, [R1+0xcc0] ;  /* 0x000cc00001f27983 */ /* 0x000ee80000300800 */
[----:B------:R-:W4:Y:S04]  /*347a0*/  LDL.LU R243, [R1+0xbec] ;  /* 0x000bec0001f37983 */ /* 0x000f280000300800 */
[----:B------:R-:W4:Y:S04]  /*347b0*/  LDL.LU R240, [R1+0xbe8] ;  /* 0x000be80001f07983 */ /* 0x000f280000300800 */
[----:B------:R-:W0:Y:S01]  /*347c0*/  LDS.128 R80, [R0] ;  /* 0x0000000000507984 */ /* 0x000e220000000c00 */
[----:B------:R-:W-:Y:S01]  /*347d0*/  F2FP.BF16.F32.PACK_AB R8, R60, R61 ;  /* 0x0000003d3c08723e */ /* 0x000fe200000010ff */
[----:B------:R-:W-:Y:S01]  /*347e0*/  BAR.SYNC.DEFER_BLOCKING 0x0 ;  /* 0x0000000000007b1d */ /* 0x000fe20000010000 */
[----:B------:R-:W-:-:S05]  /*347f0*/  F2FP.BF16.F32.PACK_AB R9, R58, R59 ;  /* 0x0000003b3a09723e */ /* 0x000fca00000010ff */
[----:B------:R-:W4:Y:S04]  /*34800*/  LDL.LU R241, [R1+0xccc] ;  /* 0x000ccc0001f17983 */ /* 0x000f280000300800 */
[----:B------:R-:W4:Y:S04]  /*34810*/  LDL.LU R250, [R1+0xcc8] ;  /* 0x000cc80001fa7983 */ /* 0x000f280000300800 */
[----:B------:R2:W-:Y:S01]  /*34820*/  STSM.16.M88.4 [R252], R8 ;  /* 0x00000008fc007844 */ /* 0x0005e20000000200 */
[----:B------:R-:W-:Y:S01]  /*34830*/  BAR.SYNC.DEFER_BLOCKING 0x0 ;  /* 0x0000000000007b1d */ /* 0x000fe20000010000 */
[----:B-1----:R-:W-:-:S05]  /*34840*/  F2FP.BF16.F32.PACK_AB R18, R251, R248 ;  /* 0x000000f8fb12723e */ /* 0x002fca00000010ff */
[----:B------:R-:W4:Y:S04]  /*34850*/  LDL.LU R251, [R1+0xae0] ;  /* 0x000ae00001fb7983 */ /* 0x000f280000300800 */
[----:B------:R-:W4:Y:S01]  /*34860*/  LDL.LU R248, [R1+0xad8] ;  /* 0x000ad80001f87983 */ /* 0x000f220000300800 */
[----:B------:R-:W-:-:S03]  /*34870*/  F2FP.BF16.F32.PACK_AB R19, R249, R20 ;  /* 0x00000014f913723e */ /* 0x000fc600000010ff */
[----:B------:R-:W4:Y:S04]  /*34880*/  LDL.LU R249, [R1+0xc14] ;  /* 0x000c140001f97983 */ /* 0x000f280000300800 */
[----:B------:R-:W4:Y:S04]  /*34890*/  LDL.LU R20, [R1+0xc10] ;  /* 0x000c100001147983 */ /* 0x000f280000300800 */
[----:B------:R-:W1:Y:S01]  /*348a0*/  LDS.128 R72, [R0] ;  /* 0x0000000000487984 */ /* 0x000e620000000c00 */
[----:B------:R-:W-:-:S03]  /*348b0*/  F2FP.BF16.F32.PACK_AB R14, R23, R21 ;  /* 0x00000015170e723e */ /* 0x000fc600000010ff */
[----:B------:R-:W4:Y:S04]  /*348c0*/  LDL.LU R23, [R1+0xce4] ;  /* 0x000ce40001177983 */ /* 0x000f280000300800 */
[----:B------:R-:W4:Y:S01]  /*348d0*/  LDL.LU R21, [R1+0xce0] ;  /* 0x000ce00001157983 */ /* 0x000f220000300800 */
[----:B------:R-:W-:-:S03]  /*348e0*/  F2FP.BF16.F32.PACK_AB R15, R22, R247 ;  /* 0x000000f7160f723e */ /* 0x000fc600000010ff */
[----:B------:R-:W4:Y:S04]  /*348f0*/  LDL.LU R22, [R1+0xc1c] ;  /* 0x000c1c0001167983 */ /* 0x000f280000300800 */
[----:B------:R-:W4:Y:S01]  /*34900*/  LDL.LU R247, [R1+0xc18] ;  /* 0x000c180001f77983 */ /* 0x000f220000300800 */
[----:B--2---:R-:W-:-:S03]  /*34910*/  F2FP.BF16.F32.PACK_AB R10, R245, R244 ;  /* 0x000000f4f50a723e */ /* 0x004fc600000010ff */
[----:B------:R-:W2:Y:S04]  /*34920*/  LDL.LU R245, [R1+0xcec] ;  /* 0x000cec0001f57983 */ /* 0x000ea80000300800 */
[----:B------:R-:W2:Y:S01]  /*34930*/  LDL.LU R244, [R1+0xce8] ;  /* 0x000ce80001f47983 */ /* 0x000ea20000300800 */
[----:B------:R-:W-:Y:S01]  /*34940*/  F2FP.BF16.F32.PACK_AB R4, R56, R57 ;  /* 0x000000393804723e */ /* 0x000fe200000010ff */
[----:B------:R-:W-:Y:S01]  /*34950*/  BAR.SYNC.DEFER_BLOCKING 0x0 ;  /* 0x0000000000007b1d */ /* 0x000fe20000010000 */
[----:B------:R-:W-:Y:S02]  /*34960*/  F2FP.BF16.F32.PACK_AB R5, R54, R55 ;  /* 0x000000373605723e */ /* 0x000fe400000010ff */
[----:B------:R-:W-:Y:S02]  /*34970*/  F2FP.BF16.F32.PACK_AB R16, R52, R53 ;  /* 0x000000353410723e */ /* 0x000fe400000010ff */
[----:B------:R-:W-:Y:S01]  /*34980*/  F2FP.BF16.F32.PACK_AB R17, R50, R51 ;  /* 0x000000333211723e */ /* 0x000fe200000010ff */
[----:B------:R-:W2:Y:S04]  /*34990*/  LDL.LU R229, [R1+0xb04] ;  /* 0x000b040001e57983 */ /* 0x000ea80000300800 */
[----:B------:R-:W2:Y:S04]  /*349a0*/  LDL.LU R234, [R1+0xb00] ;  /* 0x000b000001ea7983 */ /* 0x000ea80000300800 */
[----:B------:R-:W2:Y:S04]  /*349b0*/  LDL.LU R235, [R1+0xb10] ;  /* 0x000b100001eb7983 */ /* 0x000ea80000300800 */
[----:B------:R-:W2:Y:S04]  /*349c0*/  LDL.LU R232, [R1+0xb08] ;  /* 0x000b080001e87983 */ /* 0x000ea80000300800 */
[----:B------:R4:W-:Y:S01]  /*349d0*/  STSM.16.M88.4 [R252], R4 ;  /* 0x00000004fc007844 */ /* 0x0009e20000000200 */
[----:B------:R-:W-:Y:S01]  /*349e0*/  BAR.SYNC.DEFER_BLOCKING 0x0 ;  /* 0x0000000000007b1d */ /* 0x000fe20000010000 */
[----:B------:R-:W-:-:S02]  /*349f0*/  F2FP.BF16.F32.PACK_AB R12, R48, R49 ;  /* 0x00000031300c723e */ /* 0x000fc400000010ff */
[----:B------:R-:W-:-:S03]  /*34a00*/  F2FP.BF16.F32.PACK_AB R13, R46, R47 ;  /* 0x0000002f2e0d723e */ /* 0x000fc600000010ff */
[----:B------:R-:W2:Y:S04]  /*34a10*/  LDL.LU R233, [R1+0xc34] ;  /* 0x000c340001e97983 */ /* 0x000ea80000300800 */
[----:B------:R-:W2:Y:S04]  /*34a20*/  LDL.LU R238, [R1+0xc30] ;  /* 0x000c300001ee7983 */ /* 0x000ea80000300800 */
[----:B------:R-:W2:Y:S04]  /*34a30*/  LDL.LU R239, [R1+0xcf4] ;  /* 0x000cf40001ef7983 */ /* 0x000ea80000300800 */
[----:B------:R-:W2:Y:S04]  /*34a40*/  LDL.LU R236, [R1+0xcf0] ;  /* 0x000cf00001ec7983 */ /* 0x000ea80000300800 */
[----:B------:R-:W1:Y:S01]  /*34a50*/  LDS.128 R68, [R0] ;  /* 0x0000000000447984 */ /* 0x000e620000000c00 */
[----:B------:R-:W-:Y:S06]  /*34a60*/  BAR.SYNC.DEFER_BLOCKING 0x0 ;  /* 0x0000000000007b1d */ /* 0x000fec0000010000 */
[----:B------:R-:W-:Y:S02]  /*34a70*/  STSM.16.M88.4 [R252], R16 ;  /* 0x00000010fc007844 */ /* 0x000fe40000000200 */
[----:B------:R-:W-:Y:S06]  /*34a80*/  BAR.SYNC.DEFER_BLOCKING 0x0 ;  /* 0x0000000000007b1d */ /* 0x000fec0000010000 */
[----:B------:R-:W1:Y:S02]  /*34a90*/  LDS.128 R64, [R0] ;  /* 0x0000000000407984 */ /* 0x000e640000000c00 */
[----:B------:R-:W-:Y:S01]  /*34aa0*/  BAR.SYNC.DEFER_BLOCKING 0x0 ;  /* 0x0000000000007b1d */ /* 0x000fe20000010000 */
[----:B---3--:R-:W-:-:S02]  /*34ab0*/  F2FP.BF16.F32.PACK_AB R11, R237, R242 ;  /* 0x000000f2ed0b723e */ /* 0x008fc400000010ff */
[----:B----4-:R-:W-:-:S03]  /*34ac0*/  F2FP.BF16.F32.PACK_AB R6, R243, R240 ;  /* 0x000000f0f306723e */ /* 0x010fc600000010ff */
[----:B------:R-:W3:Y:S01]  /*34ad0*/  LDL.LU R237, [R1+0xc3c] ;  /* 0x000c3c0001ed7983 */ /* 0x000ee20000300800 */
[----:B------:R-:W-:-:S03]  /*34ae0*/  F2FP.BF16.F32.PACK_AB R7, R241, R250 ;  /* 0x000000faf107723e */ /* 0x000fc600000010ff */
[----:B------:R-:W3:Y:S04]  /*34af0*/  LDL.LU R242, [R1+0xc38] ;  /* 0x000c380001f27983 */ /* 0x000ee80000300800 */
[----:B------:R-:W4:Y:S04]  /*34b00*/  LDL.LU R243, [R1+0xcfc] ;  /* 0x000cfc0001f37983 */ /* 0x000f280000300800 */
[----:B------:R-:W4:Y:S04]  /*34b10*/  LDL.LU R240, [R1+0xcf8] ;  /* 0x000cf80001f07983 */ /* 0x000f280000300800 */
[----:B------:R0:W-:Y:S04]  /*34b20*/  STSM.16.M88.4 [R252], R12 ;  /* 0x0000000cfc007844 */ /* 0x0001e80000000200 */
[----:B------:R-:W4:Y:S04]  /*34b30*/  LDL.LU R241, [R1+0xb34] ;  /* 0x000b340001f17983 */ /* 0x000f280000300800 */
[----:B------:R-:W4:Y:S01]  /*34b40*/  LDL.LU R250, [R1+0xb30] ;  /* 0x000b300001fa7983 */ /* 0x000f220000300800 */
        /* <DEDUP_REMOVED lines=21> */
[----:B------:R-:W-:-:S02]  /*34ca0*/  F2FP.BF16.F32.PACK_AB R5, R38, R39 ;  /* 0x000000272605723e */ /* 0x000fc400000010ff */
[----:B------:R-:W-:Y:S01]  /*34cb0*/  F2FP.BF16.F32.PACK_AB R16, R36, R37 ;  /* 0x000000252410723e */ /* 0x000fe200000010ff */
[----:B------:R-:W2:Y:S01]  /*34cc0*/  LDL R226, [R1+0x20] ;  /* 0x0000200001e27983 */ /* 0x000ea20000100800 */
[----:B------:R-:W-:-:S03]  /*34cd0*/  F2FP.BF16.F32.PACK_AB R17, R34, R35 ;  /* 0x000000232211723e */ /* 0x000fc600000010ff */
[----:B------:R-:W2:Y:S04]  /*34ce0*/  LDL.LU R227, [R1+0xb64] ;  /* 0x000b640001e37983 */ /* 0x000ea80000300800 */
[----:B------:R-:W2:Y:S04]  /*34cf0*/  LDL.LU R224, [R1+0xb60] ;  /* 0x000b600001e07983 */ /* 0x000ea80000300800 */
[----:B------:R-:W2:Y:S04]  /*34d00*/  LDL R225, [R1+0x30] ;  /* 0x0000300001e17983 */ /* 0x000ea80000100800 */
[----:B------:R1:W-:Y:S01]  /*34d10*/  STSM.16.M88.4 [R252], R8 ;  /* 0x00000008fc007844 */ /* 0x0003e20000000200 */
[----:B------:R-:W-:Y:S01]  /*34d20*/  BAR.SYNC.DEFER_BLOCKING 0x0 ;  /* 0x0000000000007b1d */ /* 0x000fe20000010000 */
[----:B------:R-:W-:-:S05]  /*34d30*/  F2FP.BF16.F32.PACK_AB R12, R32, R33 ;  /* 0x00000021200c723e */ /* 0x000fca00000010ff */
[----:B------:R-:W2:Y:S04]  /*34d40*/  LDL R230, [R1+0x28] ;  /* 0x0000280001e67983 */ /* 0x000ea80000100800 */
[----:B------:R-:W2:Y:S01]  /*34d50*/  LDL.LU R231, [R1+0xb70] ;  /* 0x000b700001e77983 */ /* 0x000ea20000300800 */
[----:B-1----:R-:W-:-:S03]  /*34d60*/  F2FP.BF16.F32.PACK_AB R9, R229, R234 ;  /* 0x000000eae509723e */ /* 0x002fc600000010ff */
[----:B------:R-:W2:Y:S01]  /*34d70*/  LDL.LU R228, [R1+0xb68] ;  /* 0x000b680001e47983 */ /* 0x000ea20000300800 */
[----:B------:R-:W-:-:S03]  /*34d80*/  F2FP.BF16.F32.PACK_AB R10, R233, R238 ;  /* 0x000000eee90a723e */ /* 0x000fc600000010ff */
[----:B------:R-:W2:Y:S04]  /*34d90*/  LDL.LU R229, [R1+0xc74] ;  /* 0x000c740001e57983 */ /* 0x000ea80000300800 */
[----:B------:R-:W1:Y:S01]  /*34da0*/  LDS.128 R60, [R0] ;  /* 0x00000000003c7984 */ /* 0x000e620000000c00 */
[----:B------:R-:W-:Y:S01]  /*34db0*/  BAR.SYNC.DEFER_BLOCKING 0x0 ;  /* 0x0000000000007b1d */ /* 0x000fe20000010000 */
[----:B------:R-:W-:-:S05]  /*34dc0*/  F2FP.BF16.F32.PACK_AB R11, R239, R236 ;  /* 0x000000ecef0b723e */ /* 0x000fca00000010ff */
[----:B------:R-:W2:Y:S04]  /*34dd0*/  LDL.LU R234, [R1+0xc70] ;  /* 0x000c700001ea7983 */ /* 0x000ea80000300800 */
[----:B------:R0:W-:Y:S01]  /*34de0*/  STSM.16.M88.4 [R252], R4 ;  /* 0x00000004fc007844 */ /* 0x0001e20000000200 */
[----:B------:R-:W-:Y:S06]  /*34df0*/  BAR.SYNC.DEFER_BLOCKING 0x0 ;  /* 0x0000000000007b1d */ /* 0x000fec0000010000 */
[----:B------:R-:W1:Y:S02]  /*34e00*/  LDS.128 R56, [R0] ;  /* 0x0000000000387984 */ /* 0x000e640000000c00 */
[----:B------:R-:W-:Y:S06]  /*34e10*/  BAR.SYNC.DEFER_BLOCKING 0x0 ;  /* 0x0000000000007b1d */ /* 0x000fec0000010000 */
[----:B------:R4:W-:Y:S02]  /*34e20*/  STSM.16.M88.4 [R252], R16 ;  /* 0x00000010fc007844 */ /* 0x0009e40000000200 */
[----:B------:R-:W-:Y:S01]  /*34e30*/  BAR.SYNC.DEFER_BLOCKING 0x0 ;  /* 0x0000000000007b1d */ /* 0x000fe20000010000 */
[----:B0-----:R-:W-:-:S02]  /*34e40*/  F2FP.BF16.F32.PACK_AB R5, R235, R232 ;  /* 0x000000e8eb05723e */ /* 0x001fc400000010ff */
[----:B---3--:R-:W-:-:S03]  /*34e50*/  F2FP.BF16.F32.PACK_AB R6, R237, R242 ;  /* 0x000000f2ed06723e */ /* 0x008fc600000010ff */
[----:B------:R-:W3:Y:S04]  /*34e60*/  LDL.LU R235, [R1+0xd14] ;  /* 0x000d140001eb7983 */ /* 0x000ee80000300800 */
[----:B------:R-:W3:Y:S04]  /*34e70*/  LDL.LU R232, [R1+0xd10] ;  /* 0x000d100001e87983 */ /* 0x000ee80000300800 */
[----:B------:R-:W3:Y:S01]  /*34e80*/  LDL.LU R233, [R1+0xc7c] ;  /* 0x000c7c0001e97983 */ /* 0x000ee20000300800 */
[----:B----4-:R-:W-:-:S03]  /*34e90*/  F2FP.BF16.F32.PACK_AB R7, R243, R240 ;  /* 0x000000f0f307723e */ /* 0x010fc600000010ff */
[----:B------:R-:W4:Y:S04]  /*34ea0*/  LDL.LU R238, [R1+0xc78] ;  /* 0x000c780001ee7983 */ /* 0x000f280000300800 */
[----:B------:R-:W0:Y:S01]  /*34eb0*/  LDS.128 R48, [R0] ;  /* 0x0000000000307984 */ /* 0x000e220000000c00 */
[----:B------:R-:W-:Y:S01]  /*34ec0*/  BAR.SYNC.DEFER_BLOCKING 0x0 ;  /* 0x0000000000007b1d */ /* 0x000fe20000010000 */
[----:B------:R-:W-:-:S05]  /*34ed0*/  F2FP.BF16.F32.PACK_AB R17, R241, R250 ;  /* 0x000000faf111723e */ /* 0x000fca00000010ff */
[----:B------:R-:W4:Y:S04]  /*34ee0*/  LDL.LU R239, [R1+0xd1c] ;  /* 0x000d1c0001ef7983 */ /* 0x000f280000300800 */
[----:B------:R-:W4:Y:S04]  /*34ef0*/  LDL.LU R236, [R1+0xd18] ;  /* 0x000d180001ec7983 */ /* 0x000f280000300800 */
[----:B------:R-:W4:Y:S04]  /*34f00*/  LDL R237, [R1+0x40] ;  /* 0x0000400001ed7983 */ /* 0x000f280000100800 */
[----:B------:R-:W4:Y:S04]  /*34f10*/  LDL R242, [R1+0x38] ;  /* 0x0000380001f27983 */ /* 0x000f280000100800 */
[----:B------:R1:W-:Y:S04]  /*34f20*/  STSM.16.M88.4 [R252], R12 ;  /* 0x0000000cfc007844 */ /* 0x0003e80000000200 */
[----:B------:R-:W4:Y:S04]  /*34f30*/  LDL.LU R243, [R1+0xb94] ;  /* 0x000b940001f37983 */ /* 0x000f280000300800 */
[----:B------:R-:W4:Y:S04]  /*34f40*/  LDL.LU R240, [R1+0xb90] ;  /* 0x000b900001f07983 */ /* 0x000f280000300800 */
[----:B------:R-:W4:Y:S01]  /*34f50*/  LDL R241, [R1+0x50] ;  /* 0x0000500001f17983 */ /* 0x000f220000100800 */
[----:B------:R-:W-:-:S02]  /*34f60*/  F2FP.BF16.F32.PACK_AB R18, R249, R20 ;  /* 0x00000014f912723e */ /* 0x000fc400000010ff */
[----:B-1----:R-:W-:Y:S01]  /*34f70*/  F2FP.BF16.F32.PACK_AB R13, R251, R248 ;  /* 0x000000f8fb0d723e */ /* 0x002fe200000010ff */
[----:B------:R-:W-:Y:S01]  /*34f80*/  BAR.SYNC.DEFER_BLOCKING 0x0 ;  /* 0x0000000000007b1d */ /* 0x000fe20000010000 */
[----:B------:R-:W-:-:S05]  /*34f90*/  F2FP.BF16.F32.PACK_AB R8, R28, R29 ;  /* 0x0000001d1c08723e */ /* 0x000fca00000010ff */
[----:B------:R-:W1:Y:S02]  /*34fa0*/  LDS.128 R44, [R0] ;  /* 0x00000000002c7984 */ /* 0x000e640000000c00 */
[----:B------:R-:W-:Y:S01]  /*34fb0*/  BAR.SYNC.DEFER_BLOCKING 0x0 ;  /* 0x0000000000007b1d */ /* 0x000fe20000010000 */
[----:B--2---:R-:W-:-:S05]  /*34fc0*/  F2FP.BF16.F32.PACK_AB R15, R245, R244 ;  /* 0x000000f4f50f723e */ /* 0x004fca00000010ff */
[----:B------:R-:W2:Y:S04]  /*34fd0*/  LDL R244, [R1+0x48] ;  /* 0x0000480001f47983 */ /* 0x000ea80000100800 */
[----:B------:R-:W2:Y:S04]  /*34fe0*/  LDL.LU R250, [R1+0xba0] ;  /* 0x000ba00001fa7983 */ /* 0x000ea80000300800 */
[----:B------:R-:W2:Y:S04]  /*34ff0*/  LDL.LU R245, [R1+0xb98] ;  /* 0x000b980001f57983 */ /* 0x000ea80000300800 */
[----:B------:R-:W2:Y:S04]  /*35000*/  LDL.LU R251, [R1+0xc94] ;  /* 0x000c940001fb7983 */ /* 0x000ea80000300800 */
[----:B------:R-:W2:Y:S04]  /*35010*/  LDL.LU R248, [R1+0xc90] ;  /* 0x000c900001f87983 */ /* 0x000ea80000300800 */
[----:B------:R-:W2:Y:S04]  /*35020*/  LDL.LU R249, [R1+0xd24] ;  /* 0x000d240001f97983 */ /* 0x000ea80000300800 */
[----:B------:R-:W2:Y:S04]  /*35030*/  LDL.LU R20, [R1+0xd20] ;  /* 0x000d200001147983 */ /* 0x000ea80000300800 */
[----:B------:R0:W-:Y:S01]  /*35040*/  STSM.16.M88.4 [R252], R8 ;  /* 0x00000008fc007844 */ /* 0x0001e20000000200 */
[----:B------:R-:W-:Y:S01]  /*35050*/  BAR.SYNC.DEFER_BLOCKING 0x0 ;  /* 0x0000000000007b1d */ /* 0x000fe20000010000 */
[----:B------:R-:W-:-:S05]  /*35060*/  F2FP.BF16.F32.PACK_AB R4, R24, R25 ;  /* 0x000000191804723e */ /* 0x000fca00000010ff */
[----:B------:R-:W1:Y:S02]  /*35070*/  LDS.128 R32, [R0] ;  /* 0x0000000000207984 */ /* 0x000e640000000c00 */
[----:B------:R-:W-:Y:S06]  /*35080*/  BAR.SYNC.DEFER_BLOCKING 0x0 ;  /* 0x0000000000007b1d */ /* 0x000fec0000010000 */
[----:B------:R0:W-:Y:S02]  /*35090*/  STSM.16.M88.4 [R252], R4 ;  /* 0x00000004fc007844 */ /* 0x0001e40000000200 */
[----:B------:R-:W-:Y:S01]  /*350a0*/  BAR.SYNC.DEFER_BLOCKING 0x0 ;  /* 0x0000000000007b1d */ /* 0x000fe20000010000 */
[----:B------:R-:W-:-:S02]  /*350b0*/  F2FP.BF16.F32.PACK_AB R16, R27, R26 ;  /* 0x0000001a1b10723e */ /* 0x000fc400000010ff */
[----:B------:R-:W-:Y:S02]  /*350c0*/  F2FP.BF16.F32.PACK_AB R19, R23, R21 ;  /* 0x000000151713723e */ /* 0x000fe400000010ff */
[----:B------:R-:W-:Y:S01]  /*350d0*/  F2FP.BF16.F32.PACK_AB R14, R22, R247 ;  /* 0x000000f7160e723e */ /* 0x000fe200000010ff */
[----:B------:R-:W2:Y:S04]  /*350e0*/  LDL.LU R23, [R1+0xc9c] ;  /* 0x000c9c0001177983 */ /* 0x000ea80000300800 */
[----:B------:R-:W2:Y:S04]  /*350f0*/  LDL.LU R21, [R1+0xc98] ;  /* 0x000c980001157983 */ /* 0x000ea80000300800 */
[----:B------:R-:W2:Y:S04]  /*35100*/  LDL.LU R22, [R1+0xd2c] ;  /* 0x000d2c0001167983 */ /* 0x000ea80000300800 */
[----:B------:R-:W2:Y:S04]  /*35110*/  LDL.LU R247, [R1+0xd28] ;  /* 0x000d280001f77983 */ /* 0x000ea80000300800 */
[----:B------:R-:W1:Y:S01]  /*35120*/  LDS.128 R40, [R0] ;  /* 0x0000000000287984 */ /* 0x000e620000000c00 */
[----:B------:R-:W-:Y:S01]  /*35130*/  BAR.SYNC.DEFER_BLOCKING 0x0 ;  /* 0x0000000000007b1d */ /* 0x000fe20000010000 */
[----:B0-----:R-:W-:-:S02]  /*35140*/  F2FP.BF16.F32.PACK_AB R8, R226, R246 ;  /* 0x000000f6e208723e */ /* 0x001fc400000010ff */
[----:B------:R-:W-:-:S03]  /*35150*/  F2FP.BF16.F32.PACK_AB R9, R227, R224 ;  /* 0x000000e0e309723e */ /* 0x000fc600000010ff */
[----:B------:R0:W-:Y:S01]  /*35160*/  STSM.16.M88.4 [R252], R16 ;  /* 0x00000010fc007844 */ /* 0x0001e20000000200 */
[----:B------:R-:W-:Y:S02]  /*35170*/  F2FP.BF16.F32.PACK_AB R4, R225, R230 ;  /* 0x000000e6e104723e */ /* 0x000fe400000010ff */
[----:B------:R-:W-:Y:S01]  /*35180*/  F2FP.BF16.F32.PACK_AB R5, R231, R228 ;  /* 0x000000e4e705723e */ /* 0x000fe200000010ff */
[----:B------:R-:W-:Y:S01]  /*35190*/  BAR.SYNC.DEFER_BLOCKING 0x0 ;  /* 0x0000000000007b1d */ /* 0x000fe20000010000 */
[----:B------:R-:W-:Y:S02]  /*351a0*/  F2FP.BF16.F32.PACK_AB R10, R229, R234 ;  /* 0x000000eae50a723e */ /* 0x000fe400000010ff */
[----:B---3--:R-:W-:Y:S02]  /*351b0*/  F2FP.BF16.F32.PACK_AB R11, R235, R232 ;  /* 0x000000e8eb0b723e */ /* 0x008fe400000010ff */
[----:B----4-:R-:W-:Y:S01]  /*351c0*/  F2FP.BF16.F32.PACK_AB R6, R233, R238 ;  /* 0x000000eee906723e */ /* 0x010fe200000010ff */
[----:B------:R-:W3:Y:S01]  /*351d0*/  LDS.128 R36, [R0] ;  /* 0x0000000000247984 */ /* 0x000ee20000000c00 */
[----:B------:R-:W-:Y:S01]  /*351e0*/  F2FP.BF16.F32.PACK_AB R7, R239, R236 ;  /* 0x000000ecef07723e */ /* 0x000fe200000010ff */
[----:B------:R-:W-:Y:S01]  /*351f0*/  BAR.SYNC.DEFER_BLOCKING 0x0 ;  /* 0x0000000000007b1d */ /* 0x000fe20000010000 */
[----:B0-----:R-:W-:-:S02]  /*35200*/  F2FP.BF16.F32.PACK_AB R16, R237, R242 ;  /* 0x000000f2ed10723e */ /* 0x001fc400000010ff */
[----:B--2---:R-:W-:-:S03]  /*35210*/  F2FP.BF16.F32.PACK_AB R18, R251, R248 ;  /* 0x000000f8fb12723e */ /* 0x004fc600000010ff */
[----:B------:R-:W2:Y:S01]  /*35220*/  LDL R248, [R1+0x60] ;  /* 0x0000600001f87983 */ /* 0x000ea20000100800 */
[----:B------:R-:W-:-:S03]  /*35230*/  F2FP.BF16.F32.PACK_AB R19, R249, R20 ;  /* 0x00000014f913723e */ /* 0x000fc600000010ff */
[----:B------:R-:W2:Y:S04]  /*35240*/  LDL R249, [R1+0x58] ;  /* 0x0000580001f97983 */ /* 0x000ea80000100800 */
[----:B------:R-:W4:Y:S04]  /*35250*/  LDL.LU R219, [R1+0xbc4] ;  /* 0x000bc40001db7983 */ /* 0x000f280000300800 */
[----:B------:R-:W4:Y:S04]  /*35260*/  LDL.LU R216, [R1+0xbc0] ;  /* 0x000bc00001d87983 */ /* 0x000f280000300800 */
[----:B------:R-:W3:Y:S04]  /*35270*/  LDL.LU R217, [R1+0xa98] ;  /* 0x000a980001d97983 */ /* 0x000ee80000300800 */
[----:B------:R-:W3:Y:S04]  /*35280*/  LDL R222, [R1+0x68] ;  /* 0x0000680001de7983 */ /* 0x000ee80000100800 */
        /* <DEDUP_REMOVED lines=16> */
[----:B------:R-:W4:Y:S04]  /*35390*/  LDL.LU R236, [R1+0xc00] ;  /* 0x000c000001ec7983 */ /* 0x000f280000300800 */
[----:B------:R-:W4:Y:S01]  /*353a0*/  LDL.LU R242, [R1+0xbf8] ;  /* 0x000bf80001f27983 */ /* 0x000f220000300800 */
[----:B------:R-:W-:-:S02]  /*353b0*/  F2FP.BF16.F32.PACK_AB R12, R31, R30 ;  /* 0x0000001e1f0c723e */ /* 0x000fc400000010ff */
[----:B------:R-:W-:Y:S01]  /*353c0*/  F2FP.BF16.F32.PACK_AB R17, R243, R240 ;  /* 0x000000f0f311723e */ /* 0x000fe200000010ff */
[----:B------:R-:W3:Y:S04]  /*353d0*/  LDL.LU R237, [R1+0xcd4] ;  /* 0x000cd40001ed7983 */ /* 0x000ee80000300800 */
[----:B------:R-:W-:Y:S01]  /*353e0*/  STSM.16.M88.4 [R252], R12 ;  /* 0x0000000cfc007844 */ /* 0x000fe20000000200 */
[----:B------:R-:W-:Y:S01]  /*353f0*/  BAR.SYNC.DEFER_BLOCKING 0x0 ;  /* 0x0000000000007b1d */ /* 0x000fe20000010000 */
[----:B------:R-:W-:-:S05]  /*35400*/  F2FP.BF16.F32.PACK_AB R244, R241, R244 ;  /* 0x000000f4f1f4723e */ /* 0x000fca00000010ff */
[----:B------:R-:W3:Y:S04]  /*35410*/  LDL.LU R243, [R1+0xcd0] ;  /* 0x000cd00001f37983 */ /* 0x000ee80000300800 */
[----:B------:R-:W3:Y:S04]  /*35420*/  LDL.LU R240, [R1+0xd44] ;  /* 0x000d440001f07983 */ /* 0x000ee80000300800 */
[----:B------:R-:W3:Y:S04]  /*35430*/  LDL.LU R241, [R1+0xd40] ;  /* 0x000d400001f17983 */ /* 0x000ee80000300800 */
[----:B------:R-:W0:Y:S01]  /*35440*/  LDS.128 R28, [R0] ;  /* 0x00000000001c7984 */ /* 0x000e220000000c00 */
[----:B------:R-:W-:Y:S06]  /*35450*/  BAR.SYNC.DEFER_BLOCKING 0x0 ;  /* 0x0000000000007b1d */ /* 0x000fec0000010000 */
[----:B------:R2:W-:Y:S02]  /*35460*/  STSM.16.M88.4 [R252], R8 ;  /* 0x00000008fc007844 */ /* 0x0005e40000000200 */
[----:B------:R-:W-:Y:S01]  /*35470*/  BAR.SYNC.DEFER_BLOCKING 0x0 ;  /* 0x0000000000007b1d */ /* 0x000fe20000010000 */
[----:B------:R-:W-:-:S05]  /*35480*/  F2FP.BF16.F32.PACK_AB R245, R250, R245 ;  /* 0x000000f5faf5723e */ /* 0x000fca00000010ff */
[----:B------:R-:W3:Y:S04]  /*35490*/  LDL.LU R250, [R1+0xcdc] ;  /* 0x000cdc0001fa7983 */ /* 0x000ee80000300800 */
[----:B------:R-:W3:Y:S04]  /*354a0*/  LDL.LU R251, [R1+0xcd8] ;  /* 0x000cd80001fb7983 */ /* 0x000ee80000300800 */
[----:B------:R-:W0:Y:S01]  /*354b0*/  LDS.128 R24, [R0] ;  /* 0x0000000000187984 */ /* 0x000e220000000c00 */
[----:B------:R-:W-:Y:S06]  /*354c0*/  BAR.SYNC.DEFER_BLOCKING 0x0 ;  /* 0x0000000000007b1d */ /* 0x000fec0000010000 */
[----:B------:R1:W-:Y:S02]  /*354d0*/  STSM.16.M88.4 [R252], R4 ;  /* 0x00000004fc007844 */ /* 0x0003e40000000200 */
[----:B------:R-:W-:Y:S06]  /*354e0*/  BAR.SYNC.DEFER_BLOCKING 0x0 ;  /* 0x0000000000007b1d */ /* 0x000fec0000010000 */
[----:B------:R-:W0:Y:S02]  /*354f0*/  LDS.128 R12, [R0] ;  /* 0x00000000000c7984 */ /* 0x000e240000000c00 */
[----:B------:R-:W-:Y:S01]  /*35500*/  BAR.SYNC.DEFER_BLOCKING 0x0 ;  /* 0x0000000000007b1d */ /* 0x000fe20000010000 */
[----:B--2---:R-:W-:-:S05]  /*35510*/  F2FP.BF16.F32.PACK_AB R8, R248, R249 ;  /* 0x000000f9f808723e */ /* 0x004fca00000010ff */
[----:B------:R-:W2:Y:S04]  /*35520*/  LDL.LU R248, [R1+0xd4c] ;  /* 0x000d4c0001f87983 */ /* 0x000ea80000300800 */
[----:B------:R-:W2:Y:S04]  /*35530*/  LDL.LU R249, [R1+0xd48] ;  /* 0x000d480001f97983 */ /* 0x000ea80000300800 */
[----:B------:R-:W2:Y:S04]  /*35540*/  LDL.LU R213, [R1+0x10] ;  /* 0x0000100001d57983 */ /* 0x000ea80000300800 */
[----:B------:R-:W-:Y:S01]  /*35550*/  STSM.16.M88.4 [R252], R16 ;  /* 0x00000010fc007844 */ /* 0x000fe20000000200 */
[----:B------:R-:W-:Y:S01]  /*35560*/  BAR.SYNC.DEFER_BLOCKING 0x0 ;  /* 0x0000000000007b1d */ /* 0x000fe20000010000 */
[----:B------:R-:W-:-:S02]  /*35570*/  F2FP.BF16.F32.PACK_AB R246, R23, R21 ;  /* 0x0000001517f6723e */ /* 0x000fc400000010ff */
[----:B------:R-:W-:-:S03]  /*35580*/  F2FP.BF16.F32.PACK_AB R247, R22, R247 ;  /* 0x000000f716f7723e */ /* 0x000fc600000010ff */
[----:B------:R-:W0:Y:S02]  /*35590*/  LDS.128 R20, [R0] ;  /* 0x0000000000147984 */ /* 0x000e240000000c00 */
[----:B------:R-:W-:Y:S01]  /*355a0*/  BAR.SYNC.DEFER_BLOCKING 0x0 ;  /* 0x0000000000007b1d */ /* 0x000fe20000010000 */
[----:B----4-:R-:W-:-:S05]  /*355b0*/  F2FP.BF16.F32.PACK_AB R209, R236, R242 ;  /* 0x000000f2ecd1723e */ /* 0x010fca00000010ff */
[----:B------:R-:W4:Y:S04]  /*355c0*/  LDL.LU R242, [R1+0x14] ;  /* 0x0000140001f27983 */ /* 0x000f280000300800 */
[----:B------:R-:W4:Y:S04]  /*355d0*/  LDL.LU.64 R214, [R1+0x438] ;  /* 0x0004380001d67983 */ /* 0x000f280000300a00 */
[----:B------:R0:W-:Y:S01]  /*355e0*/  STSM.16.M88.4 [R252], R244 ;  /* 0x000000f4fc007844 */ /* 0x0001e20000000200 */
[----:B------:R-:W-:Y:S01]  /*355f0*/  BAR.SYNC.DEFER_BLOCKING 0x0 ;  /* 0x0000000000007b1d */ /* 0x000fe20000010000 */
[----:B------:R-:W-:-:S02]  /*35600*/  F2FP.BF16.F32.PACK_AB R9, R219, R216 ;  /* 0x000000d8db09723e */ /* 0x000fc400000010ff */
[----:B---3--:R-:W-:-:S03]  /*35610*/  F2FP.BF16.F32.PACK_AB R10, R226, R227 ;  /* 0x000000e3e20a723e */ /* 0x008fc600000010ff */
[----:B------:R-:W3:Y:S01]  /*35620*/  LDS.128 R16, [R0] ;  /* 0x0000000000107984 */ /* 0x000ee20000000c00 */
[----:B------:R-:W-:Y:S01]  /*35630*/  F2FP.BF16.F32.PACK_AB R11, R224, R225 ;  /* 0x000000e1e00b723e */ /* 0x000fe200000010ff */
[----:B------:R-:W-:Y:S06]  /*35640*/  BAR.SYNC.DEFER_BLOCKING 0x0 ;  /* 0x0000000000007b1d */ /* 0x000fec0000010000 */
[----:B------:R-:W-:Y:S02]  /*35650*/  STSM.16.M88.4 [R252], R8 ;  /* 0x00000008fc007844 */ /* 0x000fe40000000200 */
[----:B------:R-:W-:Y:S01]  /*35660*/  BAR.SYNC.DEFER_BLOCKING 0x0 ;  /* 0x0000000000007b1d */ /* 0x000fe20000010000 */
[----:B-1----:R-:W-:-:S02]  /*35670*/  F2FP.BF16.F32.PACK_AB R4, R217, R222 ;  /* 0x000000ded904723e */ /* 0x002fc400000010ff */
[----:B------:R-:W-:-:S03]  /*35680*/  F2FP.BF16.F32.PACK_AB R5, R223, R221 ;  /* 0x000000dddf05723e */ /* 0x000fc600000010ff */
[----:B------:R-:W1:Y:S01]  /*35690*/  LDS.128 R8, [R0] ;  /* 0x0000000000087984 */ /* 0x000e620000000c00 */
[----:B------:R-:W-:Y:S02]  /*356a0*/  F2FP.BF16.F32.PACK_AB R6, R230, R231 ;  /* 0x000000e7e606723e */ /* 0x000fe400000010ff */
[----:B------:R-:W-:Y:S01]  /*356b0*/  F2FP.BF16.F32.PACK_AB R7, R228, R229 ;  /* 0x000000e5e407723e */ /* 0x000fe200000010ff */
[----:B------:R-:W-:Y:S06]  /*356c0*/  BAR.SYNC.DEFER_BLOCKING 0x0 ;  /* 0x0000000000007b1d */ /* 0x000fec0000010000 */
[----:B------:R-:W-:Y:S02]  /*356d0*/  STSM.16.M88.4 [R252], R4 ;  /* 0x00000004fc007844 */ /* 0x000fe40000000200 */
[----:B------:R-:W-:Y:S01]  /*356e0*/  BAR.SYNC.DEFER_BLOCKING 0x0 ;  /* 0x0000000000007b1d */ /* 0x000fe20000010000 */
[----:B0-----:R-:W-:-:S02]  /*356f0*/  F2FP.BF16.F32.PACK_AB R244, R234, R235 ;  /* 0x000000ebeaf4723e */ /* 0x001fc400000010ff */
[----:B------:R-:W-:Y:S02]  /*35700*/  F2FP.BF16.F32.PACK_AB R245, R232, R233 ;  /* 0x000000e9e8f5723e */ /* 0x000fe400000010ff */
[----:B------:R-:W-:Y:S02]  /*35710*/  F2FP.BF16.F32.PACK_AB R246, R237, R243 ;  /* 0x000000f3edf6723e */ /* 0x000fe400000010ff */
[----:B------:R-:W-:Y:S01]  /*35720*/  F2FP.BF16.F32.PACK_AB R247, R240, R241 ;  /* 0x000000f1f0f7723e */ /* 0x000fe200000010ff */
[----:B------:R-:W3:Y:S01]  /*35730*/  LDL.LU.64 R234, [R1+0x430] ;  /* 0x0004300001ea7983 */ /* 0x000ee20000300a00 */
[----:B------:R-:W-:Y:S02]  /*35740*/  F2FP.BF16.F32.PACK_AB R208, R238, R239 ;  /* 0x000000efeed0723e */ /* 0x000fe400000010ff */
[----:B------:R-:W-:Y:S01]  /*35750*/  F2FP.BF16.F32.PACK_AB R210, R250, R251 ;  /* 0x000000fbfad2723e */ /* 0x000fe200000010ff */
[----:B------:R-:W3:Y:S04]  /*35760*/  LDL.LU.64 R216, [R1+0x428] ;  /* 0x0004280001d87983 */ /* 0x000ee80000300a00 */
[----:B------:R-:W3:Y:S04]  /*35770*/  LDL.LU R243, [R1+0x18] ;  /* 0x0000180001f37983 */ /* 0x000ee80000300800 */
[----:B------:R-:W3:Y:S04]  /*35780*/  LDL.LU.64 R224, [R1+0x420] ;  /* 0x0004200001e07983 */ /* 0x000ee80000300a00 */
[----:B------:R-:W0:Y:S01]  /*35790*/  LDS.128 R4, [R0] ;  /* 0x0000000000047984 */ /* 0x000e220000000c00 */
[----:B------:R-:W-:Y:S06]  /*357a0*/  BAR.SYNC.DEFER_BLOCKING 0x0 ;  /* 0x0000000000007b1d */ /* 0x000fec0000010000 */
[----:B------:R-:W3:Y:S04]  /*357b0*/  LDL.LU R221, [R1+0x1c] ;  /* 0x00001c0001dd7983 */ /* 0x000ee80000300800 */
[----:B------:R-:W3:Y:S04]  /*357c0*/  LDL.LU.64 R232, [R1+0x418] ;  /* 0x0004180001e87983 */ /* 0x000ee80000300a00 */
[----:B------:R-:W-:Y:S01]  /*357d0*/  STSM.16.M88.4 [R252], R244 ;  /* 0x000000f4fc007844 */ /* 0x000fe20000000200 */
[----:B------:R-:W-:Y:S06]  /*357e0*/  BAR.SYNC.DEFER_BLOCKING 0x0 ;  /* 0x0000000000007b1d */ /* 0x000fec0000010000 */
[----:B------:R-:W0:Y:S01]  /*357f0*/  LDS.128 R244, [R0] ;  /* 0x0000000000f47984 */ /* 0x000e220000000c00 */
[----:B--2---:R-:W-:Y:S01]  /*35800*/  F2FP.BF16.F32.PACK_AB R211, R248, R249 ;  /* 0x000000f9f8d3723e */ /* 0x004fe200000010ff */
[----:B------:R-:W-:Y:S06]  /*35810*/  BAR.SYNC.DEFER_BLOCKING 0x0 ;  /* 0x0000000000007b1d */ /* 0x000fec0000010000 */
[----:B------:R-:W2:Y:S04]  /*35820*/  LDL.LU.64 R248, [R1+0x410] ;  /* 0x0004100001f87983 */ /* 0x000ea80000300a00 */
[----:B------:R-:W2:Y:S04]  /*35830*/  LDL.LU.64 R226, [R1+0x408] ;  /* 0x0004080001e27983 */ /* 0x000ea80000300a00 */
[----:B------:R-:W2:Y:S04]  /*35840*/  LDL.LU.64 R236, [R1+0x400] ;  /* 0x0004000001ec7983 */ /* 0x000ea80000300a00 */
[----:B------:R-:W2:Y:S04]  /*35850*/  LDL.LU.64 R218, [R1+0x3f8] ;  /* 0x0003f80001da7983 */ /* 0x000ea80000300a00 */
[----:B------:R1:W-:Y:S01]  /*35860*/  STSM.16.M88.4 [R252], R208 ;  /* 0x000000d0fc007844 */ /* 0x0003e20000000200 */
[----:B------:R-:W-:Y:S01]  /*35870*/  BAR.SYNC.DEFER_BLOCKING 0x0 ;  /* 0x0000000000007b1d */ /* 0x000fe20000010000 */
[----:B------:R-:W-:-:S05]  /*35880*/  PRMT R220, R213, 0x7632, R220 ;  /* 0x00007632d5dc7816 */ /* 0x000fca00000000dc */
[----:B------:R-:W2:Y:S04]  /*35890*/  LDL.LU.64 R228, [R1+0x3f0] ;  /* 0x0003f00001e47983 */ /* 0x000ea80000300a00 */
[----:B-1----:R-:W2:Y:S04]  /*358a0*/  LDL.LU.64 R210, [R1+0xdf8] ;  /* 0x000df80001d27983 */ /* 0x002ea80000300a00 */
[----:B------:R-:W2:Y:S04]  /*358b0*/  LDL.LU.64 R208, [R1+0xdf0] ;  /* 0x000df00001d07983 */ /* 0x000ea80000300a00 */
[----:B------:R-:W2:Y:S04]  /*358c0*/  LDL.LU.64 R250, [R1+0x3e8] ;  /* 0x0003e80001fa7983 */ /* 0x000ea80000300a00 */
[----:B------:R-:W2:Y:S04]  /*358d0*/  LDL.LU.64 R240, [R1+0x3e0] ;  /* 0x0003e00001f07983 */ /* 0x000ea80000300a00 */
[----:B------:R-:W2:Y:S04]  /*358e0*/  LDL.LU.64 R238, [R1+0x3d8] ;  /* 0x0003d80001ee7983 */ /* 0x000ea80000300a00 */
[----:B------:R-:W2:Y:S04]  /*358f0*/  LDL.LU.64 R222, [R1+0x3d0] ;  /* 0x0003d00001de7983 */ /* 0x000ea80000300a00 */
[----:B------:R-:W2:Y:S04]  /*35900*/  LDL.LU.64 R230, [R1+0x3c8] ;  /* 0x0003c80001e67983 */ /* 0x000ea80000300a00 */
[----:B------:R1:W-:Y:S04]  /*35910*/  STG.E.U16 desc[UR4][R2.64], R213 ;  /* 0x000000d502007986 */ /* 0x0003e8000c101504 */
[----:B-1----:R-:W2:Y:S04]  /*35920*/  LDL.LU R213, [R1+0xde8] ;  /* 0x000de80001d57983 */ /* 0x002ea80000300800 */
[----:B----4-:R1:W-:Y:S04]  /*35930*/  STG.E.U16 desc[UR4][R214.64], R220 ;  /* 0x000000dcd6007986 */ /* 0x0103e8000c101504 */
[----:B-1----:R-:W4:Y:S04]  /*35940*/  LDL.LU.64 R214, [R1+0xde0] ;  /* 0x000de00001d67983 */ /* 0x002f280000300a00 */
[----:B------:R-:W2:Y:S01]  /*35950*/  LDL.LU R220, [R1+0xdd8] ;  /* 0x000dd80001dc7983 */ /* 0x000ea20000300800 */
[----:B------:R-:W-:-:S03]  /*35960*/  PRMT R252, R242, 0x7632, R252 ;  /* 0x00007632f2fc7816 */ /* 0x000fc600000000fc */
[----:B---3--:R1:W-:Y:S04]  /*35970*/  STG.E.U16 desc[UR4][R234.64], R242 ;  /* 0x000000f2ea007986 */ /* 0x0083e8000c101504 */
[----:B------:R3:W-:Y:S04]  /*35980*/  STG.E.U16 desc[UR4][R216.64], R252 ;  /* 0x000000fcd8007986 */ /* 0x0007e8000c101504 */
[----:B-1----:R-:W4:Y:S04]  /*35990*/  LDL.LU.64 R234, [R1+0x3c0] ;  /* 0x0003c00001ea7983 */ /* 0x002f280000300a00 */
[----:B---3--:R-:W3:Y:S04]  /*359a0*/  LDL.LU.64 R216, [R1+0xdd0] ;  /* 0x000dd00001d87983 */ /* 0x008ee80000300a00 */
[----:B------:R1:W-:Y:S01]  /*359b0*/  STG.E.U16 desc[UR4][R224.64], R243 ;  /* 0x000000f3e0007986 */ /* 0x0003e2000c101504 */
[----:B--2---:R-:W-:-:S03]  /*359c0*/  PRMT R220, R243, 0x7632, R220 ;  /* 0x00007632f3dc7816 */ /* 0x004fc600000000dc */
[----:B-1----:R-:W2:Y:S04]  /*359d0*/  LDL.LU.64 R242, [R1+0x3b8] ;  /* 0x0003b80001f27983 */ /* 0x002ea80000300a00 */
[----:B------:R-:W3:Y:S04]  /*359e0*/  LDL.LU.64 R224, [R1+0x3b0] ;  /* 0x0003b00001e07983 */ /* 0x000ee80000300a00 */
[----:B------:R1:W-:Y:S04]  /*359f0*/  STG.E.U16 desc[UR4][R232.64], R220 ;  /* 0x000000dce8007986 */ /* 0x0003e8000c101504 */
[----:B------:R0:W-:Y:S04]  /*35a00*/  STG.E.U16 desc[UR4][R248.64], R221 ;  /* 0x000000ddf8007986 */ /* 0x0001e8000c101504 */
[----:B-1----:R-:W3:Y:S04]  /*35a10*/  LDL.LU.64 R232, [R1+0xdc8] ;  /* 0x000dc80001e87983 */ /* 0x002ee80000300a00 */
[----:B0-----:R-:W4:Y:S01]  /*35a20*/  LDL.LU.64 R248, [R1+0xdc0] ;  /* 0x000dc00001f87983 */ /* 0x001f220000300a00 */
[----:B------:R-:W-:-:S03]  /*35a30*/  PRMT R252, R221, 0x7632, R252 ;  /* 0x00007632ddfc7816 */ /* 0x000fc600000000fc */
[----:B------:R-:W3:Y:S04]  /*35a40*/  LDL.LU.64 R220, [R1+0x3a0] ;  /* 0x0003a00001dc7983 */ /* 0x000ee80000300a00 */
[----:B------:R0:W-:Y:S04]  /*35a50*/  STG.E.U16 desc[UR4][R226.64], R252 ;  /* 0x000000fce2007986 */ /* 0x0001e8000c101504 */
[----:B0-----:R-:W3:Y:S01]  /*35a60*/  LDL.LU.64 R226, [R1+0x398] ;  /* 0x0003980001e27983 */ /* 0x001ee20000300a00 */
[----:B----4-:R-:W-:-:S03]  /*35a70*/  PRMT R252, R248, 0x7632, R252 ;  /* 0x00007632f8fc7816 */ /* 0x010fc600000000fc */
[----:B------:R0:W-:Y:S04]  /*35a80*/  STG.E.U16 desc[UR4][R236.64], R248 ;  /* 0x000000f8ec007986 */ /* 0x0001e8000c101504 */
[----:B------:R1:W-:Y:S04]  /*35a90*/  STG.E.U16 desc[UR4][R218.64], R252 ;  /* 0x000000fcda007986 */ /* 0x0003e8000c101504 */
[----:B------:R4:W-:Y:S01]  /*35aa0*/  STG.E.U16 desc[UR4][R228.64], R249 ;  /* 0x000000f9e4007986 */ /* 0x0009e2000c101504 */
[----:B0-----:R-:W-:-:S03]  /*35ab0*/  PRMT R248, R249, 0x7632, R248 ;  /* 0x00007632f9f87816 */ /* 0x001fc600000000f8 */
[----:B------:R-:W3:Y:S04]  /*35ac0*/  LDL.LU.64 R236, [R1+0x390] ;  /* 0x0003900001ec7983 */ /* 0x000ee80000300a00 */
[----:B-1----:R-:W3:Y:S04]  /*35ad0*/  LDL.LU.64 R218, [R1+0x388] ;  /* 0x0003880001da7983 */ /* 0x002ee80000300a00 */
[----:B----4-:R-:W4:Y:S04]  /*35ae0*/  LDL.LU.64 R228, [R1+0x380] ;  /* 0x0003800001e47983 */ /* 0x010f280000300a00 */
[----:B------:R0:W-:Y:S04]  /*35af0*/  STG.E.U16 desc[UR4][R250.64], R248 ;  /* 0x000000f8fa007986 */ /* 0x0001e8000c101504 */
[----:B0-----:R-:W2:Y:S04]  /*35b00*/  LDL.LU.64 R250, [R1+0xdb8] ;  /* 0x000db80001fa7983 */ /* 0x001ea80000300a00 */
[----:B--2---:R0:W-:Y:S04]  /*35b10*/  STG.E.U16 desc[UR4][R240.64], R250 ;  /* 0x000000faf0007986 */ /* 0x0041e8000c101504 */
[----:B0-----:R-:W2:Y:S01]  /*35b20*/  LDL.LU.64 R240, [R1+0xdb0] ;  /* 0x000db00001f07983 */ /* 0x001ea20000300a00 */
[----:B------:R-:W-:-:S02]  /*35b30*/  PRMT R249, R250, 0x7632, R249 ;  /* 0x00007632faf97816 */ /* 0x000fc400000000f9 */
[----:B------:R-:W-:-:S03]  /*35b40*/  PRMT R248, R251, 0x7632, R248 ;  /* 0x00007632fbf87816 */ /* 0x000fc600000000f8 */
[----:B------:R0:W-:Y:S04]  /*35b50*/  STG.E.U16 desc[UR4][R238.64], R249 ;  /* 0x000000f9ee007986 */ /* 0x0001e8000c101504 */
[----:B------:R1:W-:Y:S04]  /*35b60*/  STG.E.U16 desc[UR4][R222.64], R251 ;  /* 0x000000fbde007986 */ /* 0x0003e8000c101504 */
[----:B------:R3:W-:Y:S04]  /*35b70*/  STG.E.U16 desc[UR4][R230.64], R248 ;  /* 0x000000f8e6007986 */ /* 0x0007e8000c101504 */
[----:B0-----:R-:W4:Y:S04]  /*35b80*/  LDL.LU.64 R238, [R1+0x370] ;  /* 0x0003700001ee7983 */ /* 0x001f280000300a00 */
[----:B-1----:R-:W4:Y:S04]  /*35b90*/  LDL.LU.64 R250, [R1+0x378] ;  /* 0x0003780001fa7983 */ /* 0x002f280000300a00 */
[----:B---3--:R-:W3:Y:S01]  /*35ba0*/  LDL.LU.64 R230, [R1+0x360] ;  /* 0x0003600001e67983 */ /* 0x008ee20000300a00 */
[----:B--2---:R-:W-:-:S03]  /*35bb0*/  PRMT R248, R240, 0x7632, R248 ;  /* 0x00007632f0f87816 */ /* 0x004fc600000000f8 */
[----:B------:R0:W-:Y:S04]  /*35bc0*/  STG.E.U16 desc[UR4][R234.64], R240 ;  /* 0x000000f0ea007986 */ /* 0x0001e8000c101504 */
[----:B------:R1:W-:Y:S04]  /*35bd0*/  STG.E.U16 desc[UR4][R242.64], R248 ;  /* 0x000000f8f2007986 */ /* 0x0003e8000c101504 */
[----:B0-----:R-:W2:Y:S04]  /*35be0*/  LDL.LU.64 R234, [R1+0x358] ;  /* 0x0003580001ea7983 */ /* 0x001ea80000300a00 */
[----:B------:R-:W2:Y:S04]  /*35bf0*/  LDL.LU.64 R222, [R1+0x350] ;  /* 0x0003500001de7983 */ /* 0x000ea80000300a00 */
[----:B-1----:R-:W4:Y:S04]  /*35c00*/  LDL.LU.64 R242, [R1+0xda8] ;  /* 0x000da80001f27983 */ /* 0x002f280000300a00 */
[----:B------:R-:W3:Y:S01]  /*35c10*/  LDL.LU.64 R248, [R1+0x3a8] ;  /* 0x0003a80001f87983 */ /* 0x000ee20000300a00 */
[----:B------:R-:W-:-:S03]  /*35c20*/  PRMT R240, R241, 0x7632, R240 ;  /* 0x00007632f1f07816 */ /* 0x000fc600000000f0 */
[----:B------:R0:W-:Y:S04]  /*35c30*/  STG.E.U16 desc[UR4][R224.64], R241 ;  /* 0x000000f1e0007986 */ /* 0x0001e8000c101504 */
[----:B0-----:R-:W2:Y:S01]  /*35c40*/  LDL.LU.64 R224, [R1+0x340] ;  /* 0x0003400001e07983 */ /* 0x001ea20000300a00 */
[----:B----4-:R-:W-:-:S03]  /*35c50*/  PRMT R241, R242, 0x7632, R241 ;  /* 0x00007632f2f17816 */ /* 0x010fc600000000f1 */
[----:B---3--:R0:W-:Y:S04]  /*35c60*/  STG.E.U16 desc[UR4][R248.64], R240 ;  /* 0x000000f0f8007986 */ /* 0x0081e8000c101504 */
[----:B------:R1:W-:Y:S04]  /*35c70*/  STG.E.U16 desc[UR4][R220.64], R242 ;  /* 0x000000f2dc007986 */ /* 0x0003e8000c101504 */
[----:B------:R3:W-:Y:S04]  /*35c80*/  STG.E.U16 desc[UR4][R226.64], R241 ;  /* 0x000000f1e2007986 */ /* 0x0007e8000c101504 */
[----:B0-----:R-:W4:Y:S04]  /*35c90*/  LDL.LU.64 R248, [R1+0x338] ;  /* 0x0003380001f87983 */ /* 0x001f280000300a00 */
[----:B-1----:R-:W4:Y:S04]  /*35ca0*/  LDL.LU.64 R220, [R1+0x330] ;  /* 0x0003300001dc7983 */ /* 0x002f280000300a00 */
[----:B---3--:R-:W3:Y:S04]  /*35cb0*/  LDL.LU.64 R226, [R1+0x328] ;  /* 0x0003280001e27983 */ /* 0x008ee80000300a00 */
[----:B------:R0:W-:Y:S04]  /*35cc0*/  STG.E.U16 desc[UR4][R236.64], R243 ;  /* 0x000000f3ec007986 */ /* 0x0001e8000c101504 */
[----:B0-----:R-:W2:Y:S01]  /*35cd0*/  LDL.LU.64 R236, [R1+0xda0] ;  /* 0x000da00001ec7983 */ /* 0x001ea20000300a00 */
[----:B------:R-:W-:-:S03]  /*35ce0*/  PRMT R240, R243, 0x7632, R240 ;  /* 0x00007632f3f07816 */ /* 0x000fc600000000f0 */
[----:B------:R-:W4:Y:S04]  /*35cf0*/  LDL.LU.64 R242, [R1+0x348] ;  /* 0x0003480001f27983 */ /* 0x000f280000300a00 */
[----:B------:R0:W-:Y:S04]  /*35d00*/  STG.E.U16 desc[UR4][R218.64], R240 ;  /* 0x000000f0da007986 */ /* 0x0001e8000c101504 */
[----:B0-----:R-:W3:Y:S01]  /*35d10*/  LDL.LU.64 R218, [R1+0x318] ;  /* 0x0003180001da7983 */ /* 0x001ee20000300a00 */
[----:B--2---:R-:W-:-:S03]  /*35d20*/  PRMT R240, R236, 0x7632, R240 ;  /* 0x00007632ecf07816 */ /* 0x004fc600000000f0 */
[----:B------:R0:W-:Y:S04]  /*35d30*/  STG.E.U16 desc[UR4][R228.64], R236 ;  /* 0x000000ece4007986 */ /* 0x0001e8000c101504 */
[----:B------:R1:W-:Y:S04]  /*35d40*/  STG.E.U16 desc[UR4][R250.64], R240 ;  /* 0x000000f0fa007986 */ /* 0x0003e8000c101504 */
[----:B------:R2:W-:Y:S04]  /*35d50*/  STG.E.U16 desc[UR4][R238.64], R237 ;  /* 0x000000edee007986 */ /* 0x0005e8000c101504 */
[----:B0-----:R-:W3:Y:S04]  /*35d60*/  LDL.LU.64 R228, [R1+0x310] ;  /* 0x0003100001e47983 */ /* 0x001ee80000300a00 */
[----:B-1----:R-:W4:Y:S04]  /*35d70*/  LDL.LU.64 R240, [R1+0x368] ;  /* 0x0003680001f07983 */ /* 0x002f280000300a00 */
[----:B------:R-:W3:Y:S04]  /*35d80*/  LDL.LU.64 R250, [R1+0x308] ;  /* 0x0003080001fa7983 */ /* 0x000ee80000300a00 */
[----:B--2---:R-:W2:Y:S01]  /*35d90*/  LDL.LU.64 R238, [R1+0xd98] ;  /* 0x000d980001ee7983 */ /* 0x004ea20000300a00 */
[----:B------:R-:W-:-:S05]  /*35da0*/  PRMT R236, R237, 0x7632, R236 ;  /* 0x00007632edec7816 */ /* 0x000fca00000000ec */
[----:B----4-:R0:W-:Y:S01]  /*35db0*/  STG.E.U16 desc[UR4][R240.64], R236 ;  /* 0x000000ecf0007986 */ /* 0x0101e2000c101504 */
[----:B--2---:R-:W-:-:S03]  /*35dc0*/  PRMT R237, R238, 0x7632, R237 ;  /* 0x00007632eeed7816 */ /* 0x004fc600000000ed */
[----:B------:R1:W-:Y:S04]  /*35dd0*/  STG.E.U16 desc[UR4][R230.64], R238 ;  /* 0x000000eee6007986 */ /* 0x0003e8000c101504 */
[----:B0-----:R-:W2:Y:S04]  /*35de0*/  LDL.LU.64 R240, [R1+0x300] ;  /* 0x0003000001f07983 */ /* 0x001ea80000300a00 */
[----:B------:R0:W-:Y:S04]  /*35df0*/  STG.E.U16 desc[UR4][R234.64], R237 ;  /* 0x000000edea007986 */ /* 0x0001e8000c101504 */
[----:B-1----:R-:W4:Y:S01]  /*35e00*/  LDL.LU.64 R230, [R1+0x2f8] ;  /* 0x0002f80001e67983 */ /* 0x002f220000300a00 */
[----:B------:R-:W-:-:S03]  /*35e10*/  PRMT R236, R239, 0x7632, R236 ;  /* 0x00007632efec7816 */ /* 0x000fc600000000ec */
[----:B------:R1:W-:Y:S04]  /*35e20*/  STG.E.U16 desc[UR4][R222.64], R239 ;  /* 0x000000efde007986 */ /* 0x0003e8000c101504 */
[----:B0-----:R-:W2:Y:S04]  /*35e30*/  LDL.LU.64 R234, [R1+0xd90] ;  /* 0x000d900001ea7983 */ /* 0x001ea80000300a00 */
[----:B-1----:R-:W4:Y:S04]  /*35e40*/  LDL.LU.64 R238, [R1+0x320] ;  /* 0x0003200001ee7983 */ /* 0x002f280000300a00 */
[----:B------:R0:W-:Y:S04]  /*35e50*/  STG.E.U16 desc[UR4][R242.64], R236 ;  /* 0x000000ecf2007986 */ /* 0x0001e8000c101504 */
[----:B------:R1:W-:Y:S04]  /*35e60*/  STG.E.U16 desc[UR4][R224.64], R232 ;  /* 0x000000e8e0007986 */ /* 0x0003e8000c101504 */
[----:B------:R-:W4:Y:S01]  /*35e70*/  LDL.LU.64 R222, [R1+0x2e0] ;  /* 0x0002e00001de7983 */ /* 0x000f220000300a00 */
[----:B0-----:R-:W-:-:S03]  /*35e80*/  PRMT R236, R232, 0x7632, R236 ;  /* 0x00007632e8ec7816 */ /* 0x001fc600000000ec */
[----:B------:R-:W4:Y:S01]  /*35e90*/  LDL.LU.64 R242, [R1+0x2d8] ;  /* 0x0002d80001f27983 */ /* 0x000f220000300a00 */
[----:B-1----:R-:W-:-:S03]  /*35ea0*/  PRMT R232, R233, 0x7632, R232 ;  /* 0x00007632e9e87816 */ /* 0x002fc600000000e8 */
[----:B------:R0:W-:Y:S04]  /*35eb0*/  STG.E.U16 desc[UR4][R248.64], R236 ;  /* 0x000000ecf8007986 */ /* 0x0001e8000c101504 */
[----:B------:R1:W-:Y:S04]  /*35ec0*/  STG.E.U16 desc[UR4][R220.64], R233 ;  /* 0x000000e9dc007986 */ /* 0x0003e8000c101504 */
[----:B------:R-:W4:Y:S04]  /*35ed0*/  LDL.LU.64 R224, [R1+0x2d0] ;  /* 0x0002d00001e07983 */ /* 0x000f280000300a00 */
[----:B0-----:R-:W4:Y:S04]  /*35ee0*/  LDL.LU.64 R236, [R1+0x2e8] ;  /* 0x0002e80001ec7983 */ /* 0x001f280000300a00 */
[----:B------:R-:W4:Y:S04]  /*35ef0*/  LDL.LU.64 R248, [R1+0x2c8] ;  /* 0x0002c80001f87983 */ /* 0x000f280000300a00 */
[----:B---3--:R0:W-:Y:S04]  /*35f00*/  STG.E.U16 desc[UR4][R226.64], R232 ;  /* 0x000000e8e2007986 */ /* 0x0081e8000c101504 */
[----:B-1----:R-:W3:Y:S04]  /*35f10*/  LDL.LU.64 R220, [R1+0x2c0] ;  /* 0x0002c00001dc7983 */ /* 0x002ee80000300a00 */
[----:B0-----:R-:W3:Y:S01]  /*35f20*/  LDL.LU.64 R226, [R1+0x2b8] ;  /* 0x0002b80001e27983 */ /* 0x001ee20000300a00 */
[----:B--2---:R-:W-:-:S03]  /*35f30*/  PRMT R233, R234, 0x7632, R233 ;  /* 0x00007632eae97816 */ /* 0x004fc600000000e9 */
[----:B----4-:R0:W-:Y:S04]  /*35f40*/  STG.E.U16 desc[UR4][R238.64], R234 ;  /* 0x000000eaee007986 */ /* 0x0101e8000c101504 */
[----:B------:R1:W-:Y:S04]  /*35f50*/  STG.E.U16 desc[UR4][R218.64], R233 ;  /* 0x000000e9da007986 */ /* 0x0003e8000c101504 */
[----:B------:R2:W-:Y:S04]  /*35f60*/  STG.E.U16 desc[UR4][R228.64], R235 ;  /* 0x000000ebe4007986 */ /* 0x0005e8000c101504 */
[----:B0-----:R-:W4:Y:S04]  /*35f70*/  LDL.LU.64 R238, [R1+0x2b0] ;  /* 0x0002b00001ee7983 */ /* 0x001f280000300a00 */
[----:B-1----:R-:W4:Y:S04]  /*35f80*/  LDL.LU.64 R218, [R1+0xd88] ;  /* 0x000d880001da7983 */ /* 0x002f280000300a00 */
[----:B--2---:R-:W2:Y:S01]  /*35f90*/  LDL.LU.64 R228, [R1+0xd80] ;  /* 0x000d800001e47983 */ /* 0x004ea20000300a00 */
[----:B------:R-:W-:-:S03]  /*35fa0*/  PRMT R232, R235, 0x7632, R232 ;  /* 0x00007632ebe87816 */ /* 0x000fc600000000e8 */
[----:B------:R-:W3:Y:S04]  /*35fb0*/  LDL.LU.64 R234, [R1+0x2f0] ;  /* 0x0002f00001ea7983 */ /* 0x000ee80000300a00 */
[----:B------:R0:W-:Y:S04]  /*35fc0*/  STG.E.U16 desc[UR4][R250.64], R232 ;  /* 0x000000e8fa007986 */ /* 0x0001e8000c101504 */
[----:B0-----:R-:W4:Y:S01]  /*35fd0*/  LDL.LU.64 R250, [R1+0x298] ;  /* 0x0002980001fa7983 */ /* 0x001f220000300a00 */
[----:B--2---:R-:W-:-:S03]  /*35fe0*/  PRMT R232, R228, 0x7632, R232 ;  /* 0x00007632e4e87816 */ /* 0x004fc600000000e8 */
[----:B------:R0:W-:Y:S04]  /*35ff0*/  STG.E.U16 desc[UR4][R240.64], R228 ;  /* 0x000000e4f0007986 */ /* 0x0001e8000c101504 */
[----:B------:R1:W-:Y:S04]  /*36000*/  STG.E.U16 desc[UR4][R230.64], R232 ;  /* 0x000000e8e6007986 */ /* 0x0003e8000c101504 */
[----:B0-----:R-:W2:Y:S04]  /*36010*/  LDL.LU.64 R240, [R1+0x288] ;  /* 0x0002880001f07983 */ /* 0x001ea80000300a00 */
[----:B-1----:R-:W4:Y:S01]  /*36020*/  LDL.LU.64 R230, [R1+0xd78] ;  /* 0x000d780001e67983 */ /* 0x002f220000300a00 */
[----:B------:R-:W-:-:S03]  /*36030*/  PRMT R228, R229, 0x7632, R228 ;  /* 0x00007632e5e47816 */ /* 0x000fc600000000e4 */
[----:B---3--:R0:W-:Y:S04]  /*36040*/  STG.E.U16 desc[UR4][R234.64], R229 ;  /* 0x000000e5ea007986 */ /* 0x0081e8000c101504 */
[----:B------:R-:W3:Y:S04]  /*36050*/  LDL.LU.64 R232, [R1+0x290] ;  /* 0x0002900001e87983 */ /* 0x000ee80000300a00 */
[----:B------:R-:W-:Y:S04]  /*36060*/  STG.E.U16 desc[UR4][R236.64], R228 ;  /* 0x000000e4ec007986 */ /* 0x000fe8000c101504 */
[----:B0-----:R-:W2:Y:S01]  /*36070*/  LDL.LU.64 R234, [R1+0x280] ;  /* 0x0002800001ea7983 */ /* 0x001ea20000300a00 */
[----:B----4-:R-:W-:-:S03]  /*36080*/  PRMT R229, R230, 0x7632, R229 ;  /* 0x00007632e6e57816 */ /* 0x010fc600000000e5 */
[----:B------:R0:W-:Y:S04]  /*36090*/  STG.E.U16 desc[UR4][R222.64], R230 ;  /* 0x000000e6de007986 */ /* 0x0001e8000c101504 */
[----:B------:R1:W-:Y:S04]  /*360a0*/  STG.E.U16 desc[UR4][R242.64], R229 ;  /* 0x000000e5f2007986 */ /* 0x0003e8000c101504 */
[----:B------:R4:W-:Y:S04]  /*360b0*/  STG.E.U16 desc[UR4][R224.64], R231 ;  /* 0x000000e7e0007986 */ /* 0x0009e8000c101504 */
[----:B0-----:R-:W2:Y:S04]  /*360c0*/  LDL.LU.64 R222, [R1+0x278] ;  /* 0x0002780001de7983 */ /* 0x001ea80000300a00 */
[----:B------:R-:W2:Y:S04]  /*360d0*/  LDL.LU.64 R236, [R1+0x270] ;  /* 0x0002700001ec7983 */ /* 0x000ea80000300a00 */
[----:B-1----:R-:W2:Y:S04]  /*360e0*/  LDL.LU.64 R242, [R1+0x268] ;  /* 0x0002680001f27983 */ /* 0x002ea80000300a00 */
[----:B----4-:R-:W4:Y:S01]  /*360f0*/  LDL.LU.64 R224, [R1+0xd70] ;  /* 0x000d700001e07983 */ /* 0x010f220000300a00 */
[----:B------:R-:W-:-:S03]  /*36100*/  PRMT R228, R231, 0x7632, R228 ;  /* 0x00007632e7e47816 */ /* 0x000fc600000000e4 */
[----:B------:R-:W3:Y:S04]  /*36110*/  LDL.LU.64 R230, [R1+0x2a0] ;  /* 0x0002a00001e67983 */ /* 0x000ee80000300a00 */
[----:B------:R0:W-:Y:S04]  /*36120*/  STG.E.U16 desc[UR4][R248.64], R228 ;  /* 0x000000e4f8007986 */ /* 0x0001e8000c101504 */
[----:B0-----:R-:W2:Y:S01]  /*36130*/  LDL.LU.64 R248, [R1+0x250] ;  /* 0x0002500001f87983 */ /* 0x001ea20000300a00 */
[----:B----4-:R-:W-:-:S03]  /*36140*/  PRMT R228, R224, 0x7632, R228 ;  /* 0x00007632e0e47816 */ /* 0x010fc600000000e4 */
[----:B------:R0:W-:Y:S04]  /*36150*/  STG.E.U16 desc[UR4][R220.64], R224 ;  /* 0x000000e0dc007986 */ /* 0x0001e8000c101504 */
[----:B------:R1:W-:Y:S04]  /*36160*/  STG.E.U16 desc[UR4][R226.64], R228 ;  /* 0x000000e4e2007986 */ /* 0x0003e8000c101504 */
[----:B0-----:R-:W4:Y:S04]  /*36170*/  LDL.LU.64 R220, [R1+0xd68] ;  /* 0x000d680001dc7983 */ /* 0x001f280000300a00 */
[----:B-1----:R-:W3:Y:S04]  /*36180*/  LDL.LU.64 R226, [R1+0xd60] ;  /* 0x000d600001e27983 */ /* 0x002ee80000300a00 */
[----:B------:R-:W2:Y:S01]  /*36190*/  LDL.LU.64 R228, [R1+0x2a8] ;  /* 0x0002a80001e47983 */ /* 0x000ea20000300a00 */
[----:B------:R-:W-:-:S03]  /*361a0*/  PRMT R224, R225, 0x7632, R224 ;  /* 0x00007632e1e07816 */ /* 0x000fc600000000e0 */
[----:B------:R0:W-:Y:S04]  /*361b0*/  STG.E.U16 desc[UR4][R238.64], R225 ;  /* 0x000000e1ee007986 */ /* 0x0001e8000c101504 */
[----:B0-----:R-:W4:Y:S01]  /*361c0*/  LDL.LU.64 R238, [R1+0x248] ;  /* 0x0002480001ee7983 */ /* 0x001f220000300a00 */
[----:B---3--:R-:W-:-:S03]  /*361d0*/  PRMT R225, R226, 0x7632, R225 ;  /* 0x00007632e2e17816 */ /* 0x008fc600000000e1 */
[----:B--2---:R0:W-:Y:S04]  /*361e0*/  STG.E.U16 desc[UR4][R228.64], R224 ;  /* 0x000000e0e4007986 */ /* 0x0041e8000c101504 */
[----:B------:R1:W-:Y:S04]  /*361f0*/  STG.E.U16 desc[UR4][R230.64], R226 ;  /* 0x000000e2e6007986 */ /* 0x0003e8000c101504 */
[----:B------:R2:W-:Y:S01]  /*36200*/  STG.E.U16 desc[UR4][R250.64], R225 ;  /* 0x000000e1fa007986 */ /* 0x0005e2000c101504 */
[----:B0-----:R-:W-:-:S03]  /*36210*/  PRMT R224, R227, 0x7632, R224 ;  /* 0x00007632e3e07816 */ /* 0x001fc600000000e0 */
[----:B------:R-:W-:Y:S04]  /*36220*/  STG.E.U16 desc[UR4][R232.64], R227 ;  /* 0x000000e3e8007986 */ /* 0x000fe8000c101504 */
[----:B------:R-:W3:Y:S04]  /*36230*/  LDL.LU.64 R228, [R1+0x238] ;  /* 0x0002380001e47983 */ /* 0x000ee80000300a00 */
[----:B------:R4:W-:Y:S04]  /*36240*/  STG.E.U16 desc[UR4][R240.64], R224 ;  /* 0x000000e0f0007986 */ /* 0x0009e8000c101504 */
[----:B-1----:R-:W3:Y:S04]  /*36250*/  LDL.LU.64 R230, [R1+0x230] ;  /* 0x0002300001e67983 */ /* 0x002ee80000300a00 */
[----:B--2---:R-:W2:Y:S01]  /*36260*/  LDL.LU.64 R250, [R1+0x228] ;  /* 0x0002280001fa7983 */ /* 0x004ea20000300a00 */
[----:B----4-:R-:W-:-:S03]  /*36270*/  PRMT R224, R220, 0x7632, R224 ;  /* 0x00007632dce07816 */ /* 0x010fc600000000e0 */
[----:B------:R-:W4:Y:S04]  /*36280*/  LDL.LU.64 R226, [R1+0x258] ;  /* 0x0002580001e27983 */ /* 0x000f280000300a00 */
[----:B------:R-:W2:Y:S04]  /*36290*/  LDL.LU.64 R240, [R1+0x220] ;  /* 0x0002200001f07983 */ /* 0x000ea80000300a00 */
[----:B------:R0:W-:Y:S04]  /*362a0*/  STG.E.U16 desc[UR4][R234.64], R220 ;  /* 0x000000dcea007986 */ /* 0x0001e8000c101504 */
[----:B------:R-:W2:Y:S04]  /*362b0*/  LDL.LU.64 R232, [R1+0x218] ;  /* 0x0002180001e87983 */ /* 0x000ea80000300a00 */
[----:B------:R1:W-:Y:S04]  /*362c0*/  STG.E.U16 desc[UR4][R222.64], R224 ;  /* 0x000000e0de007986 */ /* 0x0003e8000c101504 */
[----:B0-----:R-:W2:Y:S04]  /*362d0*/  LDL.LU.64 R234, [R1+0x210] ;  /* 0x0002100001ea7983 */ /* 0x001ea80000300a00 */
[----:B-1----:R-:W3:Y:S04]  /*362e0*/  LDL.LU.64 R222, [R1+0xd58] ;  /* 0x000d580001de7983 */ /* 0x002ee80000300a00 */
[----:B------:R-:W4:Y:S01]  /*362f0*/  LDL.LU.64 R224, [R1+0x260] ;  /* 0x0002600001e07983 */ /* 0x000f220000300a00 */
[----:B------:R-:W-:-:S03]  /*36300*/  PRMT R220, R221, 0x7632, R220 ;  /* 0x00007632dddc7816 */ /* 0x000fc600000000dc */
[----:B------:R0:W-:Y:S04]  /*36310*/  STG.E.U16 desc[UR4][R236.64], R221 ;  /* 0x000000ddec007986 */ /* 0x0001e8000c101504 */
[----:B------:R1:W-:Y:S04]  /*36320*/  STG.E.U16 desc[UR4][R242.64], R220 ;  /* 0x000000dcf2007986 */ /* 0x0003e8000c101504 */
[----:B0-----:R-:W2:Y:S04]  /*36330*/  LDL.LU.64 R236, [R1+0x208] ;  /* 0x0002080001ec7983 */ /* 0x001ea80000300a00 */
[----:B-1----:R-:W2:Y:S01]  /*36340*/  LDL.LU.64 R242, [R1+0x200] ;  /* 0x0002000001f27983 */ /* 0x002ea20000300a00 */
[----:B---3--:R-:W-:-:S02]  /*36350*/  PRMT R221, R222, 0x7632, R221 ;  /* 0x00007632dedd7816 */ /* 0x008fc400000000dd */
[----:B------:R-:W-:Y:S01]  /*36360*/  PRMT R220, R223, 0x7632, R220 ;  /* 0x00007632dfdc7816 */ /* 0x000fe200000000dc */
[----:B----4-:R-:W-:Y:S04]  /*36370*/  STG.E.U16 desc[UR4][R224.64], R222 ;  /* 0x000000dee0007986 */ /* 0x010fe8000c101504 */
[----:B------:R-:W-:Y:S04]  /*36380*/  STG.E.U16 desc[UR4][R226.64], R221 ;  /* 0x000000dde2007986 */ /* 0x000fe8000c101504 */
[----:B------:R0:W-:Y:S04]  /*36390*/  STG.E.U16 desc[UR4][R248.64], R223 ;  /* 0x000000dff8007986 */ /* 0x0001e8000c101504 */
[----:B0-----:R-:W3:Y:S04]  /*363a0*/  LDL.LU.64 R222, [R1+0x240] ;  /* 0x0002400001de7983 */ /* 0x001ee80000300a00 */
[----:B------:R-:W4:Y:S04]  /*363b0*/  LDL.LU.64 R224, [R1+0x1f8] ;  /* 0x0001f80001e07983 */ /* 0x000f280000300a00 */
[----:B------:R-:W4:Y:S04]  /*363c0*/  LDL.LU.64 R226, [R1+0x1f0] ;  /* 0x0001f00001e27983 */ /* 0x000f280000300a00 */
[----:B------:R-:W4:Y:S04]  /*363d0*/  LDL.LU.64 R248, [R1+0x1e8] ;  /* 0x0001e80001f87983 */ /* 0x000f280000300a00 */
[----:B------:R0:W-:Y:S02]  /*363e0*/  STG.E.U16 desc[UR4][R238.64], R220 ;  /* 0x000000dcee007986 */ /* 0x0001e4000c101504 */
[----:B0-----:R-:W-:-:S02]  /*363f0*/  PRMT R220, R216, 0x7632, R220 ;  /* 0x00007632d8dc7816 */ /* 0x001fc400000000dc */
[----:B------:R-:W4:Y:S04]  /*36400*/  LDL.LU.64 R238, [R1+0x1e0] ;  /* 0x0001e00001ee7983 */ /* 0x000f280000300a00 */
[----:B---3--:R0:W-:Y:S04]  /*36410*/  STG.E.U16 desc[UR4][R222.64], R216 ;  /* 0x000000d8de007986 */ /* 0x0081e8000c101504 */
[----:B------:R1:W-:Y:S04]  /*36420*/  STG.E.U16 desc[UR4][R228.64], R220 ;  /* 0x000000dce4007986 */ /* 0x0003e8000c101504 */
[----:B------:R3:W-:Y:S01]  /*36430*/  STG.E.U16 desc[UR4][R230.64], R217 ;  /* 0x000000d9e6007986 */ /* 0x0007e2000c101504 */
[----:B0-----:R-:W-:-:S03]  /*36440*/  PRMT R216, R217, 0x7632, R216 ;  /* 0x00007632d9d87816 */ /* 0x001fc600000000d8 */
[----:B-1----:R-:W4:Y:S01]  /*36450*/  LDL.LU.64 R220, [R1+0x1d0] ;  /* 0x0001d00001dc7983 */ /* 0x002f220000300a00 */
[----:B---3--:R-:W-:-:S03]  /*36460*/  PRMT R217, R218, 0x7632, R217 ;  /* 0x00007632dad97816 */ /* 0x008fc600000000d9 */
[----:B------:R-:W3:Y:S04]  /*36470*/  LDL.LU.64 R230, [R1+0x1c8] ;  /* 0x0001c80001e67983 */ /* 0x000ee80000300a00 */
[----:B--2---:R0:W-:Y:S04]  /*36480*/  STG.E.U16 desc[UR4][R250.64], R216 ;  /* 0x000000d8fa007986 */ /* 0x0041e8000c101504 */
[----:B------:R1:W-:Y:S04]  /*36490*/  STG.E.U16 desc[UR4][R240.64], R218 ;  /* 0x000000daf0007986 */ /* 0x0003e8000c101504 */
[----:B------:R-:W-:Y:S04]  /*364a0*/  STG.E.U16 desc[UR4][R232.64], R217 ;  /* 0x000000d9e8007986 */ /* 0x000fe8000c101504 */
[----:B0-----:R-:W2:Y:S01]  /*364b0*/  LDL.LU.64 R250, [R1+0x1c0] ;  /* 0x0001c00001fa7983 */ /* 0x001ea20000300a00 */
[----:B------:R-:W-:-:S03]  /*364c0*/  PRMT R216, R219, 0x7632, R216 ;  /* 0x00007632dbd87816 */ /* 0x000fc600000000d8 */
[----:B------:R-:W2:Y:S04]  /*364d0*/  LDL.LU.64 R228, [R1+0x1b8] ;  /* 0x0001b80001e47983 */ /* 0x000ea80000300a00 */
[----:B-1----:R-:W2:Y:S04]  /*364e0*/  LDL.LU.64 R240, [R1+0x1b0] ;  /* 0x0001b00001f07983 */ /* 0x002ea80000300a00 */
[----:B------:R0:W-:Y:S04]  /*364f0*/  STG.E.U16 desc[UR4][R234.64], R219 ;  /* 0x000000dbea007986 */ /* 0x0001e8000c101504 */
[----:B0-----:R-:W3:Y:S04]  /*36500*/  LDL.LU.64 R218, [R1+0x1d8] ;  /* 0x0001d80001da7983 */ /* 0x001ee80000300a00 */
[----:B------:R-:W2:Y:S04]  /*36510*/  LDL.LU.64 R232, [R1+0x1a8] ;  /* 0x0001a80001e87983 */ /* 0x000ea80000300a00 */
[----:B------:R-:W2:Y:S04]  /*36520*/  LDL.LU.64 R222, [R1+0x1a0] ;  /* 0x0001a00001de7983 */ /* 0x000ea80000300a00 */
[----:B------:R0:W-:Y:S04]  /*36530*/  STG.E.U16 desc[UR4][R236.64], R216 ;  /* 0x000000d8ec007986 */ /* 0x0001e8000c101504 */
[----:B------:R-:W2:Y:S04]  /*36540*/  LDL.LU.64 R234, [R1+0x198] ;  /* 0x0001980001ea7983 */ /* 0x000ea80000300a00 */
[----:B------:R1:W-:Y:S01]  /*36550*/  STG.E.U16 desc[UR4][R242.64], R212 ;  /* 0x000000d4f2007986 */ /* 0x0003e2000c101504 */
[----:B0-----:R-:W-:-:S03]  /*36560*/  PRMT R216, R212, 0x7632, R216 ;  /* 0x00007632d4d87816 */ /* 0x001fc600000000d8 */
[----:B------:R-:W2:Y:S04]  /*36570*/  LDL.LU.64 R236, [R1+0x190] ;  /* 0x0001900001ec7983 */ /* 0x000ea80000300a00 */
[----:B----4-:R-:W-:Y:S01]  /*36580*/  STG.E.U16 desc[UR4][R224.64], R216 ;  /* 0x000000d8e0007986 */ /* 0x010fe2000c101504 */
[----:B-1----:R-:W-:-:S03]  /*36590*/  PRMT R212, R213, 0x7632, R212 ;  /* 0x00007632d5d47816 */ /* 0x002fc600000000d4 */
[----:B------:R-:W4:Y:S04]  /*365a0*/  LDL.LU.64 R242, [R1+0x188] ;  /* 0x0001880001f27983 */ /* 0x000f280000300a00 */
[----:B------:R-:W-:Y:S04]  /*365b0*/  STG.E.U16 desc[UR4][R226.64], R213 ;  /* 0x000000d5e2007986 */ /* 0x000fe8000c101504 */
[----:B------:R0:W-:Y:S04]  /*365c0*/  STG.E.U16 desc[UR4][R248.64], R212 ;  /* 0x000000d4f8007986 */ /* 0x0001e8000c101504 */
[----:B0-----:R-:W4:Y:S01]  /*365d0*/  LDL.LU.64 R248, [R1+0x180] ;  /* 0x0001800001f87983 */ /* 0x001f220000300a00 */
[----:B------:R-:W-:-:S02]  /*365e0*/  PRMT R213, R214, 0x7632, R213 ;  /* 0x00007632d6d57816 */ /* 0x000fc400000000d5 */
[----:B------:R-:W-:Y:S01]  /*365f0*/  PRMT R212, R215, 0x7632, R212 ;  /* 0x00007632d7d47816 */ /* 0x000fe200000000d4 */
[----:B------:R-:W4:Y:S04]  /*36600*/  LDL.LU.64 R224, [R1+0x178] ;  /* 0x0001780001e07983 */ /* 0x000f280000300a00 */
[----:B------:R0:W-:Y:S04]  /*36610*/  STG.E.U16 desc[UR4][R238.64], R214 ;  /* 0x000000d6ee007986 */ /* 0x0001e8000c101504 */
[----:B------:R-:W4:Y:S04]  /*36620*/  LDL.LU.64 R226, [R1+0x170] ;  /* 0x0001700001e27983 */ /* 0x000f280000300a00 */
[----:B0-----:R-:W4:Y:S04]  /*36630*/  LDL.LU.64 R238, [R1+0x168] ;  /* 0x0001680001ee7983 */ /* 0x001f280000300a00 */
[----:B---3--:R-:W-:Y:S04]  /*36640*/  STG.E.U16 desc[UR4][R218.64], R213 ;  /* 0x000000d5da007986 */ /* 0x008fe8000c101504 */
[----:B------:R-:W-:Y:S04]  /*36650*/  STG.E.U16 desc[UR4][R220.64], R215 ;  /* 0x000000d7dc007986 */ /* 0x000fe8000c101504 */
[----:B------:R0:W-:Y:S04]  /*36660*/  STG.E.U16 desc[UR4][R230.64], R212 ;  /* 0x000000d4e6007986 */ /* 0x0001e8000c101504 */
[----:B--2---:R1:W-:Y:S01]  /*36670*/  STG.E.U16 desc[UR4][R250.64], R208 ;  /* 0x000000d0fa007986 */ /* 0x0043e2000c101504 */
[----:B0-----:R-:W-:-:S03]  /*36680*/  PRMT R212, R208, 0x7632, R212 ;  /* 0x00007632d0d47816 */ /* 0x001fc600000000d4 */
[----:B------:R-:W2:Y:S01]  /*36690*/  LDL.LU.64 R230, [R1+0x160] ;  /* 0x0001600001e67983 */ /* 0x000ea20000300a00 */
[----:B-1----:R-:W-:-:S03]  /*366a0*/  PRMT R208, R209, 0x7632, R208 ;  /* 0x00007632d1d07816 */ /* 0x002fc600000000d0 */
[----:B------:R-:W3:Y:S04]  /*366b0*/  LDL.LU.64 R250, [R1+0x158] ;  /* 0x0001580001fa7983 */ /* 0x000ee80000300a00 */
[----:B------:R0:W-:Y:S04]  /*366c0*/  STG.E.U16 desc[UR4][R228.64], R212 ;  /* 0x000000d4e4007986 */ /* 0x0001e8000c101504 */
[----:B------:R1:W-:Y:S04]  /*366d0*/  STG.E.U16 desc[UR4][R240.64], R209 ;  /* 0x000000d1f0007986 */ /* 0x0003e8000c101504 */
[----:B0-----:R-:W3:Y:S04]  /*366e0*/  LDL.LU.64 R228, [R1+0x150] ;  /* 0x0001500001e47983 */ /* 0x001ee80000300a00 */
[----:B-1----:R-:W3:Y:S01]  /*366f0*/  LDL.LU.64 R240, [R1+0x148] ;  /* 0x0001480001f07983 */ /* 0x002ee20000300a00 */
[----:B------:R-:W-:-:S03]  /*36700*/  PRMT R209, R210, 0x7632, R209 ;  /* 0x00007632d2d17816 */ /* 0x000fc600000000d1 */
[----:B------:R0:W-:Y:S04]  /*36710*/  STG.E.U16 desc[UR4][R232.64], R208 ;  /* 0x000000d0e8007986 */ /* 0x0001e8000c101504 */
[----:B------:R-:W-:Y:S04]  /*36720*/  STG.E.U16 desc[UR4][R222.64], R210 ;  /* 0x000000d2de007986 */ /* 0x000fe8000c101504 */
[----:B------:R1:W-:Y:S04]  /*36730*/  STG.E.U16 desc[UR4][R234.64], R209 ;  /* 0x000000d1ea007986 */ /* 0x0003e8000c101504 */
[----:B0-----:R-:W3:Y:S01]  /*36740*/  LDL.LU.64 R232, [R1+0x140] ;  /* 0x0001400001e87983 */ /* 0x001ee20000300a00 */
[----:B------:R-:W-:-:S03]  /*36750*/  PRMT R208, R211, 0x7632, R208 ;  /* 0x00007632d3d07816 */ /* 0x000fc600000000d0 */
[----:B-1----:R-:W3:Y:S04]  /*36760*/  LDL.LU.64 R234, [R1+0x138] ;  /* 0x0001380001ea7983 */ /* 0x002ee80000300a00 */
[----:B------:R0:W-:Y:S04]  /*36770*/  STG.E.U16 desc[UR4][R236.64], R211 ;  /* 0x000000d3ec007986 */ /* 0x0001e8000c101504 */
[----:B----4-:R1:W-:Y:S04]  /*36780*/  STG.E.U16 desc[UR4][R242.64], R208 ;  /* 0x000000d0f2007986 */ /* 0x0103e8000c101504 */
[----:B------:R4:W-:Y:S04]  /*36790*/  STG.E.U16 desc[UR4][R248.64], R204 ;  /* 0x000000ccf8007986 */ /* 0x0009e8000c101504 */
[----:B0-----:R-:W3:Y:S04]  /*367a0*/  LDL.LU.64 R236, [R1+0x130] ;  /* 0x0001300001ec7983 */ /* 0x001ee80000300a00 */
[----:B-1----:R-:W3:Y:S04]  /*367b0*/  LDL.LU.64 R242, [R1+0x128] ;  /* 0x0001280001f27983 */ /* 0x002ee80000300a00 */
[----:B----4-:R-:W4:Y:S01]  /*367c0*/  LDL.LU.64 R248, [R1+0x120] ;  /* 0x0001200001f87983 */ /* 0x010f220000300a00 */
[----:B------:R-:W-:-:S02]  /*367d0*/  PRMT R208, R204, 0x7632, R208 ;  /* 0x00007632ccd07816 */ /* 0x000fc400000000d0 */
[----:B------:R-:W-:Y:S01]  /*367e0*/  PRMT R204, R205, 0x7632, R204 ;  /* 0x00007632cdcc7816 */ /* 0x000fe200000000cc */
[----:B------:R-:W4:Y:S04]  /*367f0*/  LDL.LU.64 R214, [R1+0x118] ;  /* 0x0001180001d67983 */ /* 0x000f280000300a00 */
[----:B------:R-:W-:Y:S04]  /*36800*/  STG.E.U16 desc[UR4][R224.64], R208 ;  /* 0x000000d0e0007986 */ /* 0x000fe8000c101504 */
[----:B------:R0:W-:Y:S04]  /*36810*/  STG.E.U16 desc[UR4][R226.64], R205 ;  /* 0x000000cde2007986 */ /* 0x0001e8000c101504 */
[----:B------:R1:W-:Y:S04]  /*36820*/  STG.E.U16 desc[UR4][R238.64], R204 ;  /* 0x000000ccee007986 */ /* 0x0003e8000c101504 */
[----:B------:R-:W4:Y:S01]  /*36830*/  LDL.LU.64 R216, [R1+0x110] ;  /* 0x0001100001d87983 */ /* 0x000f220000300a00 */
[----:B0-----:R-:W-:-:S03]  /*36840*/  PRMT R205, R206, 0x7632, R205 ;  /* 0x00007632cecd7816 */ /* 0x001fc600000000cd */
[----:B-1----:R-:W4:Y:S01]  /*36850*/  LDL.LU.64 R238, [R1+0x108] ;  /* 0x0001080001ee7983 */ /* 0x002f220000300a00 */
[----:B------:R-:W-:-:S03]  /*36860*/  PRMT R204, R207, 0x7632, R204 ;  /* 0x00007632cfcc7816 */ /* 0x000fc600000000cc */
[----:B------:R-:W4:Y:S04]  /*36870*/  LDL.LU.64 R218, [R1+0x100] ;  /* 0x0001000001da7983 */ /* 0x000f280000300a00 */
[----:B------:R-:W4:Y:S04]  /*36880*/  LDL.LU.64 R220, [R1+0xf8] ;  /* 0x0000f80001dc7983 */ /* 0x000f280000300a00 */
[----:B--2---:R0:W-:Y:S04]  /*36890*/  STG.E.U16 desc[UR4][R230.64], R206 ;  /* 0x000000cee6007986 */ /* 0x0041e8000c101504 */
[----:B---3--:R1:W-:Y:S04]  /*368a0*/  STG.E.U16 desc[UR4][R250.64], R205 ;  /* 0x000000cdfa007986 */ /* 0x0083e8000c101504 */
[----:B0-----:R-:W2:Y:S04]  /*368b0*/  LDL.LU.64 R230, [R1+0xf0] ;  /* 0x0000f00001e67983 */ /* 0x001ea80000300a00 */
[----:B-1----:R-:W3:Y:S04]  /*368c0*/  LDL.LU.64 R250, [R1+0xe8] ;  /* 0x0000e80001fa7983 */ /* 0x002ee80000300a00 */
[----:B------:R-:W-:Y:S04]  /*368d0*/  STG.E.U16 desc[UR4][R228.64], R207 ;  /* 0x000000cfe4007986 */ /* 0x000fe8000c101504 */
[----:B------:R0:W-:Y:S04]  /*368e0*/  STG.E.U16 desc[UR4][R240.64], R204 ;  /* 0x000000ccf0007986 */ /* 0x0001e8000c101504 */
[----:B0-----:R-:W3:Y:S01]  /*368f0*/  LDL.LU.64 R240, [R1+0xe0] ;  /* 0x0000e00001f07983 */ /* 0x001ee20000300a00 */
[----:B------:R-:W-:-:S03]  /*36900*/  PRMT R204, R200, 0x7632, R204 ;  /* 0x00007632c8cc7816 */ /* 0x000fc600000000cc */
[----:B------:R-:W3:Y:S04]  /*36910*/  LDL.LU.64 R222, [R1+0xd8] ;  /* 0x0000d80001de7983 */ /* 0x000ee80000300a00 */
[----:B------:R-:W3:Y:S04]  /*36920*/  LDL.LU.64 R224, [R1+0xd0] ;  /* 0x0000d00001e07983 */ /* 0x000ee80000300a00 */
[----:B------:R0:W-:Y:S04]  /*36930*/  STG.E.U16 desc[UR4][R232.64], R200 ;  /* 0x000000c8e8007986 */ /* 0x0001e8000c101504 */
[----:B------:R-:W3:Y:S04]  /*36940*/  LDL.LU.64 R226, [R1+0xc8] ;  /* 0x0000c80001e27983 */ /* 0x000ee80000300a00 */
[----:B------:R1:W-:Y:S04]  /*36950*/  STG.E.U16 desc[UR4][R234.64], R204 ;  /* 0x000000ccea007986 */ /* 0x0003e8000c101504 */
[----:B0-----:R-:W3:Y:S01]  /*36960*/  LDL.LU.64 R232, [R1+0xc0] ;  /* 0x0000c00001e87983 */ /* 0x001ee20000300a00 */
[----:B------:R-:W-:-:S03]  /*36970*/  PRMT R200, R201, 0x7632, R200 ;  /* 0x00007632c9c87816 */ /* 0x000fc600000000c8 */
[----:B-1----:R-:W3:Y:S04]  /*36980*/  LDL.LU.64 R234, [R1+0x4d0] ;  /* 0x0004d00001ea7983 */ /* 0x002ee80000300a00 */
[----:B------:R0:W-:Y:S04]  /*36990*/  STG.E.U16 desc[UR4][R236.64], R201 ;  /* 0x000000c9ec007986 */ /* 0x0001e8000c101504 */
[----:B------:R-:W3:Y:S04]  /*369a0*/  LDL.LU.64 R228, [R1+0x4c8] ;  /* 0x0004c80001e47983 */ /* 0x000ee80000300a00 */
[----:B------:R1:W-:Y:S04]  /*369b0*/  STG.E.U16 desc[UR4][R242.64], R200 ;  /* 0x000000c8f2007986 */ /* 0x0003e8000c101504 */
[----:B0-----:R-:W3:Y:S04]  /*369c0*/  LDL.LU.64 R236, [R1+0x4c0] ;  /* 0x0004c00001ec7983 */ /* 0x001ee80000300a00 */
[----:B----4-:R0:W-:Y:S04]  /*369d0*/  STG.E.U16 desc[UR4][R248.64], R202 ;  /* 0x000000caf8007986 */ /* 0x0101e8000c101504 */
[----:B-1----:R-:W4:Y:S04]  /*369e0*/  LDL.LU.64 R242, [R1+0x4b8] ;  /* 0x0004b80001f27983 */ /* 0x002f280000300a00 */
[----:B0-----:R-:W4:Y:S01]  /*369f0*/  LDL.LU.64 R248, [R1+0x4b0] ;  /* 0x0004b00001f87983 */ /* 0x001f220000300a00 */
[----:B------:R-:W-:-:S02]  /*36a00*/  PRMT R201, R202, 0x7632, R201 ;  /* 0x00007632cac97816 */ /* 0x000fc400000000c9 */
[----:B------:R-:W-:-:S03]  /*36a10*/  PRMT R200, R203, 0x7632, R200 ;  /* 0x00007632cbc87816 */ /* 0x000fc600000000c8 */
[----:B------:R-:W-:Y:S04]  /*36a20*/  STG.E.U16 desc[UR4][R214.64], R201 ;  /* 0x000000c9d6007986 */ /* 0x000fe8000c101504 */
[----:B------:R-:W-:Y:S04]  /*36a30*/  STG.E.U16 desc[UR4][R216.64], R203 ;  /* 0x000000cbd8007986 */ /* 0x000fe8000c101504 */
[----:B------:R0:W-:Y:S04]  /*36a40*/  STG.E.U16 desc[UR4][R238.64], R200 ;  /* 0x000000c8ee007986 */ /* 0x0001e8000c101504 */
[----:B------:R1:W-:Y:S04]  /*36a50*/  STG.E.U16 desc[UR4][R218.64], R196 ;  /* 0x000000c4da007986 */ /* 0x0003e8000c101504 */
[----:B0-----:R-:W4:Y:S01]  /*36a60*/  LDL.LU.64 R238, [R1+0x4a8] ;  /* 0x0004a80001ee7983 */ /* 0x001f220000300a00 */
[----:B------:R-:W-:-:S02]  /*36a70*/  PRMT R200, R196, 0x7632, R200 ;  /* 0x00007632c4c87816 */ /* 0x000fc400000000c8 */
[----:B-1----:R-:W-:-:S03]  /*36a80*/  PRMT R196, R197, 0x7632, R196 ;  /* 0x00007632c5c47816 */ /* 0x002fc600000000c4 */
[----:B------:R-:W-:Y:S04]  /*36a90*/  STG.E.U16 desc[UR4][R220.64], R200 ;  /* 0x000000c8dc007986 */ /* 0x000fe8000c101504 */
[----:B--2---:R0:W-:Y:S04]  /*36aa0*/  STG.E.U16 desc[UR4][R230.64], R197 ;  /* 0x000000c5e6007986 */ /* 0x0041e8000c101504 */
[----:B---3--:R1:W-:Y:S01]  /*36ab0*/  STG.E.U16 desc[UR4][R250.64], R196 ;  /* 0x000000c4fa007986 */ /* 0x0083e2000c101504 */
[----:B0-----:R-:W-:-:S03]  /*36ac0*/  PRMT R197, R198, 0x7632, R197 ;  /* 0x00007632c6c57816 */ /* 0x001fc600000000c5 */
[----:B-1----:R-:W2:Y:S01]  /*36ad0*/  LDL.LU.64 R250, [R1+0x4a0] ;  /* 0x0004a00001fa7983 */ /* 0x002ea20000300a00 */
[----:B------:R-:W-:-:S03]  /*36ae0*/  PRMT R196, R199, 0x7632, R196 ;  /* 0x00007632c7c47816 */ /* 0x000fc600000000c4 */
[----:B------:R-:W3:Y:S04]  /*36af0*/  LDL.LU.64 R230, [R1+0x498] ;  /* 0x0004980001e67983 */ /* 0x000ee80000300a00 */
[----:B------:R0:W-:Y:S04]  /*36b00*/  STG.E.U16 desc[UR4][R240.64], R198 ;  /* 0x000000c6f0007986 */ /* 0x0001e8000c101504 */
[----:B------:R-:W-:Y:S04]  /*36b10*/  STG.E.U16 desc[UR4][R222.64], R197 ;  /* 0x000000c5de007986 */ /* 0x000fe8000c101504 */
[----:B------:R-:W-:Y:S04]  /*36b20*/  STG.E.U16 desc[UR4][R224.64], R199 ;  /* 0x000000c7e0007986 */ /* 0x000fe8000c101504 */
[----:B0-----:R-:W3:Y:S01]  /*36b30*/  LDL.LU.64 R240, [R1+0x490] ;  /* 0x0004900001f07983 */ /* 0x001ee20000300a00 */
[----:B------:R-:W-:-:S03]  /*36b40*/  PRMT R198, R192, 0x7632, R198 ;  /* 0x00007632c0c67816 */ /* 0x000fc600000000c6 */
[----:B------:R0:W-:Y:S04]  /*36b50*/  STG.E.U16 desc[UR4][R226.64], R196 ;  /* 0x000000c4e2007986 */ /* 0x0001e8000c101504 */
[----:B------:R1:W-:Y:S01]  /*36b60*/  STG.E.U16 desc[UR4][R232.64], R192 ;  /* 0x000000c0e8007986 */ /* 0x0003e2000c101504 */
[----:B------:R-:W3:Y:S01]  /*36b70*/  S2R R252, SR_TID.X ;  /* 0x0000000000fc7919 */ /* 0x000ee20000002100 */
[----:B0-----:R-:W0:Y:S02]  /*36b80*/  LDC.64 R196, c[0x0][0x270] ;  /* 0x00009c00ffc47b82 */ /* 0x001e240000000a00 */
[----:B------:R1:W-:Y:S04]  /*36b90*/  STG.E.U16 desc[UR4][R234.64], R198 ;  /* 0x000000c6ea007986 */ /* 0x0003e8000c101504 */
[----:B-1----:R-:W3:Y:S01]  /*36ba0*/  LDL.LU.64 R232, [R1+0x488] ;  /* 0x0004880001e87983 */ /* 0x002ee20000300a00 */
[----:B------:R-:W-:-:S03]  /*36bb0*/  PRMT R192, R194, 0x7632, R192 ;  /* 0x00007632c2c07816 */ /* 0x000fc600000000c0 */
[----:B------:R1:W-:Y:S01]  /*36bc0*/  STG.E.U16 desc[UR4][R228.64], R193 ;  /* 0x000000c1e4007986 */ /* 0x0003e2000c101504 */
[----:B------:R-:W-:-:S03]  /*36bd0*/  PRMT R198, R193, 0x7632, R198 ;  /* 0x00007632c1c67816 */ /* 0x000fc600000000c6 */
[----:B------:R-:W3:Y:S04]  /*36be0*/  LDL.LU.64 R234, [R1+0x480] ;  /* 0x0004800001ea7983 */ /* 0x000ee80000300a00 */
[----:B------:R1:W-:Y:S04]  /*36bf0*/  STG.E.U16 desc[UR4][R236.64], R198 ;  /* 0x000000c6ec007986 */ /* 0x0003e8000c101504 */
[----:B----4-:R4:W-:Y:S01]  /*36c00*/  STG.E.U16 desc[UR4][R242.64], R194 ;  /* 0x000000c2f2007986 */ /* 0x0109e2000c101504 */
[----:B-1----:R-:W-:Y:S01]  /*36c10*/  PRMT R193, R195, 0x7632, R193 ;  /* 0x00007632c3c17816 */ /* 0x002fe200000000c1 */
[----:B------:R-:W1:Y:S02]  /*36c20*/  LDC R198, c[0x0][0x228] ;  /* 0x00008a00ffc67b82 */ /* 0x000e640000000800 */
[----:B------:R0:W-:Y:S04]  /*36c30*/  STG.E.U16 desc[UR4][R248.64], R192 ;  /* 0x000000c0f8007986 */ /* 0x0001e8000c101504 */
[----:B----4-:R-:W4:Y:S02]  /*36c40*/  LDL.LU.64 R242, [R1+0x478] ;  /* 0x0004780001f27983 */ /* 0x010f240000300a00 */
[----:B------:R-:W1:Y:S02]  /*36c50*/  LDC R194, c[0x0][0x278] ;  /* 0x00009e00ffc27b82 */ /* 0x000e640000000800 */
[----:B0-----:R-:W4:Y:S04]  /*36c60*/  LDL.LU.64 R248, [R1+0x8e8] ;  /* 0x0008e80001f87983 */ /* 0x001f280000300a00 */
[----:B------:R-:W4:Y:S01]  /*36c70*/  LDL.LU.64 R222, [R1+0x8e0] ;  /* 0x0008e00001de7983 */ /* 0x000f220000300a00 */
[----:B------:R-:W-:-:S03]  /*36c80*/  PRMT R192, R188, 0x7632, R192 ;  /* 0x00007632bcc07816 */ /* 0x000fc600000000c0 */
[----:B------:R0:W-:Y:S04]  /*36c90*/  STG.E.U16 desc[UR4][R238.64], R195 ;  /* 0x000000c3ee007986 */ /* 0x0001e8000c101504 */
[----:B0-----:R-:W4:Y:S04]  /*36ca0*/  LDL.LU.64 R238, [R1+0x8d0] ;  /* 0x0008d00001ee7983 */ /* 0x001f280000300a00 */
[----:B------:R-:W4:Y:S04]  /*36cb0*/  LDL.LU.64 R236, [R1+0x8d8] ;  /* 0x0008d80001ec7983 */ /* 0x000f280000300a00 */
[----:B------:R-:W4:Y:S04]  /*36cc0*/  LDL.LU.64 R224, [R1+0x8c8] ;  /* 0x0008c80001e07983 */ /* 0x000f280000300a00 */
[----:B--2---:R-:W-:Y:S04]  /*36cd0*/  STG.E.U16 desc[UR4][R250.64], R193 ;  /* 0x000000c1fa007986 */ /* 0x004fe8000c101504 */
[----:B---3--:R-:W-:Y:S04]  /*36ce0*/  STG.E.U16 desc[UR4][R230.64], R188 ;  /* 0x000000bce6007986 */ /* 0x008fe8000c101504 */
[----:B------:R0:W-:Y:S04]  /*36cf0*/  STG.E.U16 desc[UR4][R240.64], R192 ;  /* 0x000000c0f0007986 */ /* 0x0001e8000c101504 */
[----:B0-----:R-:W2:Y:S01]  /*36d00*/  LDL.LU.64 R240, [R1+0x8c0] ;  /* 0x0008c00001f07983 */ /* 0x001ea20000300a00 */
[----:B------:R-:W-:-:S03]  /*36d10*/  PRMT R192, R189, 0x7632, R192 ;  /* 0x00007632bdc07816 */ /* 0x000fc600000000c0 */
[----:B------:R-:W3:Y:S04]  /*36d20*/  LDL.LU.64 R226, [R1+0x8b8] ;  /* 0x0008b80001e27983 */ /* 0x000ee80000300a00 */
[----:B------:R-:W3:Y:S04]  /*36d30*/  LDL.LU.64 R228, [R1+0x8b0] ;  /* 0x0008b00001e47983 */ /* 0x000ee80000300a00 */
[----:B------:R-:W3:Y:S04]  /*36d40*/  LDL.LU.64 R220, [R1+0x8a8] ;  /* 0x0008a80001dc7983 */ /* 0x000ee80000300a00 */
[----:B------:R0:W-:Y:S04]  /*36d50*/  STG.E.U16 desc[UR4][R232.64], R189 ;  /* 0x000000bde8007986 */ /* 0x0001e8000c101504 */
[----:B------:R-:W3:Y:S04]  /*36d60*/  LDL.LU.64 R230, [R1+0x8a0] ;  /* 0x0008a00001e67983 */ /* 0x000ee80000300a00 */
[----:B------:R1:W-:Y:S04]  /*36d70*/  STG.E.U16 desc[UR4][R234.64], R192 ;  /* 0x000000c0ea007986 */ /* 0x0003e8000c101504 */
[----:B0-----:R-:W3:Y:S01]  /*36d80*/  LDL.LU.64 R232, [R1+0x898] ;  /* 0x0008980001e87983 */ /* 0x001ee20000300a00 */
[----:B-1----:R-:W-:-:S03]  /*36d90*/  PRMT R192, R190, 0x7632, R192 ;  /* 0x00007632bec07816 */ /* 0x002fc600000000c0 */
[----:B----4-:R0:W-:Y:S04]  /*36da0*/  STG.E.U16 desc[UR4][R242.64], R190 ;  /* 0x000000bef2007986 */ /* 0x0101e8000c101504 */
[----:B------:R1:W-:Y:S04]  /*36db0*/  STG.E.U16 desc[UR4][R248.64], R192 ;  /* 0x000000c0f8007986 */ /* 0x0003e8000c101504 */
[----:B0-----:R-:W4:Y:S04]  /*36dc0*/  LDL.LU.64 R242, [R1+0x890] ;  /* 0x0008900001f27983 */ /* 0x001f280000300a00 */
[----:B-1----:R-:W4:Y:S01]  /*36dd0*/  LDL.LU.64 R248, [R1+0x888] ;  /* 0x0008880001f87983 */ /* 0x002f220000300a00 */
[----:B------:R-:W-:-:S02]  /*36de0*/  LOP3.LUT R251, R252, 0xff, RZ, 0xc0, !PT ;  /* 0x000000fffcfb7812 */ /* 0x000fc400078ec0ff */
[----:B------:R-:W0:Y:S01]  /*36df0*/  S2R R252, SR_CTAID.X ;  /* 0x0000000000fc7919 */ /* 0x000e220000002500 */
[----:B------:R-:W1:Y:S01]  /*36e00*/  S2R R250, SR_CTAID.Y ;  /* 0x0000000000fa7919 */ /* 0x000e620000002600 */
[----:B------:R-:W4:Y:S01]  /*36e10*/  LDL.LU.64 R234, [R1+0x880] ;  /* 0x0008800001ea7983 */ /* 0x000f220000300a00 */
[----:B0-----:R-:W-:Y:S01]  /*36e20*/  LEA R252, R252, R251, 0x8 ;  /* 0x000000fbfcfc7211 */ /* 0x001fe200078e40ff */
[----:B-1----:R-:W-:-:S04]  /*36e30*/  IMAD R196, R250, R196, RZ ;  /* 0x000000c4fac47224 */ /* 0x002fc800078e02ff */
[----:B------:R-:W-:Y:S01]  /*36e40*/  IMAD R188, R252, R197, RZ ;  /* 0x000000c5fcbc7224 */ /* 0x000fe200078e02ff */
[----:B------:R-:W-:-:S04]  /*36e50*/  SHF.L.U32 R189, R196, 0x1, RZ ;  /* 0x00000001c4bd7819 */ /* 0x000fc800000006ff */
[----:B------:R-:W-:-:S04]  /*36e60*/  SHF.L.U32 R188, R188, 0x1, RZ ;  /* 0x00000001bcbc7819 */ /* 0x000fc800000006ff */
[--C-:B------:R-:W-:Y:S02]  /*36e70*/  IADD3 R188, R188, R198, R189.reuse ;  /* 0x000000c6bcbc7210 */ /* 0x100fe40007ffe0bd */
[----:B------:R-:W-:Y:S02]  /*36e80*/  PRMT R189, R191, 0x7632, R189 ;  /* 0x00007632bfbd7816 */ /* 0x000fe400000000bd */
[----:B------:R-:W-:Y:S01]  /*36e90*/  LEA R238, R194, R188, 0x8 ;  /* 0x000000bcc2ee7211 */ /* 0x000fe200078e40ff */
[----:B------:R0:W-:Y:S04]  /*36ea0*/  STG.E.U16 desc[UR4][R222.64], R191 ;  /* 0x000000bfde007986 */ /* 0x0001e8000c101504 */
[----:B------:R1:W-:Y:S04]  /*36eb0*/  STG.E.U16 desc[UR4][R236.64], R189 ;  /* 0x000000bdec007986 */ /* 0x0003e8000c101504 */
[----:B------:R1:W-:Y:S04]  /*36ec0*/  STG.E.U16 desc[UR4][R238.64], R184 ;  /* 0x000000b8ee007986 */ /* 0x0003e8000c101504 */
[----:B0-----:R-:W4:Y:S04]  /*36ed0*/  LDL.LU.64 R222, [R1+0x878] ;  /* 0x0008780001de7983 */ /* 0x001f280000300a00 */
[----:B-1----:R-:W4:Y:S01]  /*36ee0*/  LDL.LU.64 R236, [R1+0x870] ;  /* 0x0008700001ec7983 */ /* 0x002f220000300a00 */
[----:B------:R-:W-:-:S03]  /*36ef0*/  PRMT R189, R184, 0x7632, R189 ;  /* 0x00007632b8bd7816 */ /* 0x000fc600000000bd */
[----:B------:R-:W4:Y:S01]  /*36f00*/  LDL.LU.64 R238, [R1+0x868] ;  /* 0x0008680001ee7983 */ /* 0x000f220000300a00 */
[----:B------:R-:W-:-:S03]  /*36f10*/  PRMT R184, R185, 0x7632, R184 ;  /* 0x00007632b9b87816 */ /* 0x000fc600000000b8 */
[----:B------:R0:W-:Y:S04]  /*36f20*/  STG.E.U16 desc[UR4][R224.64], R189 ;  /* 0x000000bde0007986 */ /* 0x0001e8000c101504 */
[----:B0-----:R-:W4:Y:S01]  /*36f30*/  LDL.LU.64 R224, [R1+0x860] ;  /* 0x0008600001e07983 */ /* 0x001f220000300a00 */
[----:B------:R-:W0:Y:S03]  /*36f40*/  LDC R189, c[0x0][0x278] ;  /* 0x00009e00ffbd7b82 */ /* 0x000e260000000800 */
[----:B--2---:R1:W-:Y:S04]  /*36f50*/  STG.E.U16 desc[UR4][R240.64], R185 ;  /* 0x000000b9f0007986 */ /* 0x0043e8000c101504 */
[----:B---3--:R2:W-:Y:S04]  /*36f60*/  STG.E.U16 desc[UR4][R226.64], R184 ;  /* 0x000000b8e2007986 */ /* 0x0085e8000c101504 */
[----:B-1----:R-:W3:Y:S01]  /*36f70*/  LDL.LU.64 R240, [R1+0x858] ;  /* 0x0008580001f07983 */ /* 0x002ee20000300a00 */
[----:B------:R-:W-:-:S03]  /*36f80*/  PRMT R185, R186, 0x7632, R185 ;  /* 0x00007632bab97816 */ /* 0x000fc600000000b9 */
[----:B--2---:R-:W2:Y:S01]  /*36f90*/  LDL.LU.64 R226, [R1+0x850] ;  /* 0x0008500001e27983 */ /* 0x004ea20000300a00 */
[----:B------:R-:W-:-:S03]  /*36fa0*/  PRMT R184, R187, 0x7632, R184 ;  /* 0x00007632bbb87816 */ /* 0x000fc600000000b8 */
[----:B------:R1:W-:Y:S04]  /*36fb0*/  STG.E.U16 desc[UR4][R228.64], R186 ;  /* 0x000000bae4007986 */ /* 0x0003e8000c101504 */
[----:B------:R0:W-:Y:S04]  /*36fc0*/  STG.E.U16 desc[UR4][R220.64], R185 ;  /* 0x000000b9dc007986 */ /* 0x0001e8000c101504 */
[----:B------:R0:W-:Y:S04]  /*36fd0*/  STG.E.U16 desc[UR4][R230.64], R187 ;  /* 0x000000bbe6007986 */ /* 0x0001e8000c101504 */
[----:B-1----:R-:W2:Y:S04]  /*36fe0*/  LDL.LU.64 R228, [R1+0x848] ;  /* 0x0008480001e47983 */ /* 0x002ea80000300a00 */
[----:B0-----:R-:W2:Y:S04]  /*36ff0*/  LDL.LU.64 R220, [R1+0x840] ;  /* 0x0008400001dc7983 */ /* 0x001ea80000300a00 */
[----:B------:R-:W2:Y:S04]  /*37000*/  LDL.LU.64 R230, [R1+0x838] ;  /* 0x0008380001e67983 */ /* 0x000ea80000300a00 */
[----:B------:R0:W-:Y:S02]  /*37010*/  STG.E.U16 desc[UR4][R232.64], R184 ;  /* 0x000000b8e8007986 */ /* 0x0001e4000c101504 */
[----:B0-----:R-:W-:-:S02]  /*37020*/  PRMT R184, R180, 0x7632, R184 ;  /* 0x00007632b4b87816 */ /* 0x001fc400000000b8 */
[----:B------:R-:W2:Y:S04]  /*37030*/  LDL.LU.64 R232, [R1+0x830] ;  /* 0x0008300001e87983 */ /* 0x000ea80000300a00 */
[----:B----4-:R0:W-:Y:S04]  /*37040*/  STG.E.U16 desc[UR4][R242.64], R180 ;  /* 0x000000b4f2007986 */ /* 0x0101e8000c101504 */
[----:B------:R1:W-:Y:S04]  /*37050*/  STG.E.U16 desc[UR4][R248.64], R184 ;  /* 0x000000b8f8007986 */ /* 0x0003e8000c101504 */
[----:B0-----:R-:W4:Y:S04]  /*37060*/  LDL.LU.64 R242, [R1+0x828] ;  /* 0x0008280001f27983 */ /* 0x001f280000300a00 */
[----:B-1----:R-:W4:Y:S01]  /*37070*/  LDL.LU.64 R248, [R1+0x820] ;  /* 0x0008200001f87983 */ /* 0x002f220000300a00 */
[----:B------:R-:W-:-:S03]  /*37080*/  PRMT R180, R181, 0x7632, R180 ;  /* 0x00007632b5b47816 */ /* 0x000fc600000000b4 */
[----:B------:R0:W-:Y:S04]  /*37090*/  STG.E.U16 desc[UR4][R234.64], R181 ;  /* 0x000000b5ea007986 */ /* 0x0001e8000c101504 */
[----:B0-----:R-:W4:Y:S01]  /*370a0*/  LDL.LU.64 R234, [R1+0x818] ;  /* 0x0008180001ea7983 */ /* 0x001f220000300a00 */
[----:B------:R-:W-:-:S03]  /*370b0*/  PRMT R181, R182, 0x7632, R181 ;  /* 0x00007632b6b57816 */ /* 0x000fc600000000b5 */
[----:B------:R0:W-:Y:S04]  /*370c0*/  STG.E.U16 desc[UR4][R222.64], R180 ;  /* 0x000000b4de007986 */ /* 0x0001e8000c101504 */
[----:B------:R1:W-:Y:S04]  /*370d0*/  STG.E.U16 desc[UR4][R236.64], R182 ;  /* 0x000000b6ec007986 */ /* 0x0003e8000c101504 */
[----:B------:R1:W-:Y:S04]  /*370e0*/  STG.E.U16 desc[UR4][R238.64], R181 ;  /* 0x000000b5ee007986 */ /* 0x0003e8000c101504 */
[----:B0-----:R-:W4:Y:S01]  /*370f0*/  LDL.LU.64 R222, [R1+0x810] ;  /* 0x0008100001de7983 */ /* 0x001f220000300a00 */
[----:B------:R-:W-:-:S03]  /*37100*/  PRMT R180, R183, 0x7632, R180 ;  /* 0x00007632b7b47816 */ /* 0x000fc600000000b4 */
[----:B-1----:R-:W4:Y:S04]  /*37110*/  LDL.LU.64 R236, [R1+0x808] ;  /* 0x0008080001ec7983 */ /* 0x002f280000300a00 */
[----:B------:R-:W4:Y:S04]  /*37120*/  LDL.LU.64 R238, [R1+0x800] ;  /* 0x0008000001ee7983 */ /* 0x000f280000300a00 */
[----:B------:R0:W-:Y:S04]  /*37130*/  STG.E.U16 desc[UR4][R224.64], R183 ;  /* 0x000000b7e0007986 */ /* 0x0001e8000c101504 */
[----:B0-----:R-:W4:Y:S04]  /*37140*/  LDL.LU.64 R224, [R1+0x7f8] ;  /* 0x0007f80001e07983 */ /* 0x001f280000300a00 */
[----:B---3--:R0:W-:Y:S04]  /*37150*/  STG.E.U16 desc[UR4][R240.64], R180 ;  /* 0x000000b4f0007986 */ /* 0x0081e8000c101504 */
[----:B--2---:R1:W-:Y:S04]  /*37160*/  STG.E.U16 desc[UR4][R226.64], R176 ;  /* 0x000000b0e2007986 */ /* 0x0043e8000c101504 */
[----:B0-----:R-:W2:Y:S01]  /*37170*/  LDL.LU.64 R240, [R1+0x7d8] ;  /* 0x0007d80001f07983 */ /* 0x001ea20000300a00 */
[----:B------:R-:W-:-:S03]  /*37180*/  PRMT R180, R176, 0x7632, R180 ;  /* 0x00007632b0b47816 */ /* 0x000fc600000000b4 */
[----:B-1----:R-:W3:Y:S01]  /*37190*/  LDL.LU.64 R226, [R1+0x7d0] ;  /* 0x0007d00001e27983 */ /* 0x002ee20000300a00 */
[----:B------:R-:W-:-:S03]  /*371a0*/  PRMT R176, R177, 0x7632, R176 ;  /* 0x00007632b1b07816 */ /* 0x000fc600000000b0 */
[----:B------:R0:W-:Y:S04]  /*371b0*/  STG.E.U16 desc[UR4][R228.64], R180 ;  /* 0x000000b4e4007986 */ /* 0x0001e8000c101504 */
[----:B------:R1:W-:Y:S04]  /*371c0*/  STG.E.U16 desc[UR4][R220.64], R177 ;  /* 0x000000b1dc007986 */ /* 0x0003e8000c101504 */
[----:B------:R1:W-:Y:S04]  /*371d0*/  STG.E.U16 desc[UR4][R230.64], R176 ;  /* 0x000000b0e6007986 */ /* 0x0003e8000c101504 */
[----:B0-----:R-:W3:Y:S04]  /*371e0*/  LDL.LU.64 R228, [R1+0x7c8] ;  /* 0x0007c80001e47983 */ /* 0x001ee80000300a00 */
[----:B-1----:R-:W3:Y:S01]  /*371f0*/  LDL.LU.64 R220, [R1+0x7c0] ;  /* 0x0007c00001dc7983 */ /* 0x002ee20000300a00 */
[----:B------:R-:W-:-:S03]  /*37200*/  PRMT R177, R178, 0x7632, R177 ;  /* 0x00007632b2b17816 */ /* 0x000fc600000000b1 */
[----:B------:R-:W3:Y:S04]  /*37210*/  LDL.LU.64 R230, [R1+0x7b8] ;  /* 0x0007b80001e67983 */ /* 0x000ee80000300a00 */
[----:B------:R0:W-:Y:S04]  /*37220*/  STG.E.U16 desc[UR4][R232.64], R178 ;  /* 0x000000b2e8007986 */ /* 0x0001e8000c101504 */
[----:B0-----:R-:W3:Y:S04]  /*37230*/  LDL.LU.64 R232, [R1+0x7b0] ;  /* 0x0007b00001e87983 */ /* 0x001ee80000300a00 */
[----:B----4-:R0:W-:Y:S04]  /*37240*/  STG.E.U16 desc[UR4][R242.64], R177 ;  /* 0x000000b1f2007986 */ /* 0x0101e8000c101504 */
[----:B------:R1:W-:Y:S04]  /*37250*/  STG.E.U16 desc[UR4][R248.64], R179 ;  /* 0x000000b3f8007986 */ /* 0x0003e8000c101504 */
[----:B0-----:R-:W4:Y:S04]  /*37260*/  LDL.LU.64 R242, [R1+0x7a8] ;  /* 0x0007a80001f27983 */ /* 0x001f280000300a00 */
[----:B-1----:R-:W4:Y:S01]  /*37270*/  LDL.LU.64 R248, [R1+0x7a0] ;  /* 0x0007a00001f87983 */ /* 0x002f220000300a00 */
[----:B------:R-:W-:-:S05]  /*37280*/  PRMT R176, R179, 0x7632, R176 ;  /* 0x00007632b3b07816 */ /* 0x000fca00000000b0 */
[----:B------:R0:W-:Y:S02]  /*37290*/  STG.E.U16 desc[UR4][R234.64], R176 ;  /* 0x000000b0ea007986 */ /* 0x0001e4000c101504 */
[----:B0-----:R-:W-:Y:S02]  /*372a0*/  PRMT R176, R172, 0x7632, R176 ;  /* 0x00007632acb07816 */ /* 0x001fe400000000b0 */
[----:B------:R-:W4:Y:S04]  /*372b0*/  LDL.LU.64 R234, [R1+0x798] ;  /* 0x0007980001ea7983 */ /* 0x000f280000300a00 */
[----:B------:R0:W-:Y:S04]  /*372c0*/  STG.E.U16 desc[UR4][R222.64], R172 ;  /* 0x000000acde007986 */ /* 0x0001e8000c101504 */
[----:B------:R1:W-:Y:S04]  /*372d0*/  STG.E.U16 desc[UR4][R236.64], R176 ;  /* 0x000000b0ec007986 */ /* 0x0003e8000c101504 */
[----:B------:R1:W-:Y:S04]  /*372e0*/  STG.E.U16 desc[UR4][R238.64], R173 ;  /* 0x000000adee007986 */ /* 0x0003e8000c101504 */
[----:B0-----:R-:W4:Y:S01]  /*372f0*/  LDL.LU.64 R222, [R1+0x790] ;  /* 0x0007900001de7983 */ /* 0x001f220000300a00 */
[----:B------:R-:W-:-:S03]  /*37300*/  PRMT R172, R173, 0x7632, R172 ;  /* 0x00007632adac7816 */ /* 0x000fc600000000ac */
[----:B-1----:R-:W4:Y:S04]  /*37310*/  LDL.LU.64 R236, [R1+0x788] ;  /* 0x0007880001ec7983 */ /* 0x002f280000300a00 */
[----:B------:R-:W4:Y:S01]  /*37320*/  LDL.LU.64 R238, [R1+0x780] ;  /* 0x0007800001ee7983 */ /* 0x000f220000300a00 */
[----:B------:R-:W-:-:S03]  /*37330*/  PRMT R173, R174, 0x7632, R173 ;  /* 0x00007632aead7816 */ /* 0x000fc600000000ad */
[----:B------:R0:W-:Y:S04]  /*37340*/  STG.E.U16 desc[UR4][R224.64], R172 ;  /* 0x000000ace0007986 */ /* 0x0001e8000c101504 */
[----:B0-----:R-:W4:Y:S01]  /*37350*/  LDL.LU.64 R224, [R1+0x778] ;  /* 0x0007780001e07983 */ /* 0x001f220000300a00 */
[----:B------:R-:W-:-:S03]  /*37360*/  PRMT R172, R175, 0x7632, R172 ;  /* 0x00007632afac7816 */ /* 0x000fc600000000ac */
[----:B--2---:R0:W-:Y:S04]  /*37370*/  STG.E.U16 desc[UR4][R240.64], R174 ;  /* 0x000000aef0007986 */ /* 0x0041e8000c101504 */
[----:B---3--:R1:W-:Y:S04]  /*37380*/  STG.E.U16 desc[UR4][R226.64], R173 ;  /* 0x000000ade2007986 */ /* 0x0083e8000c101504 */
[----:B0-----:R-:W2:Y:S04]  /*37390*/  LDL.LU.64 R240, [R1+0x770] ;  /* 0x0007700001f07983 */ /* 0x001ea80000300a00 */
[----:B-1----:R-:W3:Y:S04]  /*373a0*/  LDL.LU.64 R226, [R1+0x768] ;  /* 0x0007680001e27983 */ /* 0x002ee80000300a00 */
[----:B------:R0:W-:Y:S04]  /*373b0*/  STG.E.U16 desc[UR4][R228.64], R175 ;  /* 0x000000afe4007986 */ /* 0x0001e8000c101504 */
[----:B------:R1:W-:Y:S04]  /*373c0*/  STG.E.U16 desc[UR4][R220.64], R172 ;  /* 0x000000acdc007986 */ /* 0x0003e8000c101504 */
[----:B------:R1:W-:Y:S04]  /*373d0*/  STG.E.U16 desc[UR4][R230.64], R168 ;  /* 0x000000a8e6007986 */ /* 0x0003e8000c101504 */
[----:B0-----:R-:W3:Y:S04]  /*373e0*/  LDL.LU.64 R228, [R1+0x760] ;  /* 0x0007600001e47983 */ /* 0x001ee80000300a00 */
[----:B-1----:R-:W3:Y:S01]  /*373f0*/  LDL.LU.64 R220, [R1+0x758] ;  /* 0x0007580001dc7983 */ /* 0x002ee20000300a00 */
[----:B------:R-:W-:-:S03]  /*37400*/  PRMT R172, R168, 0x7632, R172 ;  /* 0x00007632a8ac7816 */ /* 0x000fc600000000ac */
[----:B------:R-:W3:Y:S01]  /*37410*/  LDL.LU.64 R230, [R1+0x750] ;  /* 0x0007500001e67983 */ /* 0x000ee20000300a00 */
[----:B------:R-:W-:-:S03]  /*37420*/  PRMT R168, R169, 0x7632, R168 ;  /* 0x00007632a9a87816 */ /* 0x000fc600000000a8 */
[----:B------:R0:W-:Y:S04]  /*37430*/  STG.E.U16 desc[UR4][R232.64], R172 ;  /* 0x000000ace8007986 */ /* 0x0001e8000c101504 */
[----:B0-----:R-:W3:Y:S04]  /*37440*/  LDL.LU.64 R232, [R1+0x748] ;  /* 0x0007480001e87983 */ /* 0x001ee80000300a00 */
[----:B----4-:R0:W-:Y:S04]  /*37450*/  STG.E.U16 desc[UR4][R242.64], R169 ;  /* 0x000000a9f2007986 */ /* 0x0101e8000c101504 */
[----:B------:R1:W-:Y:S04]  /*37460*/  STG.E.U16 desc[UR4][R248.64], R168 ;  /* 0x000000a8f8007986 */ /* 0x0003e8000c101504 */
[----:B0-----:R-:W4:Y:S04]  /*37470*/  LDL.LU.64 R242, [R1+0x740] ;  /* 0x0007400001f27983 */ /* 0x001f280000300a00 */
[----:B-1----:R-:W4:Y:S01]  /*37480*/  LDL.LU.64 R248, [R1+0x738] ;  /* 0x0007380001f87983 */ /* 0x002f220000300a00 */
[----:B------:R-:W-:-:S02]  /*37490*/  PRMT R169, R170, 0x7632, R169 ;  /* 0x00007632aaa97816 */ /* 0x000fc400000000a9 */
[----:B------:R-:W-:Y:S01]  /*374a0*/  PRMT R168, R171, 0x7632, R168 ;  /* 0x00007632aba87816 */ /* 0x000fe200000000a8 */
[----:B------:R0:W-:Y:S04]  /*374b0*/  STG.E.U16 desc[UR4][R234.64], R170 ;  /* 0x000000aaea007986 */ /* 0x0001e8000c101504 */
[----:B0-----:R-:W4:Y:S04]  /*374c0*/  LDL.LU.64 R234, [R1+0x730] ;  /* 0x0007300001ea7983 */ /* 0x001f280000300a00 */
[----:B------:R0:W-:Y:S04]  /*374d0*/  STG.E.U16 desc[UR4][R222.64], R169 ;  /* 0x000000a9de007986 */ /* 0x0001e8000c101504 */
[----:B------:R1:W-:Y:S04]  /*374e0*/  STG.E.U16 desc[UR4][R236.64], R171 ;  /* 0x000000abec007986 */ /* 0x0003e8000c101504 */
[----:B------:R1:W-:Y:S04]  /*374f0*/  STG.E.U16 desc[UR4][R238.64], R168 ;  /* 0x000000a8ee007986 */ /* 0x0003e8000c101504 */
[----:B0-----:R-:W4:Y:S04]  /*37500*/  LDL.LU.64 R222, [R1+0x728] ;  /* 0x0007280001de7983 */ /* 0x001f280000300a00 */
[----:B-1----:R-:W4:Y:S01]  /*37510*/  LDL.LU.64 R236, [R1+0x720] ;  /* 0x0007200001ec7983 */ /* 0x002f220000300a00 */
[----:B------:R-:W-:-:S03]  /*37520*/  PRMT R168, R164, 0x7632, R168 ;  /* 0x00007632a4a87816 */ /* 0x000fc600000000a8 */
[----:B------:R-:W4:Y:S04]  /*37530*/  LDL.LU.64 R238, [R1+0x718] ;  /* 0x0007180001ee7983 */ /* 0x000f280000300a00 */
[----:B------:R0:W-:Y:S04]  /*37540*/  STG.E.U16 desc[UR4][R224.64], R164 ;  /* 0x000000a4e0007986 */ /* 0x0001e8000c101504 */
[----:B0-----:R-:W4:Y:S01]  /*37550*/  LDL.LU.64 R224, [R1+0x710] ;  /* 0x0007100001e07983 */ /* 0x001f220000300a00 */
[----:B------:R-:W-:-:S03]  /*37560*/  PRMT R164, R165, 0x7632, R164 ;  /* 0x00007632a5a47816 */ /* 0x000fc600000000a4 */
[----:B--2---:R0:W-:Y:S04]  /*37570*/  STG.E.U16 desc[UR4][R240.64], R168 ;  /* 0x000000a8f0007986 */ /* 0x0041e8000c101504 */
[----:B---3--:R1:W-:Y:S04]  /*37580*/  STG.E.U16 desc[UR4][R226.64], R165 ;  /* 0x000000a5e2007986 */ /* 0x0083e8000c101504 */
[----:B0-----:R-:W2:Y:S04]  /*37590*/  LDL.LU.64 R240, [R1+0x708] ;  /* 0x0007080001f07983 */ /* 0x001ea80000300a00 */
[----:B-1----:R-:W3:Y:S01]  /*375a0*/  LDL.LU.64 R226, [R1+0x700] ;  /* 0x0007000001e27983 */ /* 0x002ee20000300a00 */
[----:B------:R-:W-:-:S03]  /*375b0*/  PRMT R165, R166, 0x7632, R165 ;  /* 0x00007632a6a57816 */ /* 0x000fc600000000a5 */
[----:B------:R0:W-:Y:S04]  /*375c0*/  STG.E.U16 desc[UR4][R228.64], R164 ;  /* 0x000000a4e4007986 */ /* 0x0001e8000c101504 */
[----:B------:R-:W-:Y:S04]  /*375d0*/  STG.E.U16 desc[UR4][R220.64], R166 ;  /* 0x000000a6dc007986 */ /* 0x000fe8000c101504 */
[----:B------:R1:W-:Y:S04]  /*375e0*/  STG.E.U16 desc[UR4][R230.64], R165 ;  /* 0x000000a5e6007986 */ /* 0x0003e8000c101504 */
[----:B0-----:R-:W3:Y:S01]  /*375f0*/  LDL.LU.64 R228, [R1+0x6f8] ;  /* 0x0006f80001e47983 */ /* 0x001ee20000300a00 */
[----:B------:R-:W-:-:S03]  /*37600*/  PRMT R164, R167, 0x7632, R164 ;  /* 0x00007632a7a47816 */ /* 0x000fc600000000a4 */
[----:B------:R-:W3:Y:S04]  /*37610*/  LDL.LU.64 R218, [R1+0x6f0] ;  /* 0x0006f00001da7983 */ /* 0x000ee80000300a00 */
[----:B-1----:R-:W3:Y:S04]  /*37620*/  LDL.LU.64 R230, [R1+0x6e8] ;  /* 0x0006e80001e67983 */ /* 0x002ee80000300a00 */
[----:B------:R0:W-:Y:S04]  /*37630*/  STG.E.U16 desc[UR4][R232.64], R167 ;  /* 0x000000a7e8007986 */ /* 0x0001e8000c101504 */
[----:B0-----:R-:W3:Y:S04]  /*37640*/  LDL.LU.64 R232, [R1+0x6e0] ;  /* 0x0006e00001e87983 */ /* 0x001ee80000300a00 */
[----:B----4-:R0:W-:Y:S04]  /*37650*/  STG.E.U16 desc[UR4][R242.64], R164 ;  /* 0x000000a4f2007986 */ /* 0x0101e8000c101504 */
[----:B------:R1:W-:Y:S04]  /*37660*/  STG.E.U16 desc[UR4][R248.64], R160 ;  /* 0x000000a0f8007986 */ /* 0x0003e8000c101504 */
[----:B0-----:R-:W4:Y:S04]  /*37670*/  LDL.LU.64 R242, [R1+0x6d8] ;  /* 0x0006d80001f27983 */ /* 0x001f280000300a00 */
[----:B-1----:R-:W4:Y:S01]  /*37680*/  LDL.LU.64 R248, [R1+0x6d0] ;  /* 0x0006d00001f87983 */ /* 0x002f220000300a00 */
[----:B------:R-:W-:-:S02]  /*37690*/  PRMT R164, R160, 0x7632, R164 ;  /* 0x00007632a0a47816 */ /* 0x000fc400000000a4 */
[----:B------:R-:W-:-:S03]  /*376a0*/  PRMT R160, R161, 0x7632, R160 ;  /* 0x00007632a1a07816 */ /* 0x000fc600000000a0 */
[----:B------:R0:W-:Y:S04]  /*376b0*/  STG.E.U16 desc[UR4][R234.64], R164 ;  /* 0x000000a4ea007986 */ /* 0x0001e8000c101504 */
[----:B0-----:R-:W4:Y:S04]  /*376c0*/  LDL.LU.64 R234, [R1+0x6c8] ;  /* 0x0006c80001ea7983 */ /* 0x001f280000300a00 */
[----:B------:R-:W4:Y:S04]  /*376d0*/  LDL.LU.64 R220, [R1+0x6c0] ;  /* 0x0006c00001dc7983 */ /* 0x000f280000300a00 */
[----:B------:R0:W-:Y:S04]  /*376e0*/  STG.E.U16 desc[UR4][R222.64], R161 ;  /* 0x000000a1de007986 */ /* 0x0001e8000c101504 */
[----:B------:R1:W-:Y:S04]  /*376f0*/  STG.E.U16 desc[UR4][R236.64], R160 ;  /* 0x000000a0ec007986 */ /* 0x0003e8000c101504 */
[----:B------:R1:W-:Y:S01]  /*37700*/  STG.E.U16 desc[UR4][R238.64], R162 ;  /* 0x000000a2ee007986 */ /* 0x0003e2000c101504 */
[----:B0-----:R-:W-:-:S03]  /*37710*/  PRMT R161, R162, 0x7632, R161 ;  /* 0x00007632a2a17816 */ /* 0x001fc600000000a1 */
[----:B-1----:R-:W4:Y:S01]  /*37720*/  LDL.LU.64 R236, [R1+0x6b8] ;  /* 0x0006b80001ec7983 */ /* 0x002f220000300a00 */
[----:B------:R-:W-:-:S03]  /*37730*/  PRMT R160, R163, 0x7632, R160 ;  /* 0x00007632a3a07816 */ /* 0x000fc600000000a0 */
[----:B------:R-:W4:Y:S04]  /*37740*/  LDL.LU.64 R238, [R1+0x6b0] ;  /* 0x0006b00001ee7983 */ /* 0x000f280000300a00 */
[----:B------:R-:W-:Y:S04]  /*37750*/  STG.E.U16 desc[UR4][R224.64], R161 ;  /* 0x000000a1e0007986 */ /* 0x000fe8000c101504 */
[----:B------:R-:W4:Y:S04]  /*37760*/  LDL.LU.64 R222, [R1+0x6a8] ;  /* 0x0006a80001de7983 */ /* 0x000f280000300a00 */
[----:B--2---:R0:W-:Y:S04]  /*37770*/  STG.E.U16 desc[UR4][R240.64], R163 ;  /* 0x000000a3f0007986 */ /* 0x0041e8000c101504 */
[----:B---3--:R1:W-:Y:S04]  /*37780*/  STG.E.U16 desc[UR4][R226.64], R160 ;  /* 0x000000a0e2007986 */ /* 0x0083e8000c101504 */
[----:B0-----:R-:W2:Y:S01]  /*37790*/  LDL.LU.64 R240, [R1+0x6a0] ;  /* 0x0006a00001f07983 */ /* 0x001ea20000300a00 */
[----:B-1----:R-:W-:-:S03]  /*377a0*/  PRMT R160, R156, 0x7632, R160 ;  /* 0x000076329ca07816 */ /* 0x002fc600000000a0 */
[----:B------:R-:W3:Y:S04]  /*377b0*/  LDL.LU.64 R224, [R1+0x698] ;  /* 0x0006980001e07983 */ /* 0x000ee80000300a00 */
[----:B------:R0:W-:Y:S04]  /*377c0*/  STG.E.U16 desc[UR4][R228.64], R156 ;  /* 0x0000009ce4007986 */ /* 0x0001e8000c101504 */
[----:B------:R-:W3:Y:S04]  /*377d0*/  LDL.LU.64 R226, [R1+0x690] ;  /* 0x0006900001e27983 */ /* 0x000ee80000300a00 */
[----:B------:R-:W-:Y:S04]  /*377e0*/  STG.E.U16 desc[UR4][R218.64], R160 ;  /* 0x000000a0da007986 */ /* 0x000fe8000c101504 */
[----:B0-----:R-:W3:Y:S01]  /*377f0*/  LDL.LU.64 R228, [R1+0x688] ;  /* 0x0006880001e47983 */ /* 0x001ee20000300a00 */
[----:B------:R-:W-:-:S03]  /*37800*/  PRMT R156, R157, 0x7632, R156 ;  /* 0x000076329d9c7816 */ /* 0x000fc6000000009c */
[----:B------:R0:W-:Y:S04]  /*37810*/  STG.E.U16 desc[UR4][R230.64], R157 ;  /* 0x0000009de6007986 */ /* 0x0001e8000c101504 */
[----:B------:R1:W-:Y:S04]  /*37820*/  STG.E.U16 desc[UR4][R232.64], R156 ;  /* 0x0000009ce8007986 */ /* 0x0003e8000c101504 */
[----:B0-----:R-:W3:Y:S01]  /*37830*/  LDL.LU.64 R230, [R1+0x680] ;  /* 0x0006800001e67983 */ /* 0x001ee20000300a00 */
[----:B------:R-:W-:-:S03]  /*37840*/  PRMT R157, R158, 0x7632, R157 ;  /* 0x000076329e9d7816 */ /* 0x000fc6000000009d */
[----:B-1----:R-:W3:Y:S04]  /*37850*/  LDL.LU.64 R232, [R1+0x678] ;  /* 0x0006780001e87983 */ /* 0x002ee80000300a00 */
[----:B----4-:R0:W-:Y:S04]  /*37860*/  STG.E.U16 desc[UR4][R242.64], R158 ;  /* 0x0000009ef2007986 */ /* 0x0101e8000c101504 */
[----:B------:R1:W-:Y:S04]  /*37870*/  STG.E.U16 desc[UR4][R248.64], R157 ;  /* 0x0000009df8007986 */ /* 0x0003e8000c101504 */
[----:B0-----:R-:W4:Y:S04]  /*37880*/  LDL.LU.64 R242, [R1+0x670] ;  /* 0x0006700001f27983 */ /* 0x001f280000300a00 */
[----:B-1----:R-:W4:Y:S01]  /*37890*/  LDL.LU.64 R248, [R1+0x668] ;  /* 0x0006680001f87983 */ /* 0x002f220000300a00 */
[----:B------:R-:W-:-:S03]  /*378a0*/  PRMT R156, R159, 0x7632, R156 ;  /* 0x000076329f9c7816 */ /* 0x000fc6000000009c */
[----:B------:R0:W-:Y:S04]  /*378b0*/  STG.E.U16 desc[UR4][R234.64], R159 ;  /* 0x0000009fea007986 */ /* 0x0001e8000c101504 */
[----:B------:R1:W-:Y:S04]  /*378c0*/  STG.E.U16 desc[UR4][R220.64], R156 ;  /* 0x0000009cdc007986 */ /* 0x0003e8000c101504 */
[----:B0-----:R-:W4:Y:S01]  /*378d0*/  LDL.LU.64 R234, [R1+0x660] ;  /* 0x0006600001ea7983 */ /* 0x001f220000300a00 */
[----:B-1----:R-:W-:-:S03]  /*378e0*/  PRMT R156, R152, 0x7632, R156 ;  /* 0x00007632989c7816 */ /* 0x002fc6000000009c */
[----:B------:R-:W4:Y:S04]  /*378f0*/  LDL.LU.64 R220, [R1+0x658] ;  /* 0x0006580001dc7983 */ /* 0x000f280000300a00 */
[----:B------:R0:W-:Y:S04]  /*37900*/  STG.E.U16 desc[UR4][R236.64], R152 ;  /* 0x00000098ec007986 */ /* 0x0001e8000c101504 */
[----:B------:R1:W-:Y:S04]  /*37910*/  STG.E.U16 desc[UR4][R238.64], R156 ;  /* 0x0000009cee007986 */ /* 0x0003e8000c101504 */
[----:B0-----:R-:W4:Y:S01]  /*37920*/  LDL.LU.64 R236, [R1+0x650] ;  /* 0x0006500001ec7983 */ /* 0x001f220000300a00 */
[----:B------:R-:W-:-:S03]  /*37930*/  PRMT R152, R153, 0x7632, R152 ;  /* 0x0000763299987816 */ /* 0x000fc60000000098 */
[----:B------:R0:W-:Y:S04]  /*37940*/  STG.E.U16 desc[UR4][R222.64], R153 ;  /* 0x00000099de007986 */ /* 0x0001e8000c101504 */
[----:B-1----:R-:W4:Y:S04]  /*37950*/  LDL.LU.64 R238, [R1+0x648] ;  /* 0x0006480001ee7983 */ /* 0x002f280000300a00 */
[----:B0-----:R-:W4:Y:S01]  /*37960*/  LDL.LU.64 R222, [R1+0x640] ;  /* 0x0006400001de7983 */ /* 0x001f220000300a00 */
[----:B------:R-:W-:-:S03]  /*37970*/  PRMT R153, R154, 0x7632, R153 ;  /* 0x000076329a997816 */ /* 0x000fc60000000099 */
[----:B--2---:R0:W-:Y:S04]  /*37980*/  STG.E.U16 desc[UR4][R240.64], R152 ;  /* 0x00000098f0007986 */ /* 0x0041e8000c101504 */
[----:B---3--:R1:W-:Y:S04]  /*37990*/  STG.E.U16 desc[UR4][R224.64], R154 ;  /* 0x0000009ae0007986 */ /* 0x0083e8000c101504 */
[----:B0-----:R-:W2:Y:S01]  /*379a0*/  LDL.LU.64 R240, [R1+0x638] ;  /* 0x0006380001f07983 */ /* 0x001ea20000300a00 */
[----:B------:R-:W-:-:S03]  /*379b0*/  PRMT R152, R155, 0x7632, R152 ;  /* 0x000076329b987816 */ /* 0x000fc60000000098 */
[----:B------:R0:W-:Y:S04]  /*379c0*/  STG.E.U16 desc[UR4][R226.64], R153 ;  /* 0x00000099e2007986 */ /* 0x0001e8000c101504 */
[----:B-1----:R-:W3:Y:S04]  /*379d0*/  LDL.LU.64 R224, [R1+0x630] ;  /* 0x0006300001e07983 */ /* 0x002ee80000300a00 */
[----:B------:R1:W-:Y:S04]  /*379e0*/  STG.E.U16 desc[UR4][R228.64], R155 ;  /* 0x0000009be4007986 */ /* 0x0003e8000c101504 */
[----:B0-----:R-:W3:Y:S04]  /*379f0*/  LDL.LU.64 R226, [R1+0x628] ;  /* 0x0006280001e27983 */ /* 0x001ee80000300a00 */
[----:B-1----:R-:W3:Y:S04]  /*37a00*/  LDL.LU.64 R228, [R1+0x620] ;  /* 0x0006200001e47983 */ /* 0x002ee80000300a00 */
[----:B------:R0:W-:Y:S04]  /*37a10*/  STG.E.U16 desc[UR4][R230.64], R152 ;  /* 0x00000098e6007986 */ /* 0x0001e8000c101504 */
[----:B------:R1:W-:Y:S01]  /*37a20*/  STG.E.U16 desc[UR4][R232.64], R148 ;  /* 0x00000094e8007986 */ /* 0x0003e2000c101504 */
[----:B0-----:R-:W-:-:S03]  /*37a30*/  PRMT R152, R148, 0x7632, R152 ;  /* 0x0000763294987816 */ /* 0x001fc60000000098 */
[----:B------:R-:W3:Y:S04]  /*37a40*/  LDL.LU.64 R230, [R1+0x618] ;  /* 0x0006180001e67983 */ /* 0x000ee80000300a00 */
[----:B-1----:R-:W3:Y:S04]  /*37a50*/  LDL.LU.64 R232, [R1+0x610] ;  /* 0x0006100001e87983 */ /* 0x002ee80000300a00 */
[----:B----4-:R0:W-:Y:S04]  /*37a60*/  STG.E.U16 desc[UR4][R242.64], R152 ;  /* 0x00000098f2007986 */ /* 0x0101e8000c101504 */
[----:B------:R1:W-:Y:S04]  /*37a70*/  STG.E.U16 desc[UR4][R248.64], R149 ;  /* 0x00000095f8007986 */ /* 0x0003e8000c101504 */
[----:B0-----:R-:W4:Y:S04]  /*37a80*/  LDL.LU.64 R242, [R1+0x608] ;  /* 0x0006080001f27983 */ /* 0x001f280000300a00 */
[----:B-1----:R-:W4:Y:S01]  /*37a90*/  LDL.LU.64 R248, [R1+0x600] ;  /* 0x0006000001f87983 */ /* 0x002f220000300a00 */
[----:B------:R-:W-:-:S02]  /*37aa0*/  PRMT R148, R149, 0x7632, R148 ;  /* 0x0000763295947816 */ /* 0x000fc40000000094 */
[----:B------:R-:W-:-:S03]  /*37ab0*/  PRMT R149, R150, 0x7632, R149 ;  /* 0x0000763296957816 */ /* 0x000fc60000000095 */
[----:B------:R0:W-:Y:S04]  /*37ac0*/  STG.E.U16 desc[UR4][R234.64], R148 ;  /* 0x00000094ea007986 */ /* 0x0001e8000c101504 */
[----:B------:R-:W-:Y:S04]  /*37ad0*/  STG.E.U16 desc[UR4][R220.64], R150 ;  /* 0x00000096dc007986 */ /* 0x000fe8000c101504 */
[----:B0-----:R-:W4:Y:S01]  /*37ae0*/  LDL.LU.64 R234, [R1+0x5f8] ;  /* 0x0005f80001ea7983 */ /* 0x001f220000300a00 */
[----:B------:R-:W-:-:S03]  /*37af0*/  PRMT R148, R151, 0x7632, R148 ;  /* 0x0000763297947816 */ /* 0x000fc60000000094 */
[----:B------:R-:W4:Y:S04]  /*37b00*/  LDL.LU.64 R218, [R1+0x5f0] ;  /* 0x0005f00001da7983 */ /* 0x000f280000300a00 */
[----:B------:R0:W-:Y:S04]  /*37b10*/  STG.E.U16 desc[UR4][R236.64], R149 ;  /* 0x00000095ec007986 */ /* 0x0001e8000c101504 */
[----:B------:R1:W-:Y:S04]  /*37b20*/  STG.E.U16 desc[UR4][R238.64], R151 ;  /* 0x00000097ee007986 */ /* 0x0003e8000c101504 */
[----:B0-----:R-:W4:Y:S04]  /*37b30*/  LDL.LU.64 R236, [R1+0x5e8] ;  /* 0x0005e80001ec7983 */ /* 0x001f280000300a00 */
[----:B------:R0:W-:Y:S04]  /*37b40*/  STG.E.U16 desc[UR4][R222.64], R148 ;  /* 0x00000094de007986 */ /* 0x0001e8000c101504 */
[----:B-1----:R-:W4:Y:S04]  /*37b50*/  LDL.LU.64 R238, [R1+0x5e0] ;  /* 0x0005e00001ee7983 */ /* 0x002f280000300a00 */
[----:B------:R-:W4:Y:S01]  /*37b60*/  LDL.LU.64 R220, [R1+0x5d8] ;  /* 0x0005d80001dc7983 */ /* 0x000f220000300a00 */
[----:B0-----:R-:W-:-:S03]  /*37b70*/  PRMT R148, R144, 0x7632, R148 ;  /* 0x0000763290947816 */ /* 0x001fc60000000094 */
[----:B------:R-:W4:Y:S04]  /*37b80*/  LDL.LU.64 R222, [R1+0x5d0] ;  /* 0x0005d00001de7983 */ /* 0x000f280000300a00 */
[----:B--2---:R0:W-:Y:S04]  /*37b90*/  STG.E.U16 desc[UR4][R240.64], R144 ;  /* 0x00000090f0007986 */ /* 0x0041e8000c101504 */
[----:B---3--:R1:W-:Y:S04]  /*37ba0*/  STG.E.U16 desc[UR4][R224.64], R148 ;  /* 0x00000094e0007986 */ /* 0x0083e8000c101504 */
[----:B0-----:R-:W2:Y:S01]  /*37bb0*/  LDL.LU.64 R240, [R1+0x5c8] ;  /* 0x0005c80001f07983 */ /* 0x001ea20000300a00 */
[----:B------:R-:W-:-:S03]  /*37bc0*/  PRMT R144, R145, 0x7632, R144 ;  /* 0x0000763291907816 */ /* 0x000fc60000000090 */
[----:B------:R0:W-:Y:S04]  /*37bd0*/  STG.E.U16 desc[UR4][R226.64], R145 ;  /* 0x00000091e2007986 */ /* 0x0001e8000c101504 */
[----:B-1----:R-:W3:Y:S04]  /*37be0*/  LDL.LU.64 R224, [R1+0x5c0] ;  /* 0x0005c00001e07983 */ /* 0x002ee80000300a00 */
[----:B------:R1:W-:Y:S01]  /*37bf0*/  STG.E.U16 desc[UR4][R228.64], R144 ;  /* 0x00000090e4007986 */ /* 0x0003e2000c101504 */
[----:B0-----:R-:W-:-:S03]  /*37c00*/  PRMT R145, R146, 0x7632, R145 ;  /* 0x0000763292917816 */ /* 0x001fc60000000091 */
[----:B------:R-:W3:Y:S04]  /*37c10*/  LDL.LU.64 R226, [R1+0x5b8] ;  /* 0x0005b80001e27983 */ /* 0x000ee80000300a00 */
[----:B-1----:R-:W3:Y:S01]  /*37c20*/  LDL.LU.64 R228, [R1+0x5b0] ;  /* 0x0005b00001e47983 */ /* 0x002ee20000300a00 */
[----:B------:R-:W-:-:S03]  /*37c30*/  PRMT R144, R147, 0x7632, R144 ;  /* 0x0000763293907816 */ /* 0x000fc60000000090 */
[----:B------:R0:W-:Y:S04]  /*37c40*/  STG.E.U16 desc[UR4][R230.64], R146 ;  /* 0x00000092e6007986 */ /* 0x0001e8000c101504 */
[----:B------:R-:W-:Y:S04]  /*37c50*/  STG.E.U16 desc[UR4][R232.64], R145 ;  /* 0x00000091e8007986 */ /* 0x000fe8000c101504 */
[----:B0-----:R-:W3:Y:S04]  /*37c60*/  LDL.LU.64 R230, [R1+0x5a8] ;  /* 0x0005a80001e67983 */ /* 0x001ee80000300a00 */
[----:B----4-:R0:W-:Y:S04]  /*37c70*/  STG.E.U16 desc[UR4][R242.64], R147 ;  /* 0x00000093f2007986 */ /* 0x0101e8000c101504 */
[----:B------:R1:W-:Y:S04]  /*37c80*/  STG.E.U16 desc[UR4][R248.64], R144 ;  /* 0x00000090f8007986 */ /* 0x0003e8000c101504 */
[----:B0-----:R-:W4:Y:S04]  /*37c90*/  LDL.LU.64 R242, [R1+0x5a0] ;  /* 0x0005a00001f27983 */ /* 0x001f280000300a00 */
[----:B-1----:R-:W4:Y:S01]  /*37ca0*/  LDL.LU.64 R248, [R1+0x8f0] ;  /* 0x0008f00001f87983 */ /* 0x002f220000300a00 */
[----:B------:R-:W-:-:S03]  /*37cb0*/  PRMT R144, R140, 0x7632, R144 ;  /* 0x000076328c907816 */ /* 0x000fc60000000090 */
[----:B------:R-:W4:Y:S04]  /*37cc0*/  LDL.LU.64 R232, [R1+0x910] ;  /* 0x0009100001e87983 */ /* 0x000f280000300a00 */
[----:B------:R0:W-:Y:S04]  /*37cd0*/  STG.E.U16 desc[UR4][R234.64], R140 ;  /* 0x0000008cea007986 */ /* 0x0001e8000c101504 */
[----:B------:R-:W-:Y:S01]  /*37ce0*/  STG.E.U16 desc[UR4][R218.64], R144 ;  /* 0x00000090da007986 */ /* 0x000fe2000c101504 */
[----:B0-----:R-:W-:-:S03]  /*37cf0*/  PRMT R140, R141, 0x7632, R140 ;  /* 0x000076328d8c7816 */ /* 0x001fc6000000008c */
[----:B------:R-:W4:Y:S04]  /*37d00*/  LDL.LU.64 R234, [R1+0x908] ;  /* 0x0009080001ea7983 */ /* 0x000f280000300a00 */
[----:B------:R0:W-:Y:S04]  /*37d10*/  STG.E.U16 desc[UR4][R236.64], R141 ;  /* 0x0000008dec007986 */ /* 0x0001e8000c101504 */
[----:B------:R1:W-:Y:S01]  /*37d20*/  STG.E.U16 desc[UR4][R238.64], R140 ;  /* 0x0000008cee007986 */ /* 0x0003e2000c101504 */
[----:B0-----:R-:W-:-:S03]  /*37d30*/  PRMT R141, R142, 0x7632, R141 ;  /* 0x000076328e8d7816 */ /* 0x001fc6000000008d */
[----:B------:R-:W4:Y:S04]  /*37d40*/  LDL.LU.64 R236, [R1+0x900] ;  /* 0x0009000001ec7983 */ /* 0x000f280000300a00 */
[----:B------:R-:W-:Y:S04]  /*37d50*/  STG.E.U16 desc[UR4][R220.64], R142 ;  /* 0x0000008edc007986 */ /* 0x000fe8000c101504 */
[----:B-1----:R-:W4:Y:S01]  /*37d60*/  LDL.LU.64 R238, [R1+0x918] ;  /* 0x0009180001ee7983 */ /* 0x002f220000300a00 */
[----:B------:R-:W-:-:S03]  /*37d70*/  PRMT R140, R143, 0x7632, R140 ;  /* 0x000076328f8c7816 */ /* 0x000fc6000000008c */
[----:B------:R-:W-:Y:S04]  /*37d80*/  STG.E.U16 desc[UR4][R222.64], R141 ;  /* 0x0000008dde007986 */ /* 0x000fe8000c101504 */
[----:B------:R-:W4:Y:S04]  /*37d90*/  LDL.LU.64 R216, [R1+0x938] ;  /* 0x0009380001d87983 */ /* 0x000f280000300a00 */
[----:B--2---:R0:W-:Y:S04]  /*37da0*/  STG.E.U16 desc[UR4][R240.64], R143 ;  /* 0x0000008ff0007986 */ /* 0x0041e8000c101504 */
[----:B---3--:R1:W-:Y:S04]  /*37db0*/  STG.E.U16 desc[UR4][R224.64], R140 ;  /* 0x0000008ce0007986 */ /* 0x0083e8000c101504 */
[----:B0-----:R-:W2:Y:S04]  /*37dc0*/  LDL.LU.64 R240, [R1+0x930] ;  /* 0x0009300001f07983 */ /* 0x001ea80000300a00 */
[----:B------:R-:W3:Y:S01]  /*37dd0*/  LDL.LU.64 R222, [R1+0x928] ;  /* 0x0009280001de7983 */ /* 0x000ee20000300a00 */
[----:B-1----:R-:W-:-:S03]  /*37de0*/  PRMT R140, R136, 0x7632, R140 ;  /* 0x00007632888c7816 */ /* 0x002fc6000000008c */
[----:B------:R-:W3:Y:S04]  /*37df0*/  LDL.LU.64 R224, [R1+0x940] ;  /* 0x0009400001e07983 */ /* 0x000ee80000300a00 */
[----:B------:R0:W-:Y:S04]  /*37e00*/  STG.E.U16 desc[UR4][R226.64], R136 ;  /* 0x00000088e2007986 */ /* 0x0001e8000c101504 */
[----:B------:R1:W-:Y:S04]  /*37e10*/  STG.E.U16 desc[UR4][R228.64], R140 ;  /* 0x0000008ce4007986 */ /* 0x0003e8000c101504 */
[----:B0-----:R-:W3:Y:S01]  /*37e20*/  LDL.LU.64 R226, [R1+0x920] ;  /* 0x0009200001e27983 */ /* 0x001ee20000300a00 */
[----:B------:R-:W-:-:S03]  /*37e30*/  PRMT R136, R137, 0x7632, R136 ;  /* 0x0000763289887816 */ /* 0x000fc60000000088 */
        /* <DEDUP_REMOVED lines=9> */
[----:B------:R-:W4:Y:S04]  /*37ed0*/  LDL.LU.64 R218, [R1+0x580] ;  /* 0x0005800001da7983 */ /* 0x000f280000300a00 */
[----:B------:R0:W-:Y:S04]  /*37ee0*/  STG.E.U16 desc[UR4][R232.64], R136 ;  /* 0x00000088e8007986 */ /* 0x0001e8000c101504 */
[----:B------:R1:W-:Y:S04]  /*37ef0*/  STG.E.U16 desc[UR4][R234.64], R139 ;  /* 0x0000008bea007986 */ /* 0x0003e8000c101504 */
[----:B0-----:R-:W4:Y:S01]  /*37f00*/  LDL.LU.64 R232, [R1+0x578] ;  /* 0x0005780001e87983 */ /* 0x001f220000300a00 */
[----:B------:R-:W-:-:S03]  /*37f10*/  PRMT R136, R132, 0x7632, R136 ;  /* 0x0000763284887816 */ /* 0x000fc60000000088 */
[----:B-1----:R-:W4:Y:S04]  /*37f20*/  LDL.LU.64 R234, [R1+0x570] ;  /* 0x0005700001ea7983 */ /* 0x002f280000300a00 */
[----:B------:R-:W4:Y:S04]  /*37f30*/  LDL.LU.64 R220, [R1+0x568] ;  /* 0x0005680001dc7983 */ /* 0x000f280000300a00 */
[----:B------:R0:W-:Y:S04]  /*37f40*/  STG.E.U16 desc[UR4][R236.64], R137 ;  /* 0x00000089ec007986 */ /* 0x0001e8000c101504 */
[----:B------:R1:W-:Y:S04]  /*37f50*/  STG.E.U16 desc[UR4][R238.64], R132 ;  /* 0x00000084ee007986 */ /* 0x0003e8000c101504 */
[----:B0-----:R-:W4:Y:S04]  /*37f60*/  LDL.LU.64 R236, [R1+0x560] ;  /* 0x0005600001ec7983 */ /* 0x001f280000300a00 */
[----:B------:R-:W-:Y:S01]  /*37f70*/  STG.E.U16 desc[UR4][R216.64], R136 ;  /* 0x00000088d8007986 */ /* 0x000fe2000c101504 */
[----:B-1----:R-:W-:-:S03]  /*37f80*/  PRMT R132, R133, 0x7632, R132 ;  /* 0x0000763285847816 */ /* 0x002fc60000000084 */
[----:B------:R-:W4:Y:S04]  /*37f90*/  LDL.LU.64 R238, [R1+0x558] ;  /* 0x0005580001ee7983 */ /* 0x000f280000300a00 */
[----:B--2---:R0:W-:Y:S04]  /*37fa0*/  STG.E.U16 desc[UR4][R240.64], R133 ;  /* 0x00000085f0007986 */ /* 0x0041e8000c101504 */
[----:B---3--:R1:W-:Y:S04]  /*37fb0*/  STG.E.U16 desc[UR4][R222.64], R132 ;  /* 0x00000084de007986 */ /* 0x0083e8000c101504 */
[----:B0-----:R-:W2:Y:S01]  /*37fc0*/  LDL.LU.64 R240, [R1+0x550] ;  /* 0x0005500001f07983 */ /* 0x001ea20000300a00 */
[----:B-1----:R-:W-:-:S03]  /*37fd0*/  PRMT R132, R134, 0x7632, R132 ;  /* 0x0000763286847816 */ /* 0x002fc60000000084 */
[----:B------:R0:W-:Y:S01]  /*37fe0*/  STG.E.U16 desc[UR4][R224.64], R134 ;  /* 0x00000086e0007986 */ /* 0x0001e2000c101504 */
[----:B------:R-:W-:-:S03]  /*37ff0*/  PRMT R133, R135, 0x7632, R133 ;  /* 0x0000763287857816 */ /* 0x000fc60000000085 */
[----:B------:R-:W3:Y:S04]  /*38000*/  LDL.LU.64 R222, [R1+0x548] ;  /* 0x0005480001de7983 */ /* 0x000ee80000300a00 */
[----:B------:R1:W-:Y:S04]  /*38010*/  STG.E.U16 desc[UR4][R226.64], R132 ;  /* 0x00000084e2007986 */ /* 0x0003e8000c101504 */
[----:B0-----:R-:W3:Y:S04]  /*38020*/  LDL.LU.64 R224, [R1+0x540] ;  /* 0x0005400001e07983 */ /* 0x001ee80000300a00 */
[----:B------:R0:W-:Y:S04]  /*38030*/  STG.E.U16 desc[UR4][R228.64], R135 ;  /* 0x00000087e4007986 */ /* 0x0001e8000c101504 */
[----:B-1----:R-:W3:Y:S01]  /*38040*/  LDL.LU.64 R226, [R1+0x538] ;  /* 0x0005380001e27983 */ /* 0x002ee20000300a00 */
[----:B------:R-:W-:-:S03]  /*38050*/  PRMT R132, R128, 0x7632, R132 ;  /* 0x0000763280847816 */ /* 0x000fc60000000084 */
[----:B0-----:R-:W3:Y:S04]  /*38060*/  LDL.LU.64 R228, [R1+0x530] ;  /* 0x0005300001e47983 */ /* 0x001ee80000300a00 */
[----:B------:R-:W-:Y:S04]  /*38070*/  STG.E.U16 desc[UR4][R230.64], R133 ;  /* 0x00000085e6007986 */ /* 0x000fe8000c101504 */
[----:B----4-:R0:W-:Y:S04]  /*38080*/  STG.E.U16 desc[UR4][R242.64], R128 ;  /* 0x00000080f2007986 */ /* 0x0101e8000c101504 */
[----:B------:R1:W-:Y:S04]  /*38090*/  STG.E.U16 desc[UR4][R248.64], R132 ;  /* 0x00000084f8007986 */ /* 0x0003e8000c101504 */
[----:B0-----:R-:W4:Y:S04]  /*380a0*/  LDL.LU.64 R242, [R1+0x528] ;  /* 0x0005280001f27983 */ /* 0x001f280000300a00 */
[----:B------:R-:W4:Y:S04]  /*380b0*/  LDL.LU.64 R230, [R1+0x520] ;  /* 0x0005200001e67983 */ /* 0x000f280000300a00 */
[----:B-1----:R-:W4:Y:S01]  /*380c0*/  LDL.LU.64 R248, [R1+0x518] ;  /* 0x0005180001f87983 */ /* 0x002f220000300a00 */
[----:B------:R-:W-:-:S03]  /*380d0*/  PRMT R128, R129, 0x7632, R128 ;  /* 0x0000763281807816 */ /* 0x000fc60000000080 */
[----:B------:R0:W-:Y:S04]  /*380e0*/  STG.E.U16 desc[UR4][R218.64], R129 ;  /* 0x00000081da007986 */ /* 0x0001e8000c101504 */
[----:B------:R1:W-:Y:S04]  /*380f0*/  STG.E.U16 desc[UR4][R232.64], R128 ;  /* 0x00000080e8007986 */ /* 0x0003e8000c101504 */
[----:B------:R1:W-:Y:S01]  /*38100*/  STG.E.U16 desc[UR4][R234.64], R130 ;  /* 0x00000082ea007986 */ /* 0x0003e2000c101504 */
[----:B0-----:R-:W-:-:S03]  /*38110*/  PRMT R129, R131, 0x7632, R129 ;  /* 0x0000763283817816 */ /* 0x001fc60000000081 */
[----:B-1----:R-:W4:Y:S01]  /*38120*/  LDL.LU.64 R232, [R1+0x510] ;  /* 0x0005100001e87983 */ /* 0x002f220000300a00 */
[----:B------:R-:W-:-:S03]  /*38130*/  PRMT R128, R130, 0x7632, R128 ;  /* 0x0000763282807816 */ /* 0x000fc60000000080 */
[----:B------:R-:W4:Y:S01]  /*38140*/  LDL.LU.64 R234, [R1+0x508] ;  /* 0x0005080001ea7983 */ /* 0x000f220000300a00 */
[----:B------:R-:W0:Y:S03]  /*38150*/  LDC R130, c[0x0][0x278] ;  /* 0x00009e00ff827b82 */ /* 0x000e260000000800 */
[----:B------:R1:W-:Y:S02]  /*38160*/  STG.E.U16 desc[UR4][R220.64], R128 ;  /* 0x00000080dc007986 */ /* 0x0003e4000c101504 */
[----:B-1----:R-:W-:Y:S02]  /*38170*/  PRMT R128, R108, 0x7632, R128 ;  /* 0x000076326c807816 */ /* 0x002fe40000000080 */
[----:B------:R1:W-:Y:S04]  /*38180*/  STG.E.U16 desc[UR4][R236.64], R131 ;  /* 0x00000083ec007986 */ /* 0x0003e8000c101504 */
[----:B------:R0:W-:Y:S01]  /*38190*/  STG.E.U16 desc[UR4][R238.64], R129 ;  /* 0x00000081ee007986 */ /* 0x0001e2000c101504 */
[----:B-1----:R-:W1:Y:S03]  /*381a0*/  LDC R131, c[0x0][0x278] ;  /* 0x00009e00ff837b82 */ /* 0x002e660000000800 */
[----:B------:R-:W4:Y:S04]  /*381b0*/  LDL.LU.64 R236, [R1+0x500] ;  /* 0x0005000001ec7983 */ /* 0x000f280000300a00 */
[----:B0-----:R-:W4:Y:S01]  /*381c0*/  LDL.LU.64 R238, [R1+0x4f8] ;  /* 0x0004f80001ee7983 */ /* 0x001f220000300a00 */
[----:B------:R-:W0:Y:S03]  /*381d0*/  LDC R129, c[0x0][0x278] ;  /* 0x00009e00ff817b82 */ /* 0x000e260000000800 */
[----:B--2---:R2:W-:Y:S04]  /*381e0*/  STG.E.U16 desc[UR4][R240.64], R108 ;  /* 0x0000006cf0007986 */ /* 0x0045e8000c101504 */
[----:B---3--:R3:W-:Y:S01]  /*381f0*/  STG.E.U16 desc[UR4][R222.64], R128 ;  /* 0x00000080de007986 */ /* 0x0087e2000c101504 */
[----:B--2---:R-:W-:-:S03]  /*38200*/  PRMT R108, R109, 0x7632, R108 ;  /* 0x000076326d6c7816 */ /* 0x004fc6000000006c */
[----:B------:R-:W1:Y:S04]  /*38210*/  LDL.LU.64 R240, [R1+0x4f0] ;  /* 0x0004f00001f07983 */ /* 0x000e680000300a00 */
[----:B------:R2:W-:Y:S01]  /*38220*/  STG.E.U16 desc[UR4][R224.64], R109 ;  /* 0x0000006de0007986 */ /* 0x0005e2000c101504 */
[----:B---3--:R-:W3:Y:S03]  /*38230*/  LDC R128, c[0x0][0x278] ;  /* 0x00009e00ff807b82 */ /* 0x008ee60000000800 */
[----:B------:R0:W-:Y:S05]  /*38240*/  STG.E.U16 desc[UR4][R226.64], R108 ;  /* 0x0000006ce2007986 */ /* 0x0001ea000c101504 */
[----:B--2---:R-:W2:Y:S01]  /*38250*/  LDC R109, c[0x0][0x278] ;  /* 0x00009e00ff6d7b82 */ /* 0x004ea20000000800 */
[----:B------:R0:W-:Y:S02]  /*38260*/  STG.E.U16 desc[UR4][R228.64], R110 ;  /* 0x0000006ee4007986 */ /* 0x0001e4000c101504 */
[----:B0-----:R-:W-:-:S02]  /*38270*/  PRMT R108, R110, 0x7632, R108 ;  /* 0x000076326e6c7816 */ /* 0x001fc4000000006c */
[----:B------:R-:W-:-:S03]  /*38280*/  PRMT R110, R111, 0x7632, R110 ;  /* 0x000076326f6e7816 */ /* 0x000fc6000000006e */
[----:B----4-:R0:W-:Y:S04]  /*38290*/  STG.E.U16 desc[UR4][R242.64], R108 ;  /* 0x0000006cf2007986 */ /* 0x0101e8000c101504 */
[----:B------:R-:W-:Y:S04]  /*382a0*/  STG.E.U16 desc[UR4][R230.64], R111 ;  /* 0x0000006fe6007986 */ /* 0x000fe8000c101504 */
[----:B------:R4:W-:Y:S04]  /*382b0*/  STG.E.U16 desc[UR4][R248.64], R110 ;  /* 0x0000006ef8007986 */ /* 0x0009e8000c101504 */
[----:B0-----:R-:W3:Y:S01]  /*382c0*/  LDL.LU.64 R242, [R1+0x4e8] ;  /* 0x0004e80001f27983 */ /* 0x001ee20000300a00 */
[----:B------:R-:W0:Y:S03]  /*382d0*/  LDC R108, c[0x0][0x278] ;  /* 0x00009e00ff6c7b82 */ /* 0x000e260000000800 */
[----:B----4-:R-:W4:Y:S05]  /*382e0*/  LDL.LU.64 R248, [R1+0x4e0] ;  /* 0x0004e00001f87983 */ /* 0x010f2a0000300a00 */
[----:B------:R-:W4:Y:S01]  /*382f0*/  LDC R110, c[0x0][0x278] ;  /* 0x00009e00ff6e7b82 */ /* 0x000f220000000800 */
[----:B------:R-:W4:Y:S01]  /*38300*/  LDL.LU.64 R230, [R1+0x4d8] ;  /* 0x0004d80001e67983 */ /* 0x000f220000300a00 */
[----:B------:R-:W-:-:S02]  /*38310*/  LEA R232, R129, R188, 0x9 ;  /* 0x000000bc81e87211 */ /* 0x000fc400078e48ff */
[----:B------:R-:W-:-:S04]  /*38320*/  PRMT R111, R124, 0x7632, R111 ;  /* 0x000076327c6f7816 */ /* 0x000fc8000000006f */
[----:B------:R-:W4:Y:S01]  /*38330*/  LDC R129, c[0x0][0x278] ;  /* 0x00009e00ff817b82 */ /* 0x000f220000000800 */
[----:B------:R2:W-:Y:S01]  /*38340*/  STG.E.U16 desc[UR4][R232.64], R124 ;  /* 0x0000007ce8007986 */ /* 0x0005e2000c101504 */
[----:B------:R-:W-:-:S03]  /*38350*/  IMAD R234, R130, 0x202, R188 ;  /* 0x0000020282ea7824 */ /* 0x000fc600078e02bc */
[----:B--2---:R-:W2:Y:S01]  /*38360*/  LDL.LU.64 R232, [R1+0x470] ;  /* 0x0004700001e87983 */ /* 0x004ea20000300a00 */
[----:B------:R-:W-:-:S03]  /*38370*/  PRMT R124, R125, 0x7632, R124 ;  /* 0x000076327d7c7816 */ /* 0x000fc6000000007c */
[----:B------:R0:W-:Y:S04]  /*38380*/  STG.E.U16 desc[UR4][R234.64], R111 ;  /* 0x0000006fea007986 */ /* 0x0001e8000c101504 */
[----:B0-----:R-:W2:Y:S01]  /*38390*/  LDL.LU.64 R234, [R1+0x468] ;  /* 0x0004680001ea7983 */ /* 0x001ea20000300a00 */
[----:B------:R-:W2:Y:S03]  /*383a0*/  LDC R111, c[0x0][0x278] ;  /* 0x00009e00ff6f7b82 */ /* 0x000ea60000000800 */
[----:B------:R-:W2:Y:S01]  /*383b0*/  LDL.LU.64 R228, [R1+0x460] ;  /* 0x0004600001e47983 */ /* 0x000ea20000300a00 */
[----:B------:R-:W-:-:S04]  /*383c0*/  IMAD R236, R109, 0x204, R188 ;  /* 0x000002046dec7824 */ /* 0x000fc800078e02bc */
[----:B------:R-:W0:Y:S01]  /*383d0*/  LDC R109, c[0x0][0x278] ;  /* 0x00009e00ff6d7b82 */ /* 0x000e220000000800 */
[--C-:B---3--:R-:W-:Y:S01]  /*383e0*/  IMAD R238, R128, 0x206, R188.reuse ;  /* 0x0000020680ee7824 */ /* 0x108fe200078e02bc */
[----:B------:R3:W-:Y:S06]  /*383f0*/  STG.E.U16 desc[UR4][R236.64], R125 ;  /* 0x0000007dec007986 */ /* 0x0007ec000c101504 */
[----:B------:R-:W0:Y:S01]  /*38400*/  LDC R128, c[0x0][0x278] ;  /* 0x00009e00ff807b82 */ /* 0x000e220000000800 */
[----:B------:R3:W-:Y:S04]  /*38410*/  STG.E.U16 desc[UR4][R238.64], R124 ;  /* 0x0000007cee007986 */ /* 0x0007e8000c101504 */
[----:B---3--:R-:W3:Y:S03]  /*38420*/  LDL.LU.64 R236, [R1+0x458] ;  /* 0x0004580001ec7983 */ /* 0x008ee60000300a00 */
[----:B------:R-:W0:Y:S01]  /*38430*/  LDC R125, c[0x0][0x278] ;  /* 0x00009e00ff7d7b82 */ /* 0x000e220000000800 */
[----:B------:R-:W3:Y:S07]  /*38440*/  LDL.LU.64 R238, [R1+0x450] ;  /* 0x0004500001ee7983 */ /* 0x000eee0000300a00 */
[----:B------:R-:W3:Y:S01]  /*38450*/  LDC R124, c[0x0][0x278] ;  /* 0x00009e00ff7c7b82 */ /* 0x000ee20000000800 */
[----:B-1----:R-:W-:-:S05]  /*38460*/  IMAD R240, R131, 0x208, R188 ;  /* 0x0000020883f07824 */ /* 0x002fca00078e02bc */
[----:B------:R1:W-:Y:S02]  /*38470*/  STG.E.U16 desc[UR4][R240.64], R126 ;  /* 0x0000007ef0007986 */ /* 0x0003e4000c101504 */
[----:B-1----:R-:W-:Y:S02]  /*38480*/  PRMT R126, R126, 0x7632, R126 ;  /* 0x000076327e7e7816 */ /* 0x002fe4000000007e */
[----:B------:R-:W3:Y:S01]  /*38490*/  LDL.LU.64 R240, [R1+0x448] ;  /* 0x0004480001f07983 */ /* 0x000ee20000300a00 */
[--C-:B------:R-:W-:Y:S02]  /*384a0*/  IMAD R242, R108, 0x20a, R188.reuse ;  /* 0x0000020a6cf27824 */ /* 0x100fe400078e02bc */
[----:B------:R-:W1:Y:S01]  /*384b0*/  LDC R108, c[0x0][0x278] ;  /* 0x00009e00ff6c7b82 */ /* 0x000e620000000800 */
[--C-:B----4-:R-:W-:Y:S02]  /*384c0*/  IMAD R248, R110, 0x20c, R188.reuse ;  /* 0x0000020c6ef87824 */ /* 0x110fe400078e02bc */
[----:B------:R4:W-:Y:S04]  /*384d0*/  STG.E.U16 desc[UR4][R242.64], R126 ;  /* 0x0000007ef2007986 */ /* 0x0009e8000c101504 */
[----:B------:R0:W-:Y:S04]  /*384e0*/  STG.E.U16 desc[UR4][R248.64], R127 ;  /* 0x0000007ff8007986 */ /* 0x0001e8000c101504 */
[----:B----4-:R-:W4:Y:S04]  /*384f0*/  LDL.LU.64 R242, [R1+0x440] ;  /* 0x0004400001f27983 */ /* 0x010f280000300a00 */
[----:B0-----:R-:W4:Y:S01]  /*38500*/  LDL.LU.64 R248, [R1+0xb8] ;  /* 0x0000b80001f87983 */ /* 0x001f220000300a00 */
[----:B------:R-:W-:Y:S01]  /*38510*/  IMAD R230, R129, 0x20e, R188 ;  /* 0x0000020e81e67824 */ /* 0x000fe200078e02bc */
[----:B------:R-:W-:-:S05]  /*38520*/  PRMT R110, R127, 0x7632, R110 ;  /* 0x000076327f6e7816 */ /* 0x000fca000000006e */
[----:B------:R0:W-:Y:S01]  /*38530*/  STG.E.U16 desc[UR4][R230.64], R110 ;  /* 0x0000006ee6007986 */ /* 0x0001e2000c101504 */
[--C-:B--2---:R-:W-:Y:S02]  /*38540*/  IMAD R232, R111, 0x210, R188.reuse ;  /* 0x000002106fe87824 */ /* 0x104fe400078e02bc */
[----:B------:R-:W2:Y:S03]  /*38550*/  LDC R111, c[0x0][0x278] ;  /* 0x00009e00ff6f7b82 */ /* 0x000ea60000000800 */
[----:B------:R1:W-:Y:S05]  /*38560*/  STG.E.U16 desc[UR4][R232.64], R120 ;  /* 0x00000078e8007986 */ /* 0x0003ea000c101504 */
[----:B0-----:R-:W4:Y:S01]  /*38570*/  LDC R110, c[0x0][0x278] ;  /* 0x00009e00ff6e7b82 */ /* 0x001f220000000800 */
[----:B------:R-:W2:Y:S04]  /*38580*/  LDL.LU.64 R230, [R1+0xb0] ;  /* 0x0000b00001e67983 */ /* 0x000ea80000300a00 */
[----:B-1----:R-:W2:Y:S01]  /*38590*/  LDL.LU.64 R232, [R1+0xa8] ;  /* 0x0000a80001e87983 */ /* 0x002ea20000300a00 */
[--C-:B------:R-:W-:Y:S01]  /*385a0*/  IMAD R234, R109, 0x212, R188.reuse ;  /* 0x000002126dea7824 */ /* 0x100fe200078e02bc */
[----:B------:R-:W-:Y:S01]  /*385b0*/  PRMT R109, R120, 0x7632, R109 ;  /* 0x00007632786d7816 */ /* 0x000fe2000000006d */
[--C-:B------:R-:W-:Y:S01]  /*385c0*/  IMAD R228, R125, 0x214, R188.reuse ;  /* 0x000002147de47824 */ /* 0x100fe200078e02bc */
[----:B------:R-:W0:Y:S03]  /*385d0*/  LDC R120, c[0x0][0x278] ;  /* 0x00009e00ff787b82 */ /* 0x000e260000000800 */
[----:B------:R1:W-:Y:S04]  /*385e0*/  STG.E.U16 desc[UR4][R234.64], R109 ;  /* 0x0000006dea007986 */ /* 0x0003e8000c101504 */
[----:B------:R1:W-:Y:S04]  /*385f0*/  STG.E.U16 desc[UR4][R228.64], R121 ;  /* 0x00000079e4007986 */ /* 0x0003e8000c101504 */
[----:B-1----:R-:W2:Y:S01]  /*38600*/  LDL.LU.64 R234, [R1+0xa0] ;  /* 0x0000a00001ea7983 */ /* 0x002ea20000300a00 */
[----:B------:R-:W1:Y:S01]  /*38610*/  LDC R109, c[0x0][0x278] ;  /* 0x00009e00ff6d7b82 */ /* 0x000e620000000800 */
[----:B------:R-:W-:Y:S01]  /*38620*/  PRMT R121, R121, 0x7632, R121 ;  /* 0x0000763279797816 */ /* 0x000fe20000000079 */
[----:B---3--:R-:W-:-:S06]  /*38630*/  IMAD R236, R124, 0x216, R188 ;  /* 0x000002167cec7824 */ /* 0x008fcc00078e02bc */
[----:B------:R-:W3:Y:S01]  /*38640*/  LDC R124, c[0x0][0x278] ;  /* 0x00009e00ff7c7b82 */ /* 0x000ee20000000800 */
[--C-:B------:R-:W-:Y:S01]  /*38650*/  IMAD R238, R128, 0x218, R188.reuse ;  /* 0x0000021880ee7824 */ /* 0x100fe200078e02bc */
[----:B------:R0:W-:Y:S04]  /*38660*/  STG.E.U16 desc[UR4][R236.64], R121 ;  /* 0x00000079ec007986 */ /* 0x0001e8000c101504 */
[----:B------:R0:W-:Y:S04]  /*38670*/  STG.E.U16 desc[UR4][R238.64], R122 ;  /* 0x0000007aee007986 */ /* 0x0001e8000c101504 */
[----:B0-----:R-:W3:Y:S01]  /*38680*/  LDL.LU.64 R236, [R1+0x98] ;  /* 0x0000980001ec7983 */ /* 0x001ee20000300a00 */
[----:B------:R-:W0:Y:S03]  /*38690*/  LDC R121, c[0x0][0x278] ;  /* 0x00009e00ff797b82 */ /* 0x000e260000000800 */
[----:B------:R-:W3:Y:S01]  /*386a0*/  LDL.LU.64 R238, [R1+0x90] ;  /* 0x0000900001ee7983 */ /* 0x000ee20000300a00 */
[----:B------:R-:W-:Y:S01]  /*386b0*/  IMAD R240, R108, 0x21a, R188 ;  /* 0x0000021a6cf07824 */ /* 0x000fe200078e02bc */
[----:B------:R-:W-:-:S03]  /*386c0*/  PRMT R108, R122, 0x7632, R108 ;  /* 0x000076327a6c7816 */ /* 0x000fc6000000006c */
[----:B------:R-:W0:Y:S02]  /*386d0*/  LDC R122, c[0x0][0x278] ;  /* 0x00009e00ff7a7b82 */ /* 0x000e240000000800 */
[----:B------:R1:W-:Y:S04]  /*386e0*/  STG.E.U16 desc[UR4][R240.64], R108 ;  /* 0x0000006cf0007986 */ /* 0x0003e8000c101504 */
[----:B-1----:R-:W0:Y:S02]  /*386f0*/  LDL.LU.64 R240, [R1+0x88] ;  /* 0x0000880001f07983 */ /* 0x002e240000300a00 */
[----:B------:R-:W1:Y:S02]  /*38700*/  LDC R108, c[0x0][0x278] ;  /* 0x00009e00ff6c7b82 */ /* 0x000e640000000800 */
[----:B------:R-:W3:Y:S01]  /*38710*/  LDL.LU.64 R224, [R1+0x80] ;  /* 0x0000800001e07983 */ /* 0x000ee20000300a00 */
[----:B----4-:R-:W-:-:S05]  /*38720*/  IMAD R242, R110, 0x21c, R188 ;  /* 0x0000021c6ef27824 */ /* 0x010fca00078e02bc */
[----:B------:R-:W4:Y:S01]  /*38730*/  LDC R110, c[0x0][0x278] ;  /* 0x00009e00ff6e7b82 */ /* 0x000f220000000800 */
[--C-:B--2---:R-:W-:Y:S01]  /*38740*/  IMAD R248, R111, 0x21e, R188.reuse ;  /* 0x0000021e6ff87824 */ /* 0x104fe200078e02bc */
[----:B------:R-:W-:Y:S01]  /*38750*/  PRMT R111, R123, 0x7632, R111 ;  /* 0x000076327b6f7816 */ /* 0x000fe2000000006f */
[----:B------:R2:W-:Y:S04]  /*38760*/  STG.E.U16 desc[UR4][R242.64], R123 ;  /* 0x0000007bf2007986 */ /* 0x0005e8000c101504 */
[----:B------:R1:W-:Y:S04]  /*38770*/  STG.E.U16 desc[UR4][R248.64], R111 ;  /* 0x0000006ff8007986 */ /* 0x0003e8000c101504 */
[----:B--2---:R-:W2:Y:S04]  /*38780*/  LDL.LU.64 R242, [R1+0x78] ;  /* 0x0000780001f27983 */ /* 0x004ea80000300a00 */
[----:B-1----:R-:W2:Y:S01]  /*38790*/  LDL.LU.64 R248, [R1+0x70] ;  /* 0x0000700001f87983 */ /* 0x002ea20000300a00 */
[----:B------:R-:W1:Y:S01]  /*387a0*/  LDC R111, c[0x0][0x278] ;  /* 0x00009e00ff6f7b82 */ /* 0x000e620000000800 */
[----:B------:R-:W-:-:S02]  /*387b0*/  IMAD R230, R109, 0x220, R188 ;  /* 0x000002206de67824 */ /* 0x000fc400078e02bc */
[----:B------:R-:W2:Y:S01]  /*387c0*/  LDL.LU.64 R226, [R1+0x68] ;  /* 0x0000680001e27983 */ /* 0x000ea20000300a00 */
[----:B------:R-:W-:Y:S01]  /*387d0*/  IMAD R232, R120, 0x222, R188 ;  /* 0x0000022278e87824 */ /* 0x000fe200078e02bc */
[----:B------:R-:W-:-:S03]  /*387e0*/  PRMT R120, R116, 0x7632, R120 ;  /* 0x0000763274787816 */ /* 0x000fc60000000078 */
[----:B------:R-:W2:Y:S01]  /*387f0*/  LDC R109, c[0x0][0x278] ;  /* 0x00009e00ff6d7b82 */ /* 0x000ea20000000800 */
[----:B------:R4:W-:Y:S04]  /*38800*/  STG.E.U16 desc[UR4][R230.64], R116 ;  /* 0x00000074e6007986 */ /* 0x0009e8000c101504 */
[----:B------:R-:W2:Y:S04]  /*38810*/  LDL.LU.64 R228, [R1+0x60] ;  /* 0x0000600001e47983 */ /* 0x000ea80000300a00 */
[----:B------:R3:W-:Y:S01]  /*38820*/  STG.E.U16 desc[UR4][R232.64], R120 ;  /* 0x00000078e8007986 */ /* 0x0007e2000c101504 */
[----:B----4-:R-:W4:Y:S03]  /*38830*/  LDC R116, c[0x0][0x278] ;  /* 0x00009e00ff747b82 */ /* 0x010f260000000800 */
[----:B------:R-:W4:Y:S04]  /*38840*/  LDL.LU.64 R230, [R1+0x58] ;  /* 0x0000580001e67983 */ /* 0x000f280000300a00 */
[----:B---3--:R-:W3:Y:S01]  /*38850*/  LDL.LU.64 R232, [R1+0x50] ;  /* 0x0000500001e87983 */ /* 0x008ee20000300a00 */
[----:B------:R-:W-:Y:S01]  /*38860*/  IMAD R234, R124, 0x224, R188 ;  /* 0x000002247cea7824 */ /* 0x000fe200078e02bc */
[----:B------:R-:W4:Y:S04]  /*38870*/  LDC R120, c[0x0][0x278] ;  /* 0x00009e00ff787b82 */ /* 0x000f280000000800 */
[----:B------:R1:W-:Y:S02]  /*38880*/  STG.E.U16 desc[UR4][R234.64], R117 ;  /* 0x00000075ea007986 */ /* 0x0003e4000c101504 */
[----:B-1----:R-:W-:-:S02]  /*38890*/  PRMT R117, R117, 0x7632, R117 ;  /* 0x0000763275757816 */ /* 0x002fc40000000075 */
[----:B------:R-:W3:Y:S01]  /*388a0*/  LDL.LU.64 R234, [R1+0x48] ;  /* 0x0000480001ea7983 */ /* 0x000ee20000300a00 */
[--C-:B------:R-:W-:Y:S02]  /*388b0*/  IMAD R236, R108, 0x226, R188.reuse ;  /* 0x000002266cec7824 */ /* 0x100fe400078e02bc */
[----:B------:R-:W1:Y:S01]  /*388c0*/  LDC R108, c[0x0][0x278] ;  /* 0x00009e00ff6c7b82 */ /* 0x000e620000000800 */
[----:B------:R-:W-:Y:S01]  /*388d0*/  IMAD R238, R110, 0x228, R188 ;  /* 0x000002286eee7824 */ /* 0x000fe200078e02bc */
[----:B------:R-:W-:Y:S01]  /*388e0*/  PRMT R110, R118, 0x7632, R110 ;  /* 0x00007632766e7816 */ /* 0x000fe2000000006e */
[----:B------:R1:W-:Y:S04]  /*388f0*/  STG.E.U16 desc[UR4][R236.64], R117 ;  /* 0x00000075ec007986 */ /* 0x0003e8000c101504 */
[----:B------:R1:W-:Y:S04]  /*38900*/  STG.E.U16 desc[UR4][R238.64], R118 ;  /* 0x00000076ee007986 */ /* 0x0003e8000c101504 */
[----:B-1----:R-:W3:Y:S01]  /*38910*/  LDL.LU.64 R236, [R1+0x40] ;  /* 0x0000400001ec7983 */ /* 0x002ee20000300a00 */
[----:B------:R-:W1:Y:S03]  /*38920*/  LDC R117, c[0x0][0x278] ;  /* 0x00009e00ff757b82 */ /* 0x000e660000000800 */
[----:B------:R-:W3:Y:S05]  /*38930*/  LDL.LU.64 R238, [R1+0x38] ;  /* 0x0000380001ee7983 */ /* 0x000eea0000300a00 */
[----:B------:R-:W1:Y:S01]  /*38940*/  LDC R118, c[0x0][0x278] ;  /* 0x00009e00ff767b82 */ /* 0x000e620000000800 */
[----:B0-----:R-:W-:-:S07]  /*38950*/  IMAD R240, R121, 0x22a, R188 ;  /* 0x0000022a79f07824 */ /* 0x001fce00078e02bc */
[----:B------:R-:W0:Y:S01]  /*38960*/  LDC R121, c[0x0][0x278] ;  /* 0x00009e00ff797b82 */ /* 0x000e220000000800 */
[--C-:B------:R-:W-:Y:S01]  /*38970*/  IMAD R224, R111, 0x22c, R188.reuse ;  /* 0x0000022c6fe07824 */ /* 0x100fe200078e02bc */
[----:B------:R1:W-:Y:S04]  /*38980*/  STG.E.U16 desc[UR4][R240.64], R110 ;  /* 0x0000006ef0007986 */ /* 0x0003e8000c101504 */
[----:B------:R-:W-:Y:S02]  /*38990*/  STG.E.U16 desc[UR4][R224.64], R119 ;  /* 0x00000077e0007986 */ /* 0x000fe4000c101504 */
[----:B------:R-:W0:Y:S02]  /*389a0*/  LDC R111, c[0x0][0x278] ;  /* 0x00009e00ff6f7b82 */ /* 0x000e240000000800 */
[----:B-1----:R-:W3:Y:S06]  /*389b0*/  LDL.LU.64 R240, [R1+0x30] ;  /* 0x0000300001f07983 */ /* 0x002eec0000300a00 */
[----:B------:R-:W3:Y:S01]  /*389c0*/  LDC R110, c[0x0][0x278] ;  /* 0x00009e00ff6e7b82 */ /* 0x000ee20000000800 */
[--C-:B--2---:R-:W-:Y:S01]  /*389d0*/  IMAD R242, R109, 0x22e, R188.reuse ;  /* 0x0000022e6df27824 */ /* 0x104fe200078e02bc */
[----:B------:R-:W-:Y:S01]  /*389e0*/  PRMT R109, R119, 0x7632, R109 ;  /* 0x00007632776d7816 */ /* 0x000fe2000000006d */
[----:B----4-:R-:W-:-:S04]  /*389f0*/  IMAD R248, R116, 0x230, R188 ;  /* 0x0000023074f87824 */ /* 0x010fc800078e02bc */
[----:B------:R1:W-:Y:S01]  /*38a00*/  STG.E.U16 desc[UR4][R242.64], R109 ;  /* 0x0000006df2007986 */ /* 0x0003e2000c101504 */
[----:B------:R-:W2:Y:S03]  /*38a10*/  LDC R116, c[0x0][0x278] ;  /* 0x00009e00ff747b82 */ /* 0x000ea60000000800 */
[----:B------:R4:W-:Y:S04]  /*38a20*/  STG.E.U16 desc[UR4][R248.64], R112 ;  /* 0x00000070f8007986 */ /* 0x0009e8000c101504 */
[----:B-1----:R-:W2:Y:S01]  /*38a30*/  LDL.LU.64 R242, [R1+0x28] ;  /* 0x0000280001f27983 */ /* 0x002ea20000300a00 */
[----:B------:R-:W-:Y:S01]  /*38a40*/  IMAD R226, R120, 0x232, R188 ;  /* 0x0000023278e27824 */ /* 0x000fe200078e02bc */
[----:B------:R-:W1:Y:S02]  /*38a50*/  LDC R109, c[0x0][0x278] ;  /* 0x00009e00ff6d7b82 */ /* 0x000e640000000800 */
[----:B----4-:R-:W4:Y:S01]  /*38a60*/  LDL.LU.64 R248, [R1+0x20] ;  /* 0x0000200001f87983 */ /* 0x010f220000300a00 */
[----:B------:R-:W-:-:S05]  /*38a70*/  PRMT R112, R112, 0x7632, R112 ;  /* 0x0000763270707816 */ /* 0x000fca0000000070 */
[----:B------:R0:W-:Y:S01]  /*38a80*/  STG.E.U16 desc[UR4][R226.64], R112 ;  /* 0x00000070e2007986 */ /* 0x0001e2000c101504 */
[--C-:B------:R-:W-:Y:S01]  /*38a90*/  IMAD R228, R122, 0x234, R188.reuse ;  /* 0x000002347ae47824 */ /* 0x100fe200078e02bc */
[----:B------:R-:W4:Y:S01]  /*38aa0*/  LDC R120, c[0x0][0x278] ;  /* 0x00009e00ff787b82 */ /* 0x000f220000000800 */
[----:B---3--:R-:W-:-:S07]  /*38ab0*/  IMAD R232, R110, 0x238, R188 ;  /* 0x000002386ee87824 */ /* 0x008fce00078e02bc */
[----:B------:R-:W4:Y:S08]  /*38ac0*/  LDC R110, c[0x0][0x278] ;  /* 0x00009e00ff6e7b82 */ /* 0x000f300000000800 */
[----:B0-----:R-:W0:Y:S01]  /*38ad0*/  LDC R112, c[0x0][0x278] ;  /* 0x00009e00ff707b82 */ /* 0x001e220000000800 */
[----:B------:R-:W-:Y:S01]  /*38ae0*/  IMAD R230, R108, 0x236, R188 ;  /* 0x000002366ce67824 */ /* 0x000fe200078e02bc */
[----:B------:R-:W-:Y:S01]  /*38af0*/  PRMT R108, R113, 0x7632, R108 ;  /* 0x00007632716c7816 */ /* 0x000fe2000000006c */
[----:B------:R3:W-:Y:S01]  /*38b00*/  STG.E.U16 desc[UR4][R228.64], R113 ;  /* 0x00000071e4007986 */ /* 0x0007e2000c101504 */
[----:B------:R-:W-:Y:S01]  /*38b10*/  IMAD R234, R111, 0x23a, R188 ;  /* 0x0000023a6fea7824 */ /* 0x000fe200078e02bc */
[----:B------:R-:W-:-:S02]  /*38b20*/  PRMT R111, R114, 0x7632, R111 ;  /* 0x00007632726f7816 */ /* 0x000fc4000000006f */
[----:B------:R1:W-:Y:S01]  /*38b30*/  STG.E.U16 desc[UR4][R230.64], R108 ;  /* 0x0000006ce6007986 */ /* 0x0003e2000c101504 */
[----:B------:R-:W-:-:S03]  /*38b40*/  PRMT R122, R104, 0x7632, R122 ;  /* 0x00007632687a7816 */ /* 0x000fc6000000007a */
[----:B------:R1:W-:Y:S01]  /*38b50*/  STG.E.U16 desc[UR4][R232.64], R114 ;  /* 0x00000072e8007986 */ /* 0x0003e2000c101504 */
[----:B---3--:R-:W3:Y:S03]  /*38b60*/  LDC R113, c[0x0][0x278] ;  /* 0x00009e00ff717b82 */ /* 0x008ee60000000800 */
[----:B------:R2:W-:Y:S05]  /*38b70*/  STG.E.U16 desc[UR4][R234.64], R111 ;  /* 0x0000006fea007986 */ /* 0x0005ea000c101504 */
[----:B-1----:R-:W1:Y:S08]  /*38b80*/  LDC R108, c[0x0][0x278] ;  /* 0x00009e00ff6c7b82 */ /* 0x002e700000000800 */
[----:B------:R-:W4:Y:S01]  /*38b90*/  LDC R114, c[0x0][0x278] ;  /* 0x00009e00ff727b82 */ /* 0x000f220000000800 */
[----:B------:R-:W-:Y:S01]  /*38ba0*/  IMAD R236, R109, 0x23c, R188 ;  /* 0x0000023c6dec7824 */ /* 0x000fe200078e02bc */
[----:B------:R-:W-:-:S06]  /*38bb0*/  PRMT R109, R115, 0x7632, R109 ;  /* 0x00007632736d7816 */ /* 0x000fcc000000006d */
[----:B--2---:R-:W2:Y:S01]  /*38bc0*/  LDC R111, c[0x0][0x278] ;  /* 0x00009e00ff6f7b82 */ /* 0x004ea20000000800 */
[--C-:B------:R-:W-:Y:S01]  /*38bd0*/  IMAD R238, R116, 0x23e, R188.reuse ;  /* 0x0000023e74ee7824 */ /* 0x100fe200078e02bc */
[----:B------:R0:W-:Y:S04]  /*38be0*/  STG.E.U16 desc[UR4][R236.64], R115 ;  /* 0x00000073ec007986 */ /* 0x0001e8000c101504 */
[----:B------:R3:W-:Y:S01]  /*38bf0*/  STG.E.U16 desc[UR4][R238.64], R109 ;  /* 0x0000006dee007986 */ /* 0x0007e2000c101504 */
[----:B-1----:R-:W-:Y:S01]  /*38c00*/  IMAD R119, R108, 0x123, RZ ;  /* 0x000001236c777824 */ /* 0x002fe200078e02ff */
[----:B------:R-:W1:Y:S08]  /*38c10*/  LDC R116, c[0x0][0x278] ;  /* 0x00009e00ff747b82 */ /* 0x000e700000000800 */
[----:B0-----:R-:W0:Y:S01]  /*38c20*/  LDC R115, c[0x0][0x278] ;  /* 0x00009e00ff737b82 */ /* 0x001e220000000800 */
[----:B---3--:R-:W-:Y:S01]  /*38c30*/  IMAD R108, R113, 0x246, R188 ;  /* 0x00000246716c7824 */ /* 0x008fe200078e02bc */
[----:B------:R-:W-:Y:S01]  /*38c40*/  LEA.HI.X.SX32 R109, R119, R3, 0x1, P4 ;  /* 0x00000003776d7211 */ /* 0x000fe200020f0eff */
[----:B------:R-:W-:Y:S01]  /*38c50*/  IMAD R121, R121, 0x250, RZ ;  /* 0x0000025079797824 */ /* 0x000fe200078e02ff */
[----:B------:R-:W-:Y:S01]  /*38c60*/  PRMT R123, R107, 0x7632, R123 ;  /* 0x000076326b7b7816 */ /* 0x000fe2000000007b */
[----:B------:R-:W3:Y:S03]  /*38c70*/  LDL.LU R239, [R1+0x94c] ;  /* 0x00094c0001ef7983 */ /* 0x000ee60000300800 */
[----:B------:R-:W1:Y:S01]  /*38c80*/  LDC R119, c[0x0][0x278] ;  /* 0x00009e00ff777b82 */ /* 0x000e620000000800 */
[----:B------:R-:W3:Y:S04]  /*38c90*/  LDL.LU R237, [R1+0x948] ;  /* 0x0009480001ed7983 */ /* 0x000ee80000300800 */
[----:B------:R-:W3:Y:S03]  /*38ca0*/  LDL.LU R238, [R1+0x7f4] ;  /* 0x0007f40001ee7983 */ /* 0x000ee60000300800 */
[----:B------:R-:W1:Y:S01]  /*38cb0*/  LDC R113, c[0x0][0x278] ;  /* 0x00009e00ff717b82 */ /* 0x000e620000000800 */
[----:B0-----:R-:W-:-:S07]  /*38cc0*/  IMAD R115, R115, 0x24c, RZ ;  /* 0x0000024c73737824 */ /* 0x001fce00078e02ff */
[----:B------:R-:W0:Y:S08]  /*38cd0*/  LDC R234, c[0x0][0x278] ;  /* 0x00009e00ffea7b82 */ /* 0x000e300000000800 */
[----:B------:R-:W0:Y:S01]  /*38ce0*/  LDC R236, c[0x0][0x278] ;  /* 0x00009e00ffec7b82 */ /* 0x000e220000000800 */
[----:B------:R-:W-:-:S07]  /*38cf0*/  IMAD R240, R117, 0x240, R188 ;  /* 0x0000024075f07824 */ /* 0x000fce00078e02bc */
[----:B------:R-:W1:Y:S01]  /*38d00*/  LDC R117, c[0x0][0x278] ;  /* 0x00009e00ff757b82 */ /* 0x000e620000000800 */
[----:B------:R0:W-:Y:S01]  /*38d10*/  STG.E.U16 desc[UR4][R240.64], R104 ;  /* 0x00000068f0007986 */ /* 0x0001e2000c101504 */
[----:B------:R-:W-:-:S03]  /*38d20*/  IMAD R242, R112, 0x242, R188 ;  /* 0x0000024270f27824 */ /* 0x000fc600078e02bc */
[----:B0-----:R-:W3:Y:S01]  /*38d30*/  LDL.LU R240, [R1+0x7e4] ;  /* 0x0007e40001f07983 */ /* 0x001ee20000300800 */
[----:B----4-:R-:W-:-:S03]  /*38d40*/  IMAD R248, R110, 0x244, R188 ;  /* 0x000002446ef87824 */ /* 0x010fc600078e02bc */
[----:B------:R0:W-:Y:S01]  /*38d50*/  STG.E.U16 desc[UR4][R242.64], R122 ;  /* 0x0000007af2007986 */ /* 0x0001e2000c101504 */
[----:B--2---:R-:W-:Y:S01]  /*38d60*/  IMAD R104, R111, 0x248, R188 ;  /* 0x000002486f687824 */ /* 0x004fe200078e02bc */
[----:B------:R-:W2:Y:S02]  /*38d70*/  LDC R112, c[0x0][0x278] ;  /* 0x00009e00ff707b82 */ /* 0x000ea40000000800 */
[----:B------:R4:W-:Y:S01]  /*38d80*/  STG.E.U16 desc[UR4][R248.64], R105 ;  /* 0x00000069f8007986 */ /* 0x0009e2000c101504 */
[----:B------:R-:W-:Y:S02]  /*38d90*/  PRMT R110, R105, 0x7632, R110 ;  /* 0x00007632696e7816 */ /* 0x000fe4000000006e */
[----:B0-----:R-:W-:Y:S01]  /*38da0*/  PRMT R122, R106, 0x7632, R122 ;  /* 0x000076326a7a7816 */ /* 0x001fe2000000007a */
[----:B-1----:R-:W-:Y:S01]  /*38db0*/  IMAD R117, R117, 0x127, RZ ;  /* 0x0000012775757824 */ /* 0x002fe200078e02ff */
[----:B------:R-:W3:Y:S01]  /*38dc0*/  LDL.LU R243, [R1+0x7f0] ;  /* 0x0007f00001f37983 */ /* 0x000ee20000300800 */
[----:B----4-:R-:W0:Y:S03]  /*38dd0*/  LDC R249, c[0x0][0x278] ;  /* 0x00009e00fff97b82 */ /* 0x010e260000000800 */
[----:B------:R1:W-:Y:S01]  /*38de0*/  STG.E.U16 desc[UR4][R108.64], R110 ;  /* 0x0000006e6c007986 */ /* 0x0003e2000c101504 */
[----:B------:R-:W-:-:S02]  /*38df0*/  IMAD R188, R189, 0x24a, R188 ;  /* 0x0000024abdbc7824 */ /* 0x000fc400078e02bc */
[----:B------:R-:W-:Y:S01]  /*38e00*/  IMAD R111, R116, 0x24e, RZ ;  /* 0x0000024e746f7824 */ /* 0x000fe200078e02ff */
[----:B------:R-:W4:Y:S01]  /*38e10*/  LDL.LU R241, [R1+0x7ec] ;  /* 0x0007ec0001f17983 */ /* 0x000f220000300800 */
[----:B------:R-:W2:Y:S01]  /*38e20*/  LDC R116, c[0x0][0x278] ;  /* 0x00009e00ff747b82 */ /* 0x000ea20000000800 */
[----:B------:R-:W-:Y:S02]  /*38e30*/  IMAD R113, R113, 0x256, RZ ;  /* 0x0000025671717824 */ /* 0x000fe400078e02ff */
[----:B------:R-:W4:Y:S01]  /*38e40*/  LDL.LU R242, [R1+0x7e8] ;  /* 0x0007e80001f27983 */ /* 0x000f220000300800 */
[----:B0-----:R-:W-:Y:S02]  /*38e50*/  IMAD R249, R249, 0x124, RZ ;  /* 0x00000124f9f97824 */ /* 0x001fe400078e02ff */
[----:B-1----:R-:W-:Y:S01]  /*38e60*/  IMAD R109, R114, 0x125, RZ ;  /* 0x00000125726d7824 */ /* 0x002fe200078e02ff */
[----:B------:R-:W-:Y:S01]  /*38e70*/  IADD3 R108, P4, R115, R2, RZ ;  /* 0x00000002736c7210 */ /* 0x000fe20007f9e0ff */
[----:B------:R-:W0:Y:S01]  /*38e80*/  LDC R114, c[0x0][0x278] ;  /* 0x00009e00ff727b82 */ /* 0x000e220000000800 */
[-C--:B------:R-:W-:Y:S01]  /*38e90*/  LEA.HI.X.SX32 R105, R249, R3.reuse, 0x1, P6 ;  /* 0x00000003f9697211 */ /* 0x080fe200030f0eff */
[----:B------:R-:W4:Y:S06]  /*38ea0*/  LDL.LU R248, [R1+0x7e0] ;  /* 0x0007e00001f87983 */ /* 0x000f2c0000300800 */
[----:B------:R-:W1:Y:S01]  /*38eb0*/  LDC R249, c[0x0][0x278] ;  /* 0x00009e00fff97b82 */ /* 0x000e620000000800 */
[----:B------:R-:W-:-:S07]  /*38ec0*/  LEA.HI.X.SX32 R189, R109, R3, 0x1, P5 ;  /* 0x000000036dbd7211 */ /* 0x000fce00028f0eff */
[----:B------:R-:W2:Y:S01]  /*38ed0*/  LDC R115, c[0x0][0x278] ;  /* 0x00009e00ff737b82 */ /* 0x000ea20000000800 */
[----:B-1----:R-:W-:-:S05]  /*38ee0*/  IMAD R249, R249, 0x126, RZ ;  /* 0x00000126f9f97824 */ /* 0x002fca00078e02ff */
[----:B------:R-:W-:Y:S02]  /*38ef0*/  LEA.HI.X.SX32 R109, R249, R3, 0x1, P4 ;  /* 0x00000003f96d7211 */ /* 0x000fe400020f0eff */
[----:B------:R-:W1:Y:S01]  /*38f00*/  LDC R249, c[0x0][0x278] ;  /* 0x00009e00fff97b82 */ /* 0x000e620000000800 */
[----:B------:R0:W-:Y:S02]  /*38f10*/  STG.E.U16 desc[UR4][R104.64], R106 ;  /* 0x0000006a68007986 */ /* 0x0001e4000c101504 */
[----:B0-----:R-:W-:Y:S01]  /*38f20*/  IMAD R105, R119, 0x252, RZ ;  /* 0x0000025277697824 */ /* 0x001fe200078e02ff */
[----:B------:R-:W-:-:S04]  /*38f30*/  IADD3 R104, P5, R121, R2, RZ ;  /* 0x0000000279687210 */ /* 0x000fc80007fbe0ff */
[----:B------:R-:W-:Y:S01]  /*38f40*/  IADD3 R106, P4, R105, R2, RZ ;  /* 0x00000002696a7210 */ /* 0x000fe20007f9e0ff */
[----:B-1----:R-:W-:-:S05]  /*38f50*/  IMAD R249, R249, 0x128, RZ ;  /* 0x00000128f9f97824 */ /* 0x002fca00078e02ff */
[----:B------:R-:W-:Y:S02]  /*38f60*/  LEA.HI.X.SX32 R105, R249, R3, 0x1, P5 ;  /* 0x00000003f9697211 */ /* 0x000fe400028f0eff */
[----:B------:R-:W0:Y:S01]  /*38f70*/  LDC R249, c[0x0][0x278] ;  /* 0x00009e00fff97b82 */ /* 0x000e220000000800 */
[----:B------:R-:W-:Y:S01]  /*38f80*/  IMAD R121, R118, 0x254, RZ ;  /* 0x0000025476797824 */ /* 0x000fe200078e02ff */
[----:B------:R-:W-:Y:S04]  /*38f90*/  STG.E.U16 desc[UR4][R188.64], R122 ;  /* 0x0000007abc007986 */ /* 0x000fe8000c101504 */
[----:B------:R1:W-:Y:S01]  /*38fa0*/  STG.E.U16 desc[UR4][R108.64], R107 ;  /* 0x0000006b6c007986 */ /* 0x0003e2000c101504 */
[-C--:B------:R-:W-:Y:S01]  /*38fb0*/  IADD3 R110, P6, R111, R2.reuse, RZ ;  /* 0x000000026f6e7210 */ /* 0x080fe20007fde0ff */
[----:B------:R-:W-:Y:S01]  /*38fc0*/  IMAD R119, R120, 0x129, RZ ;  /* 0x0000012978777824 */ /* 0x000fe200078e02ff */
[----:B------:R-:W3:Y:S01]  /*38fd0*/  LDC R118, c[0x0][0x278] ;  /* 0x00009e00ff767b82 */ /* 0x000ee20000000800 */
[----:B-1----:R-:W-:Y:S01]  /*38fe0*/  IADD3 R108, P5, R121, R2, RZ ;  /* 0x00000002796c7210 */ /* 0x002fe20007fbe0ff */
[----:B--2---:R-:W-:-:S02]  /*38ff0*/  IMAD R115, R115, 0x25c, RZ ;  /* 0x0000025c73737824 */ /* 0x004fc400078e02ff */
[----:B0-----:R-:W-:Y:S01]  /*39000*/  IMAD R249, R249, 0x12a, RZ ;  /* 0x0000012af9f97824 */ /* 0x001fe200078e02ff */
[----:B------:R-:W-:-:S03]  /*39010*/  LEA.HI.X.SX32 R111, R117, R3, 0x1, P6 ;  /* 0x00000003756f7211 */ /* 0x000fc600030f0eff */
[----:B------:R-:W0:Y:S01]  /*39020*/  LDC R120, c[0x0][0x278] ;  /* 0x00009e00ff787b82 */ /* 0x000e220000000800 */
[----:B------:R-:W-:-:S07]  /*39030*/  LEA.HI.X.SX32 R109, R249, R3, 0x1, P5 ;  /* 0x00000003f96d7211 */ /* 0x000fce00028f0eff */
[----:B------:R-:W1:Y:S01]  /*39040*/  LDC R249, c[0x0][0x278] ;  /* 0x00009e00fff97b82 */ /* 0x000e620000000800 */
[----:B------:R-:W-:Y:S01]  /*39050*/  STG.E.U16 desc[UR4][R110.64], R123 ;  /* 0x0000007b6e007986 */ /* 0x000fe2000c101504 */
[----:B------:R-:W-:-:S03]  /*39060*/  LEA.HI.X.SX32 R107, R119, R3, 0x1, P4 ;  /* 0x00000003776b7211 */ /* 0x000fc600020f0eff */
[----:B------:R2:W-:Y:S01]  /*39070*/  STG.E.U16 desc[UR4][R104.64], R96 ;  /* 0x0000006068007986 */ /* 0x0005e2000c101504 */
[----:B------:R-:W-:Y:S02]  /*39080*/  PRMT R121, R96, 0x7632, R121 ;  /* 0x0000763260797816 */ /* 0x000fe40000000079 */
[----:B------:R-:W-:Y:S01]  /*39090*/  PRMT R122, R97, 0x7632, R122 ;  /* 0x00007632617a7816 */ /* 0x000fe2000000007a */
[----:B------:R-:W0:Y:S01]  /*390a0*/  LDC R117, c[0x0][0x278] ;  /* 0x00009e00ff757b82 */ /* 0x000e220000000800 */
[----:B--2---:R-:W-:Y:S01]  /*390b0*/  IMAD R105, R116, 0x258, RZ ;  /* 0x0000025874697824 */ /* 0x004fe200078e02ff */
[----:B------:R-:W-:Y:S01]  /*390c0*/  STG.E.U16 desc[UR4][R106.64], R121 ;  /* 0x000000796a007986 */ /* 0x000fe2000c101504 */
[----:B-1----:R-:W-:-:S03]  /*390d0*/  IMAD R249, R249, 0x12c, RZ ;  /* 0x0000012cf9f97824 */ /* 0x002fc600078e02ff */
[-C--:B------:R-:W-:Y:S01]  /*390e0*/  IADD3 R96, P4, R105, R2.reuse, RZ ;  /* 0x0000000269607210 */ /* 0x080fe20007f9e0ff */
[----:B------:R1:W-:Y:S01]  /*390f0*/  STG.E.U16 desc[UR4][R108.64], R97 ;  /* 0x000000616c007986 */ /* 0x0003e2000c101504 */
[----:B------:R-:W-:Y:S01]  /*39100*/  IMAD R111, R112, 0x12b, RZ ;  /* 0x0000012b706f7824 */ /* 0x000fe200078e02ff */
[----:B------:R-:W-:Y:S01]  /*39110*/  IADD3 R110, P6, R113, R2, RZ ;  /* 0x00000002716e7210 */ /* 0x000fe20007fde0ff */
[----:B------:R-:W-:Y:S01]  /*39120*/  IMAD R105, R114, 0x12d, RZ ;  /* 0x0000012d72697824 */ /* 0x000fe200078e02ff */
[----:B------:R-:W2:Y:S01]  /*39130*/  LDC R119, c[0x0][0x278] ;  /* 0x00009e00ff777b82 */ /* 0x000ea20000000800 */
[----:B-1----:R-:W-:Y:S01]  /*39140*/  LEA.HI.X.SX32 R97, R249, R3, 0x1, P4 ;  /* 0x00000003f9617211 */ /* 0x002fe200020f0eff */
[----:B0-----:R-:W-:-:S06]  /*39150*/  IMAD R117, R117, 0x25a, RZ ;  /* 0x0000025a75757824 */ /* 0x001fcc00078e02ff */
[----:B------:R-:W0:Y:S01]  /*39160*/  LDC R249, c[0x0][0x278] ;  /* 0x00009e00fff97b82 */ /* 0x000e220000000800 */
[----:B------:R-:W-:Y:S02]  /*39170*/  LEA.HI.X.SX32 R111, R111, R3, 0x1, P6 ;  /* 0x000000036f6f7211 */ /* 0x000fe400030f0eff */
[----:B------:R-:W-:Y:S02]  /*39180*/  IADD3 R106, P6, R115, R2, RZ ;  /* 0x00000002736a7210 */ /* 0x000fe40007fde0ff */
[----:B------:R-:W-:-:S03]  /*39190*/  PRMT R116, R98, 0x7632, R116 ;  /* 0x0000763262747816 */ /* 0x000fc60000000074 */
[----:B------:R-:W1:Y:S01]  /*391a0*/  LDC R113, c[0x0][0x278] ;  /* 0x00009e00ff717b82 */ /* 0x000e620000000800 */
[----:B------:R-:W-:-:S07]  /*391b0*/  PRMT R121, R99, 0x7632, R121 ;  /* 0x0000763263797816 */ /* 0x000fce0000000079 */
[----:B------:R-:W4:Y:S01]  /*391c0*/  LDC R112, c[0x0][0x278] ;  /* 0x00009e00ff707b82 */ /* 0x000f220000000800 */
[----:B0-----:R-:W-:Y:S01]  /*391d0*/  IMAD R249, R249, 0x12e, RZ ;  /* 0x0000012ef9f97824 */ /* 0x001fe200078e02ff */
[----:B------:R-:W-:Y:S01]  /*391e0*/  IADD3 R104, P5, R117, R2, RZ ;  /* 0x0000000275687210 */ /* 0x000fe20007fbe0ff */
[----:B------:R0:W-:Y:S05]  /*391f0*/  STG.E.U16 desc[UR4][R110.64], R122 ;  /* 0x0000007a6e007986 */ /* 0x0001ea000c101504 */
[----:B------:R-:W4:Y:S01]  /*39200*/  LDC R114, c[0x0][0x278] ;  /* 0x00009e00ff727b82 */ /* 0x000f220000000800 */
[----:B------:R-:W-:-:S07]  /*39210*/  LEA.HI.X.SX32 R107, R249, R3, 0x1, P6 ;  /* 0x00000003f96b7211 */ /* 0x000fce00030f0eff */
[----:B------:R-:W3:Y:S01]  /*39220*/  LDC R249, c[0x0][0x278] ;  /* 0x00009e00fff97b82 */ /* 0x000ee20000000800 */
[----:B------:R-:W-:Y:S01]  /*39230*/  IMAD R117, R120, 0x260, RZ ;  /* 0x0000026078757824 */ /* 0x000fe200078e02ff */
[----:B------:R-:W-:Y:S01]  /*39240*/  LEA.HI.X.SX32 R105, R105, R3, 0x1, P5 ;  /* 0x0000000369697211 */ /* 0x000fe200028f0eff */
[----:B------:R2:W-:Y:S04]  /*39250*/  STG.E.U16 desc[UR4][R96.64], R98 ;  /* 0x0000006260007986 */ /* 0x0005e8000c101504 */
[----:B------:R-:W-:Y:S01]  /*39260*/  STG.E.U16 desc[UR4][R104.64], R116 ;  /* 0x0000007468007986 */ /* 0x000fe2000c101504 */
[----:B-1----:R-:W-:Y:S01]  /*39270*/  IMAD R113, R113, 0x264, RZ ;  /* 0x0000026471717824 */ /* 0x002fe200078e02ff */
[----:B0-----:R-:W0:Y:S02]  /*39280*/  LDC R110, c[0x0][0x278] ;  /* 0x00009e00ff6e7b82 */ /* 0x001e240000000800 */
[----:B------:R1:W-:Y:S01]  /*39290*/  STG.E.U16 desc[UR4][R106.64], R99 ;  /* 0x000000636a007986 */ /* 0x0003e2000c101504 */
[----:B--2---:R-:W-:Y:S01]  /*392a0*/  IADD3 R98, P4, R117, R2, RZ ;  /* 0x0000000275627210 */ /* 0x004fe20007f9e0ff */
[----:B------:R-:W-:-:S04]  /*392b0*/  IMAD R119, R119, 0x25e, RZ ;  /* 0x0000025e77777824 */ /* 0x000fc800078e02ff */
[----:B------:R-:W2:Y:S01]  /*392c0*/  LDC R111, c[0x0][0x278] ;  /* 0x00009e00ff6f7b82 */ /* 0x000ea20000000800 */
[----:B---3--:R-:W-:-:S07]  /*392d0*/  IMAD R249, R249, 0x130, RZ ;  /* 0x00000130f9f97824 */ /* 0x008fce00078e02ff */
[----:B------:R-:W3:Y:S01]  /*392e0*/  LDC R109, c[0x0][0x278] ;  /* 0x00009e00ff6d7b82 */ /* 0x000ee20000000800 */
[----:B-1----:R-:W-:-:S07]  /*392f0*/  LEA.HI.X.SX32 R99, R249, R3, 0x1, P4 ;  /* 0x00000003f9637211 */ /* 0x002fce00020f0eff */
[----:B------:R-:W1:Y:S01]  /*39300*/  LDC R249, c[0x0][0x278] ;  /* 0x00009e00fff97b82 */ /* 0x000e620000000800 */
[-C--:B------:R-:W-:Y:S01]  /*39310*/  IADD3 R106, P6, R113, R2.reuse, RZ ;  /* 0x00000002716a7210 */ /* 0x080fe20007fde0ff */
[----:B------:R-:W-:Y:S01]  /*39320*/  IMAD R97, R118, 0x12f, RZ ;  /* 0x0000012f76617824 */ /* 0x000fe200078e02ff */
[----:B------:R-:W-:-:S05]  /*39330*/  IADD3 R96, P5, R119, R2, RZ ;  /* 0x0000000277607210 */ /* 0x000fca0007fbe0ff */
[----:B------:R-:W2:Y:S08]  /*39340*/  LDC R115, c[0x0][0x278] ;  /* 0x00009e00ff737b82 */ /* 0x000eb00000000800 */
[----:B------:R-:W3:Y:S01]  /*39350*/  LDC R108, c[0x0][0x278] ;  /* 0x00009e00ff6c7b82 */ /* 0x000ee20000000800 */
[----:B-1----:R-:W-:-:S07]  /*39360*/  IMAD R249, R249, 0x132, RZ ;  /* 0x00000132f9f97824 */ /* 0x002fce00078e02ff */
[----:B------:R-:W1:Y:S01]  /*39370*/  LDC R116, c[0x0][0x278] ;  /* 0x00009e00ff747b82 */ /* 0x000e620000000800 */
[----:B------:R-:W-:-:S07]  /*39380*/  LEA.HI.X.SX32 R107, R249, R3, 0x1, P6 ;  /* 0x00000003f96b7211 */ /* 0x000fce00030f0eff */
[----:B------:R-:W1:Y:S01]  /*39390*/  LDC R249, c[0x0][0x278] ;  /* 0x00009e00fff97b82 */ /* 0x000e620000000800 */
[----:B----4-:R-:W-:Y:S01]  /*393a0*/  IMAD R119, R112, 0x262, RZ ;  /* 0x0000026270777824 */ /* 0x010fe200078e02ff */
[-C--:B------:R-:W-:Y:S01]  /*393b0*/  LEA.HI.X.SX32 R97, R97, R3.reuse, 0x1, P5 ;  /* 0x0000000361617211 */ /* 0x080fe200028f0eff */
[----:B0-----:R-:W-:Y:S02]  /*393c0*/  IMAD R105, R110, 0x131, RZ ;  /* 0x000001316e697824 */ /* 0x001fe400078e02ff */
[----:B------:R-:W-:Y:S01]  /*393d0*/  IMAD R117, R114, 0x268, RZ ;  /* 0x0000026872757824 */ /* 0x000fe200078e02ff */
[----:B------:R-:W-:Y:S01]  /*393e0*/  IADD3 R104, P5, R119, R2, RZ ;  /* 0x0000000277687210 */ /* 0x000fe20007fbe0ff */
[----:B------:R-:W-:Y:S01]  /*393f0*/  STG.E.U16 desc[UR4][R96.64], R121 ;  /* 0x0000007960007986 */ /* 0x000fe2000c101504 */
[----:B------:R-:W0:Y:S02]  /*39400*/  LDC R112, c[0x0][0x278] ;  /* 0x00009e00ff707b82 */ /* 0x000e240000000800 */
[----:B------:R-:W-:Y:S01]  /*39410*/  LEA.HI.X.SX32 R105, R105, R3, 0x1, P5 ;  /* 0x0000000369697211 */ /* 0x000fe200028f0eff */
[----:B------:R4:W-:Y:S01]  /*39420*/  STG.E.U16 desc[UR4][R98.64], R100 ;  /* 0x0000006462007986 */ /* 0x0009e2000c101504 */
[----:B------:R-:W-:Y:S01]  /*39430*/  PRMT R118, R100, 0x7632, R118 ;  /* 0x0000763264767816 */ /* 0x000fe20000000076 */
[----:B--2---:R-:W-:-:S02]  /*39440*/  IMAD R115, R115, 0x26a, RZ ;  /* 0x0000026a73737824 */ /* 0x004fc400078e02ff */
[----:B---3--:R-:W-:Y:S01]  /*39450*/  IMAD R109, R109, 0x133, RZ ;  /* 0x000001336d6d7824 */ /* 0x008fe200078e02ff */
[----:B------:R-:W2:Y:S01]  /*39460*/  LDC R113, c[0x0][0x278] ;  /* 0x00009e00ff717b82 */ /* 0x000ea20000000800 */
[----:B----4-:R-:W-:Y:S01]  /*39470*/  IADD3 R98, P5, R117, R2, RZ ;  /* 0x0000000275627210 */ /* 0x010fe20007fbe0ff */
[----:B-1----:R-:W-:-:S06]  /*39480*/  IMAD R249, R249, 0x134, RZ ;  /* 0x00000134f9f97824 */ /* 0x002fcc00078e02ff */
[----:B------:R-:W1:Y:S01]  /*39490*/  LDC R110, c[0x0][0x278] ;  /* 0x00009e00ff6e7b82 */ /* 0x000e620000000800 */
[----:B------:R-:W-:-:S07]  /*394a0*/  LEA.HI.X.SX32 R99, R249, R3, 0x1, P5 ;  /* 0x00000003f9637211 */ /* 0x000fce00028f0eff */
[----:B------:R-:W3:Y:S01]  /*394b0*/  LDC R249, c[0x0][0x278] ;  /* 0x00009e00fff97b82 */ /* 0x000ee20000000800 */
[----:B------:R-:W-:Y:S01]  /*394c0*/  IMAD R97, R111, 0x266, RZ ;  /* 0x000002666f617824 */ /* 0x000fe200078e02ff */
[----:B------:R-:W-:Y:S04]  /*394d0*/  STG.E.U16 desc[UR4][R104.64], R118 ;  /* 0x0000007668007986 */ /* 0x000fe8000c101504 */
[-C--:B------:R-:W-:Y:S01]  /*394e0*/  IADD3 R96, P4, R97, R2.reuse, RZ ;  /* 0x0000000261607210 */ /* 0x080fe20007f9e0ff */
[----:B------:R4:W-:Y:S01]  /*394f0*/  STG.E.U16 desc[UR4][R106.64], R101 ;  /* 0x000000656a007986 */ /* 0x0009e2000c101504 */
[----:B------:R-:W-:Y:S01]  /*39500*/  IADD3 R100, P6, R115, R2, RZ ;  /* 0x0000000273647210 */ /* 0x000fe20007fde0ff */
[----:B0-----:R-:W-:Y:S01]  /*39510*/  IMAD R115, R112, 0x26c, RZ ;  /* 0x0000026c70737824 */ /* 0x001fe200078e02ff */
[----:B------:R-:W-:Y:S01]  /*39520*/  LEA.HI.X.SX32 R97, R109, R3, 0x1, P4 ;  /* 0x000000036d617211 */ /* 0x000fe200020f0eff */
[----:B------:R-:W0:Y:S01]  /*39530*/  LDC R111, c[0x0][0x278] ;  /* 0x00009e00ff6f7b82 */ /* 0x000e220000000800 */
[----:B----4-:R-:W-:-:S07]  /*39540*/  PRMT R106, R101, 0x7632, R106 ;  /* 0x00007632656a7816 */ /* 0x010fce000000006a */
[----:B------:R-:W4:Y:S01]  /*39550*/  LDC R114, c[0x0][0x278] ;  /* 0x00009e00ff727b82 */ /* 0x000f220000000800 */
[----:B------:R2:W-:Y:S01]  /*39560*/  STG.E.U16 desc[UR4][R96.64], R106 ;  /* 0x0000006a60007986 */ /* 0x0005e2000c101504 */
[----:B---3--:R-:W-:Y:S02]  /*39570*/  IMAD R249, R249, 0x136, RZ ;  /* 0x00000136f9f97824 */ /* 0x008fe400078e02ff */
[----:B------:R-:W-:Y:S01]  /*39580*/  IMAD R105, R108, 0x135, RZ ;  /* 0x000001356c697824 */ /* 0x000fe200078e02ff */
[----:B------:R-:W-:-:S03]  /*39590*/  PRMT R117, R102, 0x7632, R117 ;  /* 0x0000763266757816 */ /* 0x000fc60000000075 */
[----:B------:R-:W3:Y:S01]  /*395a0*/  LDC R107, c[0x0][0x278] ;  /* 0x00009e00ff6b7b82 */ /* 0x000ee20000000800 */
[----:B--2---:R-:W-:Y:S01]  /*395b0*/  IADD3 R96, P5, R115, R2, RZ ;  /* 0x0000000273607210 */ /* 0x004fe20007fbe0ff */
[----:B------:R2:W-:Y:S06]  /*395c0*/  STG.E.U16 desc[UR4][R98.64], R102 ;  /* 0x0000006662007986 */ /* 0x0005ec000c101504 */
[----:B------:R-:W1:Y:S01]  /*395d0*/  LDC R108, c[0x0][0x278] ;  /* 0x00009e00ff6c7b82 */ /* 0x000e620000000800 */
[----:B------:R-:W-:-:S07]  /*395e0*/  LEA.HI.X.SX32 R97, R249, R3, 0x1, P5 ;  /* 0x00000003f9617211 */ /* 0x000fce00028f0eff */
[----:B------:R-:W4:Y:S01]  /*395f0*/  LDC R249, c[0x0][0x278] ;  /* 0x00009e00fff97b82 */ /* 0x000f220000000800 */
[----:B------:R-:W-:Y:S01]  /*39600*/  LEA.HI.X.SX32 R101, R105, R3, 0x1, P6 ;  /* 0x0000000369657211 */ /* 0x000fe200030f0eff */
[----:B--2---:R-:W-:-:S04]  /*39610*/  IMAD R99, R116, 0x270, RZ ;  /* 0x0000027074637824 */ /* 0x004fc800078e02ff */
[----:B------:R2:W-:Y:S02]  /*39620*/  STG.E.U16 desc[UR4][R100.64], R117 ;  /* 0x0000007564007986 */ /* 0x0005e4000c101504 */
[----:B------:R-:W3:Y:S01]  /*39630*/  LDC R112, c[0x0][0x278] ;  /* 0x00009e00ff707b82 */ /* 0x000ee20000000800 */
[----:B------:R-:W-:Y:S02]  /*39640*/  IMAD R113, R113, 0x26e, RZ ;  /* 0x0000026e71717824 */ /* 0x000fe400078e02ff */
[----:B0-----:R-:W-:-:S05]  /*39650*/  IMAD R111, R111, 0x272, RZ ;  /* 0x000002726f6f7824 */ /* 0x001fca00078e02ff */
[----:B------:R-:W0:Y:S01]  /*39660*/  LDC R109, c[0x0][0x278] ;  /* 0x00009e00ff6d7b82 */ /* 0x000e220000000800 */
[----:B--2---:R-:W-:Y:S01]  /*39670*/  IADD3 R100, P5, R99, R2, RZ ;  /* 0x0000000263647210 */ /* 0x004fe20007fbe0ff */
[----:B----4-:R-:W-:-:S06]  /*39680*/  IMAD R249, R249, 0x138, RZ ;  /* 0x00000138f9f97824 */ /* 0x010fcc00078e02ff */
[----:B------:R-:W2:Y:S01]  /*39690*/  LDC R104, c[0x0][0x278] ;  /* 0x00009e00ff687b82 */ /* 0x000ea20000000800 */
[----:B------:R-:W-:-:S07]  /*396a0*/  LEA.HI.X.SX32 R101, R249, R3, 0x1, P5 ;  /* 0x00000003f9657211 */ /* 0x000fce00028f0eff */
[----:B------:R-:W4:Y:S01]  /*396b0*/  LDC R249, c[0x0][0x278] ;  /* 0x00009e00fff97b82 */ /* 0x000f220000000800 */
[----:B------:R1:W-:Y:S07]  /*396c0*/  STG.E.U16 desc[UR4][R96.64], R103 ;  /* 0x0000006760007986 */ /* 0x0003ee000c101504 */
[----:B------:R-:W2:Y:S01]  /*396d0*/  LDC R106, c[0x0][0x278] ;  /* 0x00009e00ff6a7b82 */ /* 0x000ea20000000800 */
[----:B-1----:R-:W-:Y:S01]  /*396e0*/  IMAD R97, R108, 0x274, RZ ;  /* 0x000002746c617824 */ /* 0x002fe200078e02ff */
[-C--:B------:R-:W-:Y:S01]  /*396f0*/  IADD3 R98, P4, R113, R2.reuse, RZ ;  /* 0x0000000271627210 */ /* 0x080fe20007f9e0ff */
[----:B------:R-:W-:Y:S01]  /*39700*/  IMAD R105, R110, 0x137, RZ ;  /* 0x000001376e697824 */ /* 0x000fe200078e02ff */
[-C--:B------:R-:W-:Y:S01]  /*39710*/  IADD3 R102, P6, R111, R2.reuse, RZ ;  /* 0x000000026f667210 */ /* 0x080fe20007fde0ff */
[----:B---3--:R-:W-:Y:S01]  /*39720*/  IMAD R107, R107, 0x139, RZ ;  /* 0x000001396b6b7824 */ /* 0x008fe200078e02ff */
[----:B------:R-:W-:-:S02]  /*39730*/  IADD3 R96, P5, R97, R2, RZ ;  /* 0x0000000261607210 */ /* 0x000fc40007fbe0ff */
[----:B------:R-:W1:Y:S01]  /*39740*/  LDC R110, c[0x0][0x278] ;  /* 0x00009e00ff6e7b82 */ /* 0x000e620000000800 */
[----:B----4-:R-:W-:Y:S01]  /*39750*/  IMAD R249, R249, 0x13a, RZ ;  /* 0x0000013af9f97824 */ /* 0x010fe200078e02ff */
[-C--:B------:R-:W-:Y:S02]  /*39760*/  LEA.HI.X.SX32 R99, R105, R3.reuse, 0x1, P4 ;  /* 0x0000000369637211 */ /* 0x080fe400020f0eff */
[----:B------:R-:W-:Y:S02]  /*39770*/  PRMT R115, R103, 0x7632, R115 ;  /* 0x0000763267737816 */ /* 0x000fe40000000073 */
[----:B------:R-:W-:Y:S01]  /*39780*/  PRMT R116, R92, 0x7632, R116 ;  /* 0x000076325c747816 */ /* 0x000fe20000000074 */
[----:B0-----:R-:W-:Y:S01]  /*39790*/  IMAD R109, R109, 0x276, RZ ;  /* 0x000002766d6d7824 */ /* 0x001fe200078e02ff */
[-C--:B------:R-:W-:Y:S01]  /*397a0*/  LEA.HI.X.SX32 R97, R249, R3.reuse, 0x1, P5 ;  /* 0x00000003f9617211 */ /* 0x080fe200028f0eff */
[----:B------:R-:W0:Y:S08]  /*397b0*/  LDC R105, c[0x0][0x278] ;  /* 0x00009e00ff697b82 */ /* 0x000e300000000800 */
[----:B------:R-:W3:Y:S01]  /*397c0*/  LDC R249, c[0x0][0x278] ;  /* 0x00009e00fff97b82 */ /* 0x000ee20000000800 */
[----:B------:R-:W-:Y:S01]  /*397d0*/  LEA.HI.X.SX32 R103, R107, R3, 0x1, P6 ;  /* 0x000000036b677211 */ /* 0x000fe200030f0eff */
[----:B------:R-:W-:Y:S04]  /*397e0*/  STG.E.U16 desc[UR4][R98.64], R115 ;  /* 0x0000007362007986 */ /* 0x000fe8000c101504 */
[----:B------:R-:W-:Y:S02]  /*397f0*/  STG.E.U16 desc[UR4][R100.64], R92 ;  /* 0x0000005c64007986 */ /* 0x000fe4000c101504 */
[----:B------:R-:W4:Y:S02]  /*39800*/  LDC R113, c[0x0][0x278] ;  /* 0x00009e00ff717b82 */ /* 0x000f240000000800 */
[----:B------:R2:W-:Y:S04]  /*39810*/  STG.E.U16 desc[UR4][R102.64], R116 ;  /* 0x0000007466007986 */ /* 0x0005e8000c101504 */
[----:B------:R1:W-:Y:S02]  /*39820*/  STG.E.U16 desc[UR4][R96.64], R93 ;  /* 0x0000005d60007986 */ /* 0x0003e4000c101504 */
[----:B------:R-:W4:Y:S01]  /*39830*/  LDC R108, c[0x0][0x278] ;  /* 0x00009e00ff6c7b82 */ /* 0x000f220000000800 */
[----:B--2---:R-:W-:-:S02]  /*39840*/  IMAD R103, R112, 0x278, RZ ;  /* 0x0000027870677824 */ /* 0x004fc400078e02ff */
[----:B---3--:R-:W-:Y:S01]  /*39850*/  IMAD R249, R249, 0x13c, RZ ;  /* 0x0000013cf9f97824 */ /* 0x008fe200078e02ff */
[-C--:B------:R-:W-:Y:S01]  /*39860*/  IADD3 R98, P4, R109, R2.reuse, RZ ;  /* 0x000000026d627210 */ /* 0x080fe20007f9e0ff */
[----:B------:R-:W-:Y:S01]  /*39870*/  IMAD R99, R104, 0x13b, RZ ;  /* 0x0000013b68637824 */ /* 0x000fe200078e02ff */
[----:B------:R-:W-:Y:S01]  /*39880*/  IADD3 R92, P5, R103, R2, RZ ;  /* 0x00000002675c7210 */ /* 0x000fe20007fbe0ff */
[----:B------:R-:W-:Y:S01]  /*39890*/  IMAD R115, R114, 0x27a, RZ ;  /* 0x0000027a72737824 */ /* 0x000fe200078e02ff */
[----:B------:R-:W-:Y:S01]  /*398a0*/  PRMT R112, R93, 0x7632, R112 ;  /* 0x000076325d707816 */ /* 0x000fe20000000070 */
[----:B-1----:R-:W-:Y:S01]  /*398b0*/  IMAD R109, R110, 0x27c, RZ ;  /* 0x0000027c6e6d7824 */ /* 0x002fe200078e02ff */
[-C--:B------:R-:W-:Y:S01]  /*398c0*/  LEA.HI.X.SX32 R93, R249, R3.reuse, 0x1, P5 ;  /* 0x00000003f95d7211 */ /* 0x080fe200028f0eff */
[----:B0-----:R-:W-:Y:S01]  /*398d0*/  IMAD R101, R105, 0x13d, RZ ;  /* 0x0000013d69657824 */ /* 0x001fe200078e02ff */
[----:B------:R-:W0:Y:S01]  /*398e0*/  LDC R249, c[0x0][0x278] ;  /* 0x00009e00fff97b82 */ /* 0x000e220000000800 */
[----:B------:R-:W-:-:S05]  /*398f0*/  LEA.HI.X.SX32 R99, R99, R3, 0x1, P4 ;  /* 0x0000000363637211 */ /* 0x000fca00020f0eff */
[----:B------:R-:W-:Y:S01]  /*39900*/  STG.E.U16 desc[UR4][R98.64], R112 ;  /* 0x0000007062007986 */ /* 0x000fe2000c101504 */
[-C--:B------:R-:W-:Y:S01]  /*39910*/  IADD3 R100, P6, R115, R2.reuse, RZ ;  /* 0x0000000273647210 */ /* 0x080fe20007fde0ff */
[----:B----4-:R-:W-:Y:S01]  /*39920*/  IMAD R113, R113, 0x280, RZ ;  /* 0x0000028071717824 */ /* 0x010fe200078e02ff */
[----:B------:R-:W-:Y:S01]  /*39930*/  PRMT R114, R94, 0x7632, R114 ;  /* 0x000076325e727816 */ /* 0x000fe20000000072 */
[----:B------:R1:W-:Y:S01]  /*39940*/  STG.E.U16 desc[UR4][R92.64], R94 ;  /* 0x0000005e5c007986 */ /* 0x0003e2000c101504 */
[----:B------:R-:W2:Y:S08]  /*39950*/  LDC R111, c[0x0][0x278] ;  /* 0x00009e00ff6f7b82 */ /* 0x000eb00000000800 */
[----:B------:R-:W3:Y:S01]  /*39960*/  LDC R107, c[0x0][0x278] ;  /* 0x00009e00ff6b7b82 */ /* 0x000ee20000000800 */
[----:B-1----:R-:W-:Y:S01]  /*39970*/  IADD3 R92, P5, R109, R2, RZ ;  /* 0x000000026d5c7210 */ /* 0x002fe20007fbe0ff */
[----:B0-----:R-:W-:-:S06]  /*39980*/  IMAD R249, R249, 0x13e, RZ ;  /* 0x0000013ef9f97824 */ /* 0x001fcc00078e02ff */
[----:B------:R-:W0:Y:S01]  /*39990*/  LDC R105, c[0x0][0x278] ;  /* 0x00009e00ff697b82 */ /* 0x000e220000000800 */
[----:B------:R-:W-:-:S07]  /*399a0*/  LEA.HI.X.SX32 R93, R249, R3, 0x1, P5 ;  /* 0x00000003f95d7211 */ /* 0x000fce00028f0eff */
[----:B------:R-:W1:Y:S01]  /*399b0*/  LDC R249, c[0x0][0x278] ;  /* 0x00009e00fff97b82 */ /* 0x000e620000000800 */
[----:B------:R-:W-:Y:S02]  /*399c0*/  LEA.HI.X.SX32 R101, R101, R3, 0x1, P6 ;  /* 0x0000000365657211 */ /* 0x000fe400030f0eff */
[----:B------:R-:W-:Y:S01]  /*399d0*/  IADD3 R94, P5, R113, R2, RZ ;  /* 0x00000002715e7210 */ /* 0x000fe20007fbe0ff */
[----:B------:R-:W-:Y:S01]  /*399e0*/  IMAD R109, R108, 0x282, RZ ;  /* 0x000002826c6d7824 */ /* 0x000fe200078e02ff */
[----:B------:R-:W-:Y:S01]  /*399f0*/  PRMT R108, R95, 0x7632, R108 ;  /* 0x000076325f6c7816 */ /* 0x000fe2000000006c */
[----:B------:R-:W-:Y:S01]  /*39a00*/  STG.E.U16 desc[UR4][R100.64], R114 ;  /* 0x0000007264007986 */ /* 0x000fe2000c101504 */
[----:B------:R-:W-:Y:S01]  /*39a10*/  IMAD R97, R106, 0x13f, RZ ;  /* 0x0000013f6a617824 */ /* 0x000fe200078e02ff */
[----:B------:R-:W4:Y:S02]  /*39a20*/  LDC R103, c[0x0][0x278] ;  /* 0x00009e00ff677b82 */ /* 0x000f240000000800 */
[----:B------:R2:W-:Y:S06]  /*39a30*/  STG.E.U16 desc[UR4][R92.64], R95 ;  /* 0x0000005f5c007986 */ /* 0x0005ec000c101504 */
[----:B------:R-:W4:Y:S01]  /*39a40*/  LDC R104, c[0x0][0x278] ;  /* 0x00009e00ff687b82 */ /* 0x000f220000000800 */
[----:B-1----:R-:W-:-:S07]  /*39a50*/  IMAD R249, R249, 0x140, RZ ;  /* 0x00000140f9f97824 */ /* 0x002fce00078e02ff */
[----:B------:R-:W1:Y:S01]  /*39a60*/  LDC R102, c[0x0][0x278] ;  /* 0x00009e00ff667b82 */ /* 0x000e620000000800 */
[----:B--2---:R-:W-:-:S07]  /*39a70*/  LEA.HI.X.SX32 R95, R249, R3, 0x1, P5 ;  /* 0x00000003f95f7211 */ /* 0x004fce00028f0eff */
[----:B------:R-:W2:Y:S01]  /*39a80*/  LDC R249, c[0x0][0x278] ;  /* 0x00009e00fff97b82 */ /* 0x000ea20000000800 */
[----:B------:R-:W-:-:S05]  /*39a90*/  IMAD R111, R111, 0x27e, RZ ;  /* 0x0000027e6f6f7824 */ /* 0x000fca00078e02ff */
[-C--:B------:R-:W-:Y:S01]  /*39aa0*/  IADD3 R96, P4, R111, R2.reuse, RZ ;  /* 0x000000026f607210 */ /* 0x080fe20007f9e0ff */
[----:B---3--:R-:W-:Y:S01]  /*39ab0*/  IMAD R99, R107, 0x141, RZ ;  /* 0x000001416b637824 */ /* 0x008fe200078e02ff */
[----:B------:R-:W-:Y:S01]  /*39ac0*/  IADD3 R98, P6, R109, R2, RZ ;  /* 0x000000026d627210 */ /* 0x000fe20007fde0ff */
[----:B0-----:R-:W-:Y:S01]  /*39ad0*/  IMAD R105, R105, 0x288, RZ ;  /* 0x0000028869697824 */ /* 0x001fe200078e02ff */
[----:B------:R-:W0:Y:S08]  /*39ae0*/  LDC R101, c[0x0][0x278] ;  /* 0x00009e00ff657b82 */ /* 0x000e300000000800 */
[----:B------:R-:W3:Y:S01]  /*39af0*/  LDC R100, c[0x0][0x278] ;  /* 0x00009e00ff647b82 */ /* 0x000ee20000000800 */
[----:B--2---:R-:W-:-:S07]  /*39b00*/  IMAD R251, R249, 0x142, RZ ;  /* 0x00000142f9fb7824 */ /* 0x004fce00078e02ff */
[----:B------:R-:W2:Y:S01]  /*39b10*/  LDC R249, c[0x0][0x278] ;  /* 0x00009e00fff97b82 */ /* 0x000ea20000000800 */
[-C--:B------:R-:W-:Y:S02]  /*39b20*/  LEA.HI.X.SX32 R97, R97, R3.reuse, 0x1, P4 ;  /* 0x0000000361617211 */ /* 0x080fe400020f0eff */
[----:B------:R-:W-:-:S03]  /*39b30*/  LEA.HI.X.SX32 R99, R99, R3, 0x1, P6 ;  /* 0x0000000363637211 */ /* 0x000fc600030f0eff */
[----:B------:R4:W-:Y:S02]  /*39b40*/  STG.E.U16 desc[UR4][R96.64], R108 ;  /* 0x0000006c60007986 */ /* 0x0009e4000c101504 */
[----:B------:R-:W0:Y:S01]  /*39b50*/  LDC R106, c[0x0][0x278] ;  /* 0x00009e00ff6a7b82 */ /* 0x000e220000000800 */
[-C--:B----4-:R-:W-:Y:S01]  /*39b60*/  IADD3 R96, P6, R105, R2.reuse, RZ ;  /* 0x0000000269607210 */ /* 0x090fe20007fde0ff */
[----:B--2---:R-:W-:Y:S02]  /*39b70*/  IMAD R249, R249, 0x144, RZ ;  /* 0x00000144f9f97824 */ /* 0x004fe400078e02ff */
[----:B------:R-:W-:Y:S02]  /*39b80*/  IMAD R107, R103, 0x284, RZ ;  /* 0x00000284676b7824 */ /* 0x000fe400078e02ff */
[----:B------:R-:W-:Y:S01]  /*39b90*/  IMAD R93, R104, 0x286, RZ ;  /* 0x00000286685d7824 */ /* 0x000fe200078e02ff */
[----:B------:R-:W-:Y:S01]  /*39ba0*/  LEA.HI.X.SX32 R97, R249, R3, 0x1, P6 ;  /* 0x00000003f9617211 */ /* 0x000fe200030f0eff */
[----:B------:R2:W-:Y:S01]  /*39bb0*/  STG.E.U16 desc[UR4][R94.64], R88 ;  /* 0x000000585e007986 */ /* 0x0005e2000c101504 */
[----:B------:R-:W4:Y:S01]  /*39bc0*/  LDC R249, c[0x0][0x278] ;  /* 0x00009e00fff97b82 */ /* 0x000f220000000800 */
[----:B------:R-:W-:-:S07]  /*39bd0*/  IADD3 R92, P4, R107, R2, RZ ;  /* 0x000000026b5c7210 */ /* 0x000fce0007f9e0ff */
[----:B------:R-:W3:Y:S01]  /*39be0*/  LDC R104, c[0x0][0x278] ;  /* 0x00009e00ff687b82 */ /* 0x000ee20000000800 */
[----:B--2---:R-:W-:Y:S02]  /*39bf0*/  IADD3 R94, P5, R93, R2, RZ ;  /* 0x000000025d5e7210 */ /* 0x004fe40007fbe0ff */
[----:B------:R-:W-:Y:S01]  /*39c00*/  LEA.HI.X.SX32 R93, R251, R3, 0x1, P4 ;  /* 0x00000003fb5d7211 */ /* 0x000fe200020f0eff */
[----:B-1----:R-:W-:Y:S01]  /*39c10*/  IMAD R95, R102, 0x143, RZ ;  /* 0x00000143665f7824 */ /* 0x002fe200078e02ff */
[----:B------:R-:W-:-:S03]  /*39c20*/  PRMT R109, R88, 0x7632, R109 ;  /* 0x00007632586d7816 */ /* 0x000fc6000000006d */
[----:B------:R-:W1:Y:S01]  /*39c30*/  LDC R103, c[0x0][0x278] ;  /* 0x00009e00ff677b82 */ /* 0x000e620000000800 */
[----:B----4-:R-:W-:-:S07]  /*39c40*/  IMAD R251, R249, 0x146, RZ ;  /* 0x00000146f9fb7824 */ /* 0x010fce00078e02ff */
[----:B------:R-:W2:Y:S08]  /*39c50*/  LDC R105, c[0x0][0x278] ;  /* 0x00009e00ff697b82 */ /* 0x000eb00000000800 */
[----:B------:R-:W4:Y:S01]  /*39c60*/  LDC R249, c[0x0][0x278] ;  /* 0x00009e00fff97b82 */ /* 0x000f220000000800 */
[----:B------:R-:W-:Y:S02]  /*39c70*/  LEA.HI.X.SX32 R95, R95, R3, 0x1, P5 ;  /* 0x000000035f5f7211 */ /* 0x000fe400028f0eff */
[----:B------:R-:W-:Y:S01]  /*39c80*/  PRMT R88, R89, 0x7632, R88 ;  /* 0x0000763259587816 */ /* 0x000fe20000000058 */
[----:B------:R3:W-:Y:S04]  /*39c90*/  STG.E.U16 desc[UR4][R98.64], R109 ;  /* 0x0000006d62007986 */ /* 0x0007e8000c101504 */
[----:B------:R-:W-:Y:S01]  /*39ca0*/  STG.E.U16 desc[UR4][R92.64], R89 ;  /* 0x000000595c007986 */ /* 0x000fe2000c101504 */
[----:B0-----:R-:W-:Y:S01]  /*39cb0*/  IMAD R111, R106, 0x28c, RZ ;  /* 0x0000028c6a6f7824 */ /* 0x001fe200078e02ff */
[----:B------:R-:W0:Y:S02]  /*39cc0*/  LDC R102, c[0x0][0x278] ;  /* 0x00009e00ff667b82 */ /* 0x000e240000000800 */
[----:B------:R-:W-:Y:S04]  /*39cd0*/  STG.E.U16 desc[UR4][R94.64], R88 ;  /* 0x000000585e007986 */ /* 0x000fe8000c101504 */
[----:B------:R1:W-:Y:S02]  /*39ce0*/  STG.E.U16 desc[UR4][R96.64], R90 ;  /* 0x0000005a60007986 */ /* 0x0003e4000c101504 */
[----:B---3--:R-:W3:Y:S01]  /*39cf0*/  LDC R98, c[0x0][0x278] ;  /* 0x00009e00ff627b82 */ /* 0x008ee20000000800 */
[----:B----4-:R-:W-:-:S02]  /*39d00*/  IMAD R249, R249, 0x148, RZ ;  /* 0x00000148f9f97824 */ /* 0x010fc400078e02ff */
[----:B------:R-:W-:Y:S01]  /*39d10*/  IMAD R109, R101, 0x28a, RZ ;  /* 0x0000028a656d7824 */ /* 0x000fe200078e02ff */
[----:B------:R-:W-:Y:S01]  /*39d20*/  PRMT R108, R90, 0x7632, R108 ;  /* 0x000076325a6c7816 */ /* 0x000fe2000000006c */
[----:B-1----:R-:W-:-:S03]  /*39d30*/  IMAD R97, R104, 0x290, RZ ;  /* 0x0000029068617824 */ /* 0x002fc600078e02ff */
[----:B------:R-:W1:Y:S02]  /*39d40*/  LDC R99, c[0x0][0x278] ;  /* 0x00009e00ff637b82 */ /* 0x000e640000000800 */
[----:B------:R-:W-:-:S04]  /*39d50*/  IADD3 R96, P6, R97, R2, RZ ;  /* 0x0000000261607210 */ /* 0x000fc80007fde0ff */
[-C--:B------:R-:W-:Y:S01]  /*39d60*/  LEA.HI.X.SX32 R97, R249, R3.reuse, 0x1, P6 ;  /* 0x00000003f9617211 */ /* 0x080fe200030f0eff */
[----:B------:R-:W-:Y:S01]  /*39d70*/  IMAD R89, R100, 0x145, RZ ;  /* 0x0000014564597824 */ /* 0x000fe200078e02ff */
[----:B------:R-:W4:Y:S01]  /*39d80*/  LDC R249, c[0x0][0x278] ;  /* 0x00009e00fff97b82 */ /* 0x000f220000000800 */
[-C--:B------:R-:W-:Y:S01]  /*39d90*/  IADD3 R88, P5, R109, R2.reuse, RZ ;  /* 0x000000026d587210 */ /* 0x080fe20007fbe0ff */
[----:B------:R-:W-:Y:S01]  /*39da0*/  IMAD R103, R103, 0x28e, RZ ;  /* 0x0000028e67677824 */ /* 0x000fe200078e02ff */
[-C--:B------:R-:W-:Y:S01]  /*39db0*/  IADD3 R92, P4, R111, R2.reuse, RZ ;  /* 0x000000026f5c7210 */ /* 0x080fe20007f9e0ff */
[----:B---3--:R-:W-:Y:S01]  /*39dc0*/  IMAD R95, R98, 0x147, RZ ;  /* 0x00000147625f7824 */ /* 0x008fe200078e02ff */
[-C--:B------:R-:W-:Y:S02]  /*39dd0*/  LEA.HI.X.SX32 R89, R89, R3.reuse, 0x1, P5 ;  /* 0x0000000359597211 */ /* 0x080fe400028f0eff */
[----:B------:R-:W-:Y:S01]  /*39de0*/  IADD3 R94, P5, R103, R2, RZ ;  /* 0x00000002675e7210 */ /* 0x000fe20007fbe0ff */
[----:B--2---:R-:W-:Y:S01]  /*39df0*/  IMAD R105, R105, 0x294, RZ ;  /* 0x0000029469697824 */ /* 0x004fe200078e02ff */
[-C--:B------:R-:W-:Y:S01]  /*39e00*/  LEA.HI.X.SX32 R93, R251, R3.reuse, 0x1, P4 ;  /* 0x00000003fb5d7211 */ /* 0x080fe200020f0eff */
[----:B------:R-:W2:Y:S01]  /*39e10*/  LDC R107, c[0x0][0x278] ;  /* 0x00009e00ff6b7b82 */ /* 0x000ea20000000800 */
[----:B------:R-:W-:-:S02]  /*39e20*/  LEA.HI.X.SX32 R95, R95, R3, 0x1, P5 ;  /* 0x000000035f5f7211 */ /* 0x000fc400028f0eff */
[----:B------:R-:W-:Y:S01]  /*39e30*/  PRMT R90, R91, 0x7632, R90 ;  /* 0x000076325b5a7816 */ /* 0x000fe2000000005a */
[----:B------:R-:W-:Y:S04]  /*39e40*/  STG.E.U16 desc[UR4][R88.64], R108 ;  /* 0x0000006c58007986 */ /* 0x000fe8000c101504 */
[----:B------:R-:W-:Y:S01]  /*39e50*/  STG.E.U16 desc[UR4][R92.64], R91 ;  /* 0x0000005b5c007986 */ /* 0x000fe2000c101504 */
[----:B------:R-:W3:Y:S03]  /*39e60*/  LDC R100, c[0x0][0x278] ;  /* 0x00009e00ff647b82 */ /* 0x000ee60000000800 */
[----:B------:R0:W-:Y:S01]  /*39e70*/  STG.E.U16 desc[UR4][R94.64], R90 ;  /* 0x0000005a5e007986 */ /* 0x0001e2000c101504 */
[----:B----4-:R-:W-:-:S02]  /*39e80*/  IMAD R249, R249, 0x14a, RZ ;  /* 0x0000014af9f97824 */ /* 0x010fc400078e02ff */
[----:B0-----:R-:W-:Y:S02]  /*39e90*/  IMAD R109, R102, 0x292, RZ ;  /* 0x00000292666d7824 */ /* 0x001fe400078e02ff */
[----:B------:R-:W0:Y:S01]  /*39ea0*/  LDC R104, c[0x0][0x278] ;  /* 0x00009e00ff687b82 */ /* 0x000e220000000800 */
[-C--:B------:R-:W-:Y:S01]  /*39eb0*/  IADD3 R90, P5, R105, R2.reuse, RZ ;  /* 0x00000002695a7210 */ /* 0x080fe20007fbe0ff */
[----:B-1----:R-:W-:Y:S01]  /*39ec0*/  IMAD R89, R99, 0x149, RZ ;  /* 0x0000014963597824 */ /* 0x002fe200078e02ff */
[----:B------:R-:W-:Y:S01]  /*39ed0*/  IADD3 R88, P4, R109, R2, RZ ;  /* 0x000000026d587210 */ /* 0x000fe20007f9e0ff */
[----:B------:R1:W-:Y:S01]  /*39ee0*/  STG.E.U16 desc[UR4][R96.64], R84 ;  /* 0x0000005460007986 */ /* 0x0003e2000c101504 */
[----:B------:R-:W-:-:S03]  /*39ef0*/  LEA.HI.X.SX32 R91, R249, R3, 0x1, P5 ;  /* 0x00000003f95b7211 */ /* 0x000fc600028f0eff */
[----:B------:R-:W4:Y:S08]  /*39f00*/  LDC R101, c[0x0][0x278] ;  /* 0x00009e00ff657b82 */ /* 0x000f300000000800 */
[----:B------:R-:W2:Y:S01]  /*39f10*/  LDC R249, c[0x0][0x278] ;  /* 0x00009e00fff97b82 */ /* 0x000ea20000000800 */
[----:B------:R-:W-:Y:S01]  /*39f20*/  LEA.HI.X.SX32 R89, R89, R3, 0x1, P4 ;  /* 0x0000000359597211 */ /* 0x000fe200020f0eff */
[----:B---3--:R-:W-:Y:S01]  /*39f30*/  IMAD R105, R100, 0x298, RZ ;  /* 0x0000029864697824 */ /* 0x008fe200078e02ff */
[----:B-1----:R-:W-:-:S05]  /*39f40*/  PRMT R84, R84, 0x7632, R84 ;  /* 0x0000763254547816 */ /* 0x002fca0000000054 */
[----:B------:R1:W-:Y:S01]  /*39f50*/  STG.E.U16 desc[UR4][R88.64], R84 ;  /* 0x0000005458007986 */ /* 0x0003e2000c101504 */
[----:B------:R-:W-:Y:S01]  /*39f60*/  PRMT R106, R85, 0x7632, R106 ;  /* 0x00007632556a7816 */ /* 0x000fe2000000006a */
[----:B------:R-:W3:Y:S02]  /*39f70*/  LDC R103, c[0x0][0x278] ;  /* 0x00009e00ff677b82 */ /* 0x000ee40000000800 */
[----:B------:R2:W-:Y:S06]  /*39f80*/  STG.E.U16 desc[UR4][R90.64], R85 ;  /* 0x000000555a007986 */ /* 0x0005ec000c101504 */
[----:B------:R-:W3:Y:S01]  /*39f90*/  LDC R98, c[0x0][0x278] ;  /* 0x00009e00ff627b82 */ /* 0x000ee20000000800 */
[----:B-1----:R-:W-:Y:S01]  /*39fa0*/  IADD3 R84, P5, R105, R2, RZ ;  /* 0x0000000269547210 */ /* 0x002fe20007fbe0ff */
[----:B--2---:R-:W-:-:S06]  /*39fb0*/  IMAD R249, R249, 0x14c, RZ ;  /* 0x0000014cf9f97824 */ /* 0x004fcc00078e02ff */
[----:B------:R-:W1:Y:S01]  /*39fc0*/  LDC R97, c[0x0][0x278] ;  /* 0x00009e00ff617b82 */ /* 0x000e620000000800 */
[----:B------:R-:W-:-:S07]  /*39fd0*/  LEA.HI.X.SX32 R85, R249, R3, 0x1, P5 ;  /* 0x00000003f9557211 */ /* 0x000fce00028f0eff */
[----:B------:R-:W2:Y:S01]  /*39fe0*/  LDC R249, c[0x0][0x278] ;  /* 0x00009e00fff97b82 */ /* 0x000ea20000000800 */
[----:B0-----:R-:W-:-:S05]  /*39ff0*/  IMAD R91, R104, 0x29c, RZ ;  /* 0x0000029c685b7824 */ /* 0x001fca00078e02ff */
[----:B------:R-:W-:Y:S01]  /*3a000*/  IADD3 R90, P5, R91, R2, RZ ;  /* 0x000000025b5a7210 */ /* 0x000fe20007fbe0ff */
[----:B------:R-:W-:Y:S01]  /*3a010*/  IMAD R107, R107, 0x296, RZ ;  /* 0x000002966b6b7824 */ /* 0x000fe200078e02ff */
[----:B------:R-:W0:Y:S01]  /*3a020*/  LDC R102, c[0x0][0x278] ;  /* 0x00009e00ff667b82 */ /* 0x000e220000000800 */
[----:B----4-:R-:W-:-:S07]  /*3a030*/  IMAD R93, R101, 0x14b, RZ ;  /* 0x0000014b655d7824 */ /* 0x010fce00078e02ff */
[----:B------:R-:W4:Y:S01]  /*3a040*/  LDC R99, c[0x0][0x278] ;  /* 0x00009e00ff637b82 */ /* 0x000f220000000800 */
[----:B--2---:R-:W-:Y:S01]  /*3a050*/  IMAD R249, R249, 0x14e, RZ ;  /* 0x0000014ef9f97824 */ /* 0x004fe200078e02ff */
[----:B------:R-:W-:Y:S01]  /*3a060*/  IADD3 R92, P6, R107, R2, RZ ;  /* 0x000000026b5c7210 */ /* 0x000fe20007fde0ff */
[----:B---3--:R-:W-:-:S05]  /*3a070*/  IMAD R103, R103, 0x29a, RZ ;  /* 0x0000029a67677824 */ /* 0x008fca00078e02ff */
[----:B------:R-:W2:Y:S01]  /*3a080*/  LDC R101, c[0x0][0x278] ;  /* 0x00009e00ff657b82 */ /* 0x000ea20000000800 */
[----:B------:R-:W-:-:S07]  /*3a090*/  LEA.HI.X.SX32 R91, R249, R3, 0x1, P5 ;  /* 0x00000003f95b7211 */ /* 0x000fce00028f0eff */
[----:B------:R-:W3:Y:S01]  /*3a0a0*/  LDC R249, c[0x0][0x278] ;  /* 0x00009e00fff97b82 */ /* 0x000ee20000000800 */
[-C--:B------:R-:W-:Y:S01]  /*3a0b0*/  LEA.HI.X.SX32 R93, R93, R3.reuse, 0x1, P6 ;  /* 0x000000035d5d7211 */ /* 0x080fe200030f0eff */
[----:B------:R-:W-:Y:S01]  /*3a0c0*/  IMAD R89, R98, 0x14d, RZ ;  /* 0x0000014d62597824 */ /* 0x000fe200078e02ff */
[----:B------:R-:W-:Y:S01]  /*3a0d0*/  IADD3 R88, P4, R103, R2, RZ ;  /* 0x0000000267587210 */ /* 0x000fe20007f9e0ff */
[----:B-1----:R-:W-:Y:S02]  /*3a0e0*/  IMAD R103, R97, 0x2a0, RZ ;  /* 0x000002a061677824 */ /* 0x002fe400078e02ff */
[----:B------:R-:W-:Y:S01]  /*3a0f0*/  STG.E.U16 desc[UR4][R92.64], R106 ;  /* 0x0000006a5c007986 */ /* 0x000fe2000c101504 */
[----:B------:R-:W-:Y:S01]  /*3a100*/  LEA.HI.X.SX32 R89, R89, R3, 0x1, P4 ;  /* 0x0000000359597211 */ /* 0x000fe200020f0eff */
[----:B------:R-:W1:Y:S02]  /*3a110*/  LDC R94, c[0x0][0x278] ;  /* 0x00009e00ff5e7b82 */ /* 0x000e640000000800 */
[----:B------:R0:W-:Y:S01]  /*3a120*/  STG.E.U16 desc[UR4][R84.64], R86 ;  /* 0x0000005654007986 */ /* 0x0001e2000c101504 */
[----:B--2---:R-:W-:-:S05]  /*3a130*/  IMAD R101, R101, 0x2a4, RZ ;  /* 0x000002a465657824 */ /* 0x004fca00078e02ff */
[----:B------:R-:W2:Y:S01]  /*3a140*/  LDC R100, c[0x0][0x278] ;  /* 0x00009e00ff647b82 */ /* 0x000ea20000000800 */
[----:B0-----:R-:W-:Y:S01]  /*3a150*/  PRMT R85, R86, 0x7632, R85 ;  /* 0x0000763256557816 */ /* 0x001fe20000000055 */
[----:B---3--:R-:W-:Y:S01]  /*3a160*/  IMAD R249, R249, 0x150, RZ ;  /* 0x00000150f9f97824 */ /* 0x008fe200078e02ff */
[----:B------:R-:W-:-:S05]  /*3a170*/  IADD3 R84, P5, R103, R2, RZ ;  /* 0x0000000267547210 */ /* 0x000fca0007fbe0ff */
[----:B------:R-:W0:Y:S01]  /*3a180*/  LDC R95, c[0x0][0x278] ;  /* 0x00009e00ff5f7b82 */ /* 0x000e220000000800 */
[----:B------:R3:W-:Y:S01]  /*3a190*/  STG.E.U16 desc[UR4][R88.64], R85 ;  /* 0x0000005558007986 */ /* 0x0007e2000c101504 */
[----:B------:R-:W-:-:S06]  /*3a1a0*/  IMAD R105, R102, 0x29e, RZ ;  /* 0x0000029e66697824 */ /* 0x000fcc00078e02ff */
[----:B------:R-:W2:Y:S01]  /*3a1b0*/  LDC R96, c[0x0][0x278] ;  /* 0x00009e00ff607b82 */ /* 0x000ea20000000800 */
[----:B---3--:R-:W-:-:S07]  /*3a1c0*/  LEA.HI.X.SX32 R85, R249, R3, 0x1, P5 ;  /* 0x00000003f9557211 */ /* 0x008fce00028f0eff */
[----:B------:R-:W3:Y:S01]  /*3a1d0*/  LDC R249, c[0x0][0x278] ;  /* 0x00009e00fff97b82 */ /* 0x000ee20000000800 */
[----:B------:R-:W-:-:S07]  /*3a1e0*/  IADD3 R88, P5, R101, R2, RZ ;  /* 0x0000000265587210 */ /* 0x000fce0007fbe0ff */
[----:B------:R-:W2:Y:S01]  /*3a1f0*/  LDC R102, c[0x0][0x278] ;  /* 0x00009e00ff667b82 */ /* 0x000ea20000000800 */
[----:B----4-:R-:W-:Y:S01]  /*3a200*/  IMAD R99, R99, 0x2a2, RZ ;  /* 0x000002a263637824 */ /* 0x010fe200078e02ff */
[----:B------:R-:W-:-:S06]  /*3a210*/  PRMT R104, R87, 0x7632, R104 ;  /* 0x0000763257687816 */ /* 0x000fcc0000000068 */
[----:B------:R-:W4:Y:S01]  /*3a220*/  LDC R98, c[0x0][0x278] ;  /* 0x00009e00ff627b82 */ /* 0x000f220000000800 */
[----:B---3--:R-:W-:-:S07]  /*3a230*/  IMAD R249, R249, 0x152, RZ ;  /* 0x00000152f9f97824 */ /* 0x008fce00078e02ff */
[----:B------:R-:W3:Y:S01]  /*3a240*/  LDC R97, c[0x0][0x278] ;  /* 0x00009e00ff617b82 */ /* 0x000ee20000000800 */
[----:B------:R-:W-:-:S07]  /*3a250*/  LEA.HI.X.SX32 R89, R249, R3, 0x1, P5 ;  /* 0x00000003f9597211 */ /* 0x000fce00028f0eff */
[----:B------:R-:W2:Y:S01]  /*3a260*/  LDC R249, c[0x0][0x278] ;  /* 0x00009e00fff97b82 */ /* 0x000ea20000000800 */
[----:B-1----:R-:W-:Y:S01]  /*3a270*/  IMAD R93, R94, 0x14f, RZ ;  /* 0x0000014f5e5d7824 */ /* 0x002fe200078e02ff */
[----:B------:R1:W-:Y:S01]  /*3a280*/  STG.E.U16 desc[UR4][R90.64], R87 ;  /* 0x000000575a007986 */ /* 0x0003e2000c101504 */
[-C--:B------:R-:W-:Y:S01]  /*3a290*/  IADD3 R92, P6, R105, R2.reuse, RZ ;  /* 0x00000002695c7210 */ /* 0x080fe20007fde0ff */
[----:B0-----:R-:W-:Y:S01]  /*3a2a0*/  IMAD R95, R95, 0x151, RZ ;  /* 0x000001515f5f7824 */ /* 0x001fe200078e02ff */
[----:B------:R-:W-:Y:S01]  /*3a2b0*/  IADD3 R86, P4, R99, R2, RZ ;  /* 0x0000000263567210 */ /* 0x000fe20007f9e0ff */
[----:B--2---:R-:W-:Y:S02]  /*3a2c0*/  IMAD R251, R249, 0x154, RZ ;  /* 0x00000154f9fb7824 */ /* 0x004fe400078e02ff */
[----:B------:R-:W0:Y:S08]  /*3a2d0*/  LDC R94, c[0x0][0x278] ;  /* 0x00009e00ff5e7b82 */ /* 0x000e300000000800 */
[----:B------:R-:W2:Y:S01]  /*3a2e0*/  LDC R249, c[0x0][0x278] ;  /* 0x00009e00fff97b82 */ /* 0x000ea20000000800 */
[----:B-1----:R-:W-:Y:S01]  /*3a2f0*/  IMAD R87, R100, 0x2a6, RZ ;  /* 0x000002a664577824 */ /* 0x002fe200078e02ff */
[----:B------:R-:W-:Y:S01]  /*3a300*/  LEA.HI.X.SX32 R93, R93, R3, 0x1, P6 ;  /* 0x000000035d5d7211 */ /* 0x000fe200030f0eff */
[----:B------:R-:W-:Y:S01]  /*3a310*/  IMAD R91, R96, 0x153, RZ ;  /* 0x00000153605b7824 */ /* 0x000fe200078e02ff */
[----:B------:R-:W-:-:S02]  /*3a320*/  PRMT R100, R76, 0x7632, R100 ;  /* 0x000076324c647816 */ /* 0x000fc40000000064 */
[-C--:B------:R-:W-:Y:S01]  /*3a330*/  IADD3 R90, P6, R87, R2.reuse, RZ ;  /* 0x00000002575a7210 */ /* 0x080fe20007fde0ff */
[----:B------:R-:W-:Y:S01]  /*3a340*/  IMAD R101, R102, 0x2ac, RZ ;  /* 0x000002ac66657824 */ /* 0x000fe200078e02ff */
[-C--:B------:R-:W-:Y:S01]  /*3a350*/  LEA.HI.X.SX32 R87, R95, R3.reuse, 0x1, P4 ;  /* 0x000000035f577211 */ /* 0x080fe200020f0eff */
[----:B------:R1:W-:Y:S01]  /*3a360*/  STG.E.U16 desc[UR4][R92.64], R104 ;  /* 0x000000685c007986 */ /* 0x0003e2000c101504 */
[----:B------:R-:W-:Y:S01]  /*3a370*/  LEA.HI.X.SX32 R91, R91, R3, 0x1, P6 ;  /* 0x000000035b5b7211 */ /* 0x000fe200030f0eff */
[----:B---3--:R-:W-:Y:S01]  /*3a380*/  IMAD R99, R97, 0x2aa, RZ ;  /* 0x000002aa61637824 */ /* 0x008fe200078e02ff */
[----:B------:R-:W-:Y:S01]  /*3a390*/  PRMT R103, R77, 0x7632, R103 ;  /* 0x000076324d677816 */ /* 0x000fe20000000067 */
[----:B------:R-:W-:Y:S01]  /*3a3a0*/  STG.E.U16 desc[UR4][R84.64], R76 ;  /* 0x0000004c54007986 */ /* 0x000fe2000c101504 */
[----:B------:R-:W3:Y:S03]  /*3a3b0*/  LDC R97, c[0x0][0x278] ;  /* 0x00009e00ff617b82 */ /* 0x000ee60000000800 */
[----:B------:R4:W-:Y:S05]  /*3a3c0*/  STG.E.U16 desc[UR4][R86.64], R100 ;  /* 0x0000006456007986 */ /* 0x0009ea000c101504 */
[----:B-1----:R-:W1:Y:S01]  /*3a3d0*/  LDC R93, c[0x0][0x278] ;  /* 0x00009e00ff5d7b82 */ /* 0x002e620000000800 */
[----:B--2---:R-:W-:Y:S01]  /*3a3e0*/  IMAD R249, R249, 0x156, RZ ;  /* 0x00000156f9f97824 */ /* 0x004fe200078e02ff */
[----:B----4-:R-:W-:-:S06]  /*3a3f0*/  IADD3 R86, P6, R101, R2, RZ ;  /* 0x0000000265567210 */ /* 0x010fcc0007fde0ff */
[----:B------:R-:W2:Y:S01]  /*3a400*/  LDC R95, c[0x0][0x278] ;  /* 0x00009e00ff5f7b82 */ /* 0x000ea20000000800 */
[----:B------:R-:W-:-:S07]  /*3a410*/  LEA.HI.X.SX32 R87, R249, R3, 0x1, P6 ;  /* 0x00000003f9577211 */ /* 0x000fce00030f0eff */
[----:B------:R-:W4:Y:S01]  /*3a420*/  LDC R249, c[0x0][0x278] ;  /* 0x00009e00fff97b82 */ /* 0x000f220000000800 */
[----:B------:R-:W-:Y:S01]  /*3a430*/  IMAD R85, R98, 0x2a8, RZ ;  /* 0x000002a862557824 */ /* 0x000fe200078e02ff */
[----:B------:R0:W-:Y:S04]  /*3a440*/  STG.E.U16 desc[UR4][R88.64], R77 ;  /* 0x0000004d58007986 */ /* 0x0001e8000c101504 */
[----:B------:R-:W-:Y:S02]  /*3a450*/  IADD3 R76, P4, R85, R2, RZ ;  /* 0x00000002554c7210 */ /* 0x000fe40007f9e0ff */
[----:B------:R-:W2:Y:S02]  /*3a460*/  LDC R92, c[0x0][0x278] ;  /* 0x00009e00ff5c7b82 */ /* 0x000ea40000000800 */
[----:B0-----:R-:W-:-:S02]  /*3a470*/  LEA.HI.X.SX32 R77, R251, R3, 0x1, P4 ;  /* 0x00000003fb4d7211 */ /* 0x001fc400020f0eff */
[----:B------:R-:W-:Y:S01]  /*3a480*/  IADD3 R84, P5, R99, R2, RZ ;  /* 0x0000000263547210 */ /* 0x000fe20007fbe0ff */
[----:B---3--:R-:W-:Y:S01]  /*3a490*/  IMAD R97, R97, 0x2b4, RZ ;  /* 0x000002b461617824 */ /* 0x008fe200078e02ff */
[----:B------:R-:W-:Y:S02]  /*3a4a0*/  PRMT R98, R78, 0x7632, R98 ;  /* 0x000076324e627816 */ /* 0x000fe40000000062 */
[----:B------:R-:W0:Y:S01]  /*3a4b0*/  LDC R96, c[0x0][0x278] ;  /* 0x00009e00ff607b82 */ /* 0x000e220000000800 */
[----:B----4-:R-:W-:-:S07]  /*3a4c0*/  IMAD R251, R249, 0x158, RZ ;  /* 0x00000158f9fb7824 */ /* 0x010fce00078e02ff */
[----:B------:R-:W3:Y:S01]  /*3a4d0*/  LDC R249, c[0x0][0x278] ;  /* 0x00009e00fff97b82 */ /* 0x000ee20000000800 */
[----:B------:R-:W-:Y:S01]  /*3a4e0*/  IMAD R85, R94, 0x155, RZ ;  /* 0x000001555e557824 */ /* 0x000fe200078e02ff */
[----:B------:R4:W-:Y:S04]  /*3a4f0*/  STG.E.U16 desc[UR4][R90.64], R103 ;  /* 0x000000675a007986 */ /* 0x0009e8000c101504 */
[----:B------:R-:W-:Y:S01]  /*3a500*/  LEA.HI.X.SX32 R85, R85, R3, 0x1, P5 ;  /* 0x0000000355557211 */ /* 0x000fe200028f0eff */
[----:B------:R-:W-:Y:S01]  /*3a510*/  STG.E.U16 desc[UR4][R76.64], R78 ;  /* 0x0000004e4c007986 */ /* 0x000fe2000c101504 */
[----:B------:R-:W0:Y:S01]  /*3a520*/  LDC R88, c[0x0][0x278] ;  /* 0x00009e00ff587b82 */ /* 0x000e220000000800 */
[----:B-1----:R-:W-:Y:S02]  /*3a530*/  IMAD R99, R93, 0x2ae, RZ ;  /* 0x000002ae5d637824 */ /* 0x002fe400078e02ff */
[----:B------:R-:W-:Y:S04]  /*3a540*/  STG.E.U16 desc[UR4][R84.64], R98 ;  /* 0x0000006254007986 */ /* 0x000fe8000c101504 */
[----:B------:R1:W-:Y:S01]  /*3a550*/  STG.E.U16 desc[UR4][R86.64], R79 ;  /* 0x0000004f56007986 */ /* 0x0003e2000c101504 */
[----:B------:R-:W0:Y:S01]  /*3a560*/  LDC R93, c[0x0][0x278] ;  /* 0x00009e00ff5d7b82 */ /* 0x000e220000000800 */
[----:B---3--:R-:W-:-:S07]  /*3a570*/  IMAD R249, R249, 0x15a, RZ ;  /* 0x0000015af9f97824 */ /* 0x008fce00078e02ff */
[----:B----4-:R-:W3:Y:S01]  /*3a580*/  LDC R91, c[0x0][0x278] ;  /* 0x00009e00ff5b7b82 */ /* 0x010ee20000000800 */
[----:B-1----:R-:W-:-:S04]  /*3a590*/  IADD3 R86, P6, R97, R2, RZ ;  /* 0x0000000261567210 */ /* 0x002fc80007fde0ff */
[----:B------:R-:W-:-:S03]  /*3a5a0*/  LEA.HI.X.SX32 R87, R249, R3, 0x1, P6 ;  /* 0x00000003f9577211 */ /* 0x000fc600030f0eff */
[----:B------:R-:W1:Y:S01]  /*3a5b0*/  LDC R249, c[0x0][0x278] ;  /* 0x00009e00fff97b82 */ /* 0x000e620000000800 */
[----:B--2---:R-:W-:Y:S01]  /*3a5c0*/  IMAD R95, R95, 0x2b0, RZ ;  /* 0x000002b05f5f7824 */ /* 0x004fe200078e02ff */
[-C--:B------:R-:W-:Y:S01]  /*3a5d0*/  IADD3 R76, P5, R99, R2.reuse, RZ ;  /* 0x00000002634c7210 */ /* 0x080fe20007fbe0ff */
[----:B------:R-:W-:Y:S02]  /*3a5e0*/  IMAD R77, R92, 0x157, RZ ;  /* 0x000001575c4d7824 */ /* 0x000fe400078e02ff */
[----:B0-----:R-:W-:Y:S01]  /*3a5f0*/  IMAD R99, R96, 0x2b2, RZ ;  /* 0x000002b260637824 */ /* 0x001fe200078e02ff */
[----:B------:R-:W-:Y:S01]  /*3a600*/  IADD3 R78, P4, R95, R2, RZ ;  /* 0x000000025f4e7210 */ /* 0x000fe20007f9e0ff */
[----:B------:R-:W-:Y:S01]  /*3a610*/  IMAD R85, R88, 0x159, RZ ;  /* 0x0000015958557824 */ /* 0x000fe200078e02ff */
[----:B------:R-:W-:Y:S01]  /*3a620*/  PRMT R100, R79, 0x7632, R100 ;  /* 0x000076324f647816 */ /* 0x000fe20000000064 */
[----:B------:R-:W0:Y:S01]  /*3a630*/  LDC R89, c[0x0][0x278] ;  /* 0x00009e00ff597b82 */ /* 0x000e220000000800 */
[-C--:B------:R-:W-:Y:S01]  /*3a640*/  LEA.HI.X.SX32 R77, R77, R3.reuse, 0x1, P5 ;  /* 0x000000034d4d7211 */ /* 0x080fe200028f0eff */
[----:B------:R-:W-:Y:S01]  /*3a650*/  IMAD R93, R93, 0x2b8, RZ ;  /* 0x000002b85d5d7824 */ /* 0x000fe200078e02ff */
[----:B------:R-:W-:-:S02]  /*3a660*/  LEA.HI.X.SX32 R79, R251, R3, 0x1, P4 ;  /* 0x00000003fb4f7211 */ /* 0x000fc400020f0eff */
[----:B------:R-:W-:Y:S01]  /*3a670*/  IADD3 R84, P5, R99, R2, RZ ;  /* 0x0000000263547210 */ /* 0x000fe20007fbe0ff */
[----:B------:R-:W-:Y:S02]  /*3a680*/  STG.E.U16 desc[UR4][R76.64], R100 ;  /* 0x000000644c007986 */ /* 0x000fe4000c101504 */
[----:B------:R-:W2:Y:S01]  /*3a690*/  LDC R92, c[0x0][0x278] ;  /* 0x00009e00ff5c7b82 */ /* 0x000ea20000000800 */
[----:B------:R-:W-:Y:S01]  /*3a6a0*/  LEA.HI.X.SX32 R85, R85, R3, 0x1, P5 ;  /* 0x0000000355557211 */ /* 0x000fe200028f0eff */
[----:B------:R4:W-:Y:S01]  /*3a6b0*/  STG.E.U16 desc[UR4][R78.64], R80 ;  /* 0x000000504e007986 */ /* 0x0009e2000c101504 */
[----:B-1----:R-:W-:Y:S01]  /*3a6c0*/  IMAD R249, R249, 0x15c, RZ ;  /* 0x0000015cf9f97824 */ /* 0x002fe200078e02ff */
[----:B------:R-:W-:Y:S01]  /*3a6d0*/  PRMT R98, R80, 0x7632, R98 ;  /* 0x0000763250627816 */ /* 0x000fe20000000062 */
[----:B---3--:R-:W-:-:S03]  /*3a6e0*/  IMAD R97, R91, 0x2b6, RZ ;  /* 0x000002b65b617824 */ /* 0x008fc600078e02ff */
[----:B------:R-:W1:Y:S01]  /*3a6f0*/  LDC R94, c[0x0][0x278] ;  /* 0x00009e00ff5e7b82 */ /* 0x000e620000000800 */
[----:B----4-:R-:W-:-:S04]  /*3a700*/  IADD3 R78, P5, R93, R2, RZ ;  /* 0x000000025d4e7210 */ /* 0x010fc80007fbe0ff */
[-C--:B------:R-:W-:Y:S01]  /*3a710*/  LEA.HI.X.SX32 R79, R249, R3.reuse, 0x1, P5 ;  /* 0x00000003f94f7211 */ /* 0x080fe200028f0eff */
[----:B0-----:R-:W-:Y:S02]  /*3a720*/  IMAD R77, R89, 0x15b, RZ ;  /* 0x0000015b594d7824 */ /* 0x001fe400078e02ff */
[----:B------:R-:W0:Y:S01]  /*3a730*/  LDC R249, c[0x0][0x278] ;  /* 0x00009e00fff97b82 */ /* 0x000e220000000800 */
[----:B------:R-:W-:Y:S01]  /*3a740*/  IADD3 R76, P4, R97, R2, RZ ;  /* 0x00000002614c7210 */ /* 0x000fe20007f9e0ff */
[----:B------:R-:W-:Y:S01]  /*3a750*/  STG.E.U16 desc[UR4][R84.64], R98 ;  /* 0x0000006254007986 */ /* 0x000fe2000c101504 */
[----:B--2---:R-:W-:Y:S02]  /*3a760*/  IMAD R97, R92, 0x2bc, RZ ;  /* 0x000002bc5c617824 */ /* 0x004fe400078e02ff */
[----:B------:R-:W-:Y:S01]  /*3a770*/  LEA.HI.X.SX32 R77, R77, R3, 0x1, P4 ;  /* 0x000000034d4d7211 */ /* 0x000fe200020f0eff */
[----:B------:R2:W-:Y:S02]  /*3a780*/  STG.E.U16 desc[UR4][R86.64], R81 ;  /* 0x0000005156007986 */ /* 0x0005e4000c101504 */
[----:B------:R-:W3:Y:S08]  /*3a790*/  LDC R90, c[0x0][0x278] ;  /* 0x00009e00ff5a7b82 */ /* 0x000ef00000000800 */
[----:B------:R-:W4:Y:S01]  /*3a7a0*/  LDC R96, c[0x0][0x278] ;  /* 0x00009e00ff607b82 */ /* 0x000f220000000800 */
[----:B--2---:R-:W-:-:S05]  /*3a7b0*/  PRMT R86, R81, 0x7632, R86 ;  /* 0x0000763251567816 */ /* 0x004fca0000000056 */
[----:B------:R2:W-:Y:S01]  /*3a7c0*/  STG.E.U16 desc[UR4][R76.64], R86 ;  /* 0x000000564c007986 */ /* 0x0005e2000c101504 */
[----:B0-----:R-:W-:Y:S01]  /*3a7d0*/  IMAD R249, R249, 0x15e, RZ ;  /* 0x0000015ef9f97824 */ /* 0x001fe200078e02ff */
[----:B------:R-:W0:Y:S01]  /*3a7e0*/  LDC R89, c[0x0][0x278] ;  /* 0x00009e00ff597b82 */ /* 0x000e220000000800 */
[----:B-1----:R-:W-:-:S07]  /*3a7f0*/  IMAD R99, R94, 0x2ba, RZ ;  /* 0x000002ba5e637824 */ /* 0x002fce00078e02ff */
[----:B------:R-:W1:Y:S01]  /*3a800*/  LDC R95, c[0x0][0x278] ;  /* 0x00009e00ff5f7b82 */ /* 0x000e620000000800 */
[----:B--2---:R-:W-:-:S04]  /*3a810*/  IADD3 R76, P5, R97, R2, RZ ;  /* 0x00000002614c7210 */ /* 0x004fc80007fbe0ff */
[----:B------:R-:W-:-:S03]  /*3a820*/  LEA.HI.X.SX32 R77, R249, R3, 0x1, P5 ;  /* 0x00000003f94d7211 */ /* 0x000fc600028f0eff */
[----:B------:R-:W2:Y:S01]  /*3a830*/  LDC R249, c[0x0][0x278] ;  /* 0x00009e00fff97b82 */ /* 0x000ea20000000800 */
[----:B---3--:R-:W-:Y:S01]  /*3a840*/  IMAD R85, R90, 0x15d, RZ ;  /* 0x0000015d5a557824 */ /* 0x008fe200078e02ff */
[----:B------:R-:W-:Y:S01]  /*3a850*/  IADD3 R80, P6, R99, R2, RZ ;  /* 0x0000000263507210 */ /* 0x000fe20007fde0ff */
[----:B------:R4:W-:Y:S01]  /*3a860*/  STG.E.U16 desc[UR4][R78.64], R82 ;  /* 0x000000524e007986 */ /* 0x0009e2000c101504 */
[----:B------:R-:W-:Y:S02]  /*3a870*/  PRMT R94, R82, 0x7632, R94 ;  /* 0x00007632525e7816 */ /* 0x000fe4000000005e */
[----:B------:R-:W-:Y:S02]  /*3a880*/  LEA.HI.X.SX32 R81, R85, R3, 0x1, P6 ;  /* 0x0000000355517211 */ /* 0x000fe400030f0eff */
[----:B------:R-:W3:Y:S03]  /*3a890*/  LDC R91, c[0x0][0x278] ;  /* 0x00009e00ff5b7b82 */ /* 0x000ee60000000800 */
[----:B------:R4:W-:Y:S02]  /*3a8a0*/  STG.E.U16 desc[UR4][R80.64], R94 ;  /* 0x0000005e50007986 */ /* 0x0009e4000c101504 */
[----:B----4-:R-:W-:-:S03]  /*3a8b0*/  IMAD R79, R96, 0x2c0, RZ ;  /* 0x000002c0604f7824 */ /* 0x010fc600078e02ff */
[----:B------:R-:W4:Y:S02]  /*3a8c0*/  LDC R88, c[0x0][0x278] ;  /* 0x00009e00ff587b82 */ /* 0x000f240000000800 */
[----:B------:R-:W-:Y:S01]  /*3a8d0*/  IADD3 R80, P5, R79, R2, RZ ;  /* 0x000000024f507210 */ /* 0x000fe20007fbe0ff */
[----:B--2---:R-:W-:-:S05]  /*3a8e0*/  IMAD R249, R249, 0x160, RZ ;  /* 0x00000160f9f97824 */ /* 0x004fca00078e02ff */
[----:B------:R-:W2:Y:S01]  /*3a8f0*/  LDC R87, c[0x0][0x278] ;  /* 0x00009e00ff577b82 */ /* 0x000ea20000000800 */
[----:B------:R-:W-:-:S07]  /*3a900*/  LEA.HI.X.SX32 R81, R249, R3, 0x1, P5 ;  /* 0x00000003f9517211 */ /* 0x000fce00028f0eff */
[----:B------:R-:W2:Y:S01]  /*3a910*/  LDC R249, c[0x0][0x278] ;  /* 0x00009e00fff97b82 */ /* 0x000ea20000000800 */
[----:B------:R0:W-:Y:S07]  /*3a920*/  STG.E.U16 desc[UR4][R76.64], R83 ;  /* 0x000000534c007986 */ /* 0x0001ee000c101504 */
[----:B------:R-:W2:Y:S01]  /*3a930*/  LDC R92, c[0x0][0x278] ;  /* 0x00009e00ff5c7b82 */ /* 0x000ea20000000800 */
[----:B0-----:R-:W-:Y:S02]  /*3a940*/  IMAD R77, R89, 0x2c4, RZ ;  /* 0x000002c4594d7824 */ /* 0x001fe400078e02ff */
[----:B-1----:R-:W-:Y:S01]  /*3a950*/  IMAD R95, R95, 0x2be, RZ ;  /* 0x000002be5f5f7824 */ /* 0x002fe200078e02ff */
[----:B------:R-:W-:Y:S01]  /*3a960*/  PRMT R97, R72, 0x7632, R97 ;  /* 0x0000763248617816 */ /* 0x000fe20000000061 */
[----:B---3--:R-:W-:Y:S01]  /*3a970*/  IMAD R91, R91, 0x2c2, RZ ;  /* 0x000002c25b5b7824 */ /* 0x008fe200078e02ff */
[-C--:B------:R-:W-:Y:S01]  /*3a980*/  IADD3 R76, P5, R77, R2.reuse, RZ ;  /* 0x000000024d4c7210 */ /* 0x080fe20007fbe0ff */
[----:B----4-:R-:W-:Y:S01]  /*3a990*/  IMAD R85, R88, 0x15f, RZ ;  /* 0x0000015f58557824 */ /* 0x010fe200078e02ff */
[----:B------:R-:W0:Y:S01]  /*3a9a0*/  LDC R90, c[0x0][0x278] ;  /* 0x00009e00ff5a7b82 */ /* 0x000e220000000800 */
[----:B--2---:R-:W-:Y:S01]  /*3a9b0*/  IMAD R249, R249, 0x162, RZ ;  /* 0x00000162f9f97824 */ /* 0x004fe200078e02ff */
[-C--:B------:R-:W-:Y:S01]  /*3a9c0*/  IADD3 R78, P4, R95, R2.reuse, RZ ;  /* 0x000000025f4e7210 */ /* 0x080fe20007f9e0ff */
[----:B------:R-:W-:Y:S01]  /*3a9d0*/  IMAD R87, R87, 0x161, RZ ;  /* 0x0000016157577824 */ /* 0x000fe200078e02ff */
[----:B------:R-:W-:-:S04]  /*3a9e0*/  IADD3 R82, P6, R91, R2, RZ ;  /* 0x000000025b527210 */ /* 0x000fc80007fde0ff */
[----:B------:R-:W1:Y:S01]  /*3a9f0*/  LDC R93, c[0x0][0x278] ;  /* 0x00009e00ff5d7b82 */ /* 0x000e620000000800 */
[----:B------:R-:W-:-:S07]  /*3aa00*/  LEA.HI.X.SX32 R77, R249, R3, 0x1, P5 ;  /* 0x00000003f94d7211 */ /* 0x000fce00028f0eff */
[----:B------:R-:W2:Y:S01]  /*3aa10*/  LDC R249, c[0x0][0x278] ;  /* 0x00009e00fff97b82 */ /* 0x000ea20000000800 */
[-C--:B------:R-:W-:Y:S02]  /*3aa20*/  LEA.HI.X.SX32 R79, R85, R3.reuse, 0x1, P4 ;  /* 0x00000003554f7211 */ /* 0x080fe400020f0eff */
[----:B------:R-:W-:Y:S02]  /*3aa30*/  PRMT R96, R83, 0x7632, R96 ;  /* 0x0000763253607816 */ /* 0x000fe40000000060 */
[----:B------:R-:W-:-:S03]  /*3aa40*/  LEA.HI.X.SX32 R83, R87, R3, 0x1, P6 ;  /* 0x0000000357537211 */ /* 0x000fc600030f0eff */
[----:B------:R-:W-:Y:S01]  /*3aa50*/  STG.E.U16 desc[UR4][R78.64], R96 ;  /* 0x000000604e007986 */ /* 0x000fe2000c101504 */
[----:B------:R-:W3:Y:S03]  /*3aa60*/  LDC R84, c[0x0][0x278] ;  /* 0x00009e00ff547b82 */ /* 0x000ee60000000800 */
[----:B------:R-:W-:Y:S04]  /*3aa70*/  STG.E.U16 desc[UR4][R80.64], R72 ;  /* 0x0000004850007986 */ /* 0x000fe8000c101504 */
[----:B------:R4:W-:Y:S01]  /*3aa80*/  STG.E.U16 desc[UR4][R82.64], R97 ;  /* 0x0000006152007986 */ /* 0x0009e2000c101504 */
[----:B------:R-:W3:Y:S03]  /*3aa90*/  LDC R88, c[0x0][0x278] ;  /* 0x00009e00ff587b82 */ /* 0x000ee60000000800 */
[----:B------:R0:W-:Y:S01]  /*3aaa0*/  STG.E.U16 desc[UR4][R76.64], R73 ;  /* 0x000000494c007986 */ /* 0x0001e2000c101504 */
[----:B--2---:R-:W-:-:S04]  /*3aab0*/  IMAD R249, R249, 0x164, RZ ;  /* 0x00000164f9f97824 */ /* 0x004fc800078e02ff */
[----:B------:R-:W2:Y:S01]  /*3aac0*/  LDC R85, c[0x0][0x278] ;  /* 0x00009e00ff557b82 */ /* 0x000ea20000000800 */
[----:B----4-:R-:W-:-:S05]  /*3aad0*/  IMAD R83, R92, 0x2c8, RZ ;  /* 0x000002c85c537824 */ /* 0x010fca00078e02ff */
[-C--:B------:R-:W-:Y:S01]  /*3aae0*/  IADD3 R72, P5, R83, R2.reuse, RZ ;  /* 0x0000000253487210 */ /* 0x080fe20007fbe0ff */
[----:B0-----:R-:W-:Y:S01]  /*3aaf0*/  IMAD R95, R90, 0x2c6, RZ ;  /* 0x000002c65a5f7824 */ /* 0x001fe200078e02ff */
[----:B------:R-:W-:Y:S01]  /*3ab00*/  PRMT R77, R73, 0x7632, R77 ;  /* 0x00007632494d7816 */ /* 0x000fe2000000004d */
[----:B-1----:R-:W-:Y:S01]  /*3ab10*/  IMAD R93, R93, 0x2ca, RZ ;  /* 0x000002ca5d5d7824 */ /* 0x002fe200078e02ff */
[-C--:B------:R-:W-:Y:S01]  /*3ab20*/  LEA.HI.X.SX32 R73, R249, R3.reuse, 0x1, P5 ;  /* 0x00000003f9497211 */ /* 0x080fe200028f0eff */
[----:B---3--:R-:W-:Y:S01]  /*3ab30*/  IMAD R79, R84, 0x163, RZ ;  /* 0x00000163544f7824 */ /* 0x008fe200078e02ff */
[----:B------:R-:W0:Y:S01]  /*3ab40*/  LDC R249, c[0x0][0x278] ;  /* 0x00009e00fff97b82 */ /* 0x000e220000000800 */
[-C--:B------:R-:W-:Y:S02]  /*3ab50*/  IADD3 R78, P4, R95, R2.reuse, RZ ;  /* 0x000000025f4e7210 */ /* 0x080fe40007f9e0ff */
[----:B------:R-:W-:Y:S01]  /*3ab60*/  IADD3 R80, P6, R93, R2, RZ ;  /* 0x000000025d507210 */ /* 0x000fe20007fde0ff */
[----:B------:R-:W-:Y:S01]  /*3ab70*/  IMAD R93, R88, 0x2cc, RZ ;  /* 0x000002cc585d7824 */ /* 0x000fe200078e02ff */
[----:B------:R-:W-:-:S03]  /*3ab80*/  LEA.HI.X.SX32 R79, R79, R3, 0x1, P4 ;  /* 0x000000034f4f7211 */ /* 0x000fc600020f0eff */
[----:B------:R-:W1:Y:S01]  /*3ab90*/  LDC R89, c[0x0][0x278] ;  /* 0x00009e00ff597b82 */ /* 0x000e620000000800 */
[----:B------:R-:W-:Y:S01]  /*3aba0*/  IADD3 R76, P5, R93, R2, RZ ;  /* 0x000000025d4c7210 */ /* 0x000fe20007fbe0ff */
[----:B------:R3:W-:Y:S01]  /*3abb0*/  STG.E.U16 desc[UR4][R78.64], R77 ;  /* 0x0000004d4e007986 */ /* 0x0007e2000c101504 */
[----:B--2---:R-:W-:Y:S01]  /*3abc0*/  IMAD R81, R85, 0x165, RZ ;  /* 0x0000016555517824 */ /* 0x004fe200078e02ff */
[----:B------:R-:W-:-:S04]  /*3abd0*/  PRMT R90, R74, 0x7632, R90 ;  /* 0x000076324a5a7816 */ /* 0x000fc8000000005a */
[----:B------:R-:W2:Y:S01]  /*3abe0*/  LDC R91, c[0x0][0x278] ;  /* 0x00009e00ff5b7b82 */ /* 0x000ea20000000800 */
[----:B0-----:R-:W-:Y:S01]  /*3abf0*/  IMAD R249, R249, 0x166, RZ ;  /* 0x00000166f9f97824 */ /* 0x001fe200078e02ff */
[----:B------:R0:W-:Y:S06]  /*3ac00*/  STG.E.U16 desc[UR4][R72.64], R74 ;  /* 0x0000004a48007986 */ /* 0x0001ec000c101504 */
[----:B------:R-:W4:Y:S01]  /*3ac10*/  LDC R94, c[0x0][0x278] ;  /* 0x00009e00ff5e7b82 */ /* 0x000f220000000800 */
[----:B---3--:R-:W-:-:S07]  /*3ac20*/  LEA.HI.X.SX32 R77, R249, R3, 0x1, P5 ;  /* 0x00000003f94d7211 */ /* 0x008fce00028f0eff */
[----:B------:R-:W3:Y:S01]  /*3ac30*/  LDC R249, c[0x0][0x278] ;  /* 0x00009e00fff97b82 */ /* 0x000ee20000000800 */
[----:B-1----:R-:W-:Y:S01]  /*3ac40*/  IMAD R89, R89, 0x2d0, RZ ;  /* 0x000002d059597824 */ /* 0x002fe200078e02ff */
[----:B------:R-:W-:-:S04]  /*3ac50*/  LEA.HI.X.SX32 R81, R81, R3, 0x1, P6 ;  /* 0x0000000351517211 */ /* 0x000fc800030f0eff */
[----:B0-----:R-:W-:Y:S01]  /*3ac60*/  IADD3 R74, P5, R89, R2, RZ ;  /* 0x00000002594a7210 */ /* 0x001fe20007fbe0ff */
[----:B------:R-:W-:Y:S01]  /*3ac70*/  STG.E.U16 desc[UR4][R80.64], R90 ;  /* 0x0000005a50007986 */ /* 0x000fe2000c101504 */
[----:B------:R-:W-:Y:S01]  /*3ac80*/  PRMT R89, R75, 0x7632, R89 ;  /* 0x000076324b597816 */ /* 0x000fe20000000059 */
[----:B------:R-:W0:Y:S02]  /*3ac90*/  LDC R86, c[0x0][0x278] ;  /* 0x00009e00ff567b82 */ /* 0x000e240000000800 */
[----:B------:R1:W-:Y:S06]  /*3aca0*/  STG.E.U16 desc[UR4][R76.64], R75 ;  /* 0x0000004b4c007986 */ /* 0x0003ec000c101504 */
[----:B------:R-:W0:Y:S01]  /*3acb0*/  LDC R87, c[0x0][0x278] ;  /* 0x00009e00ff577b82 */ /* 0x000e220000000800 */
[----:B---3--:R-:W-:-:S07]  /*3acc0*/  IMAD R249, R249, 0x168, RZ ;  /* 0x00000168f9f97824 */ /* 0x008fce00078e02ff */
[----:B------:R-:W3:Y:S01]  /*3acd0*/  LDC R88, c[0x0][0x278] ;  /* 0x00009e00ff587b82 */ /* 0x000ee20000000800 */
[----:B-1----:R-:W-:-:S07]  /*3ace0*/  LEA.HI.X.SX32 R75, R249, R3, 0x1, P5 ;  /* 0x00000003f94b7211 */ /* 0x002fce00028f0eff */
[----:B------:R-:W1:Y:S08]  /*3acf0*/  LDC R249, c[0x0][0x278] ;  /* 0x00009e00fff97b82 */ /* 0x000e700000000800 */
[----:B------:R-:W3:Y:S01]  /*3ad00*/  LDC R85, c[0x0][0x278] ;  /* 0x00009e00ff557b82 */ /* 0x000ee20000000800 */
[----:B--2---:R-:W-:Y:S02]  /*3ad10*/  IMAD R91, R91, 0x2ce, RZ ;  /* 0x000002ce5b5b7824 */ /* 0x004fe400078e02ff */
[----:B----4-:R-:W-:-:S05]  /*3ad20*/  IMAD R73, R94, 0x2d2, RZ ;  /* 0x000002d25e497824 */ /* 0x010fca00078e02ff */
[----:B------:R-:W2:Y:S01]  /*3ad30*/  LDC R84, c[0x0][0x278] ;  /* 0x00009e00ff547b82 */ /* 0x000ea20000000800 */
[----:B-1----:R-:W-:-:S07]  /*3ad40*/  IMAD R251, R249, 0x16a, RZ ;  /* 0x0000016af9fb7824 */ /* 0x002fce00078e02ff */
[----:B------:R-:W1:Y:S08]  /*3ad50*/  LDC R82, c[0x0][0x278] ;  /* 0x00009e00ff527b82 */ /* 0x000e700000000800 */
[----:B------:R-:W4:Y:S01]  /*3ad60*/  LDC R249, c[0x0][0x278] ;  /* 0x00009e00fff97b82 */ /* 0x000f220000000800 */
[----:B0-----:R-:W-:Y:S01]  /*3ad70*/  IMAD R83, R86, 0x167, RZ ;  /* 0x0000016756537824 */ /* 0x001fe200078e02ff */
[-C--:B------:R-:W-:Y:S01]  /*3ad80*/  IADD3 R72, P4, R91, R2.reuse, RZ ;  /* 0x000000025b487210 */ /* 0x080fe20007f9e0ff */
[----:B------:R-:W-:Y:S01]  /*3ad90*/  IMAD R79, R87, 0x169, RZ ;  /* 0x00000169574f7824 */ /* 0x000fe200078e02ff */
[-C--:B------:R-:W-:Y:S01]  /*3ada0*/  IADD3 R78, P6, R73, R2.reuse, RZ ;  /* 0x00000002494e7210 */ /* 0x080fe20007fde0ff */
[----:B---3--:R-:W-:Y:S01]  /*3adb0*/  IMAD R87, R88, 0x2d8, RZ ;  /* 0x000002d858577824 */ /* 0x008fe200078e02ff */
[-C--:B------:R-:W-:Y:S01]  /*3adc0*/  LEA.HI.X.SX32 R73, R83, R3.reuse, 0x1, P4 ;  /* 0x0000000353497211 */ /* 0x080fe200020f0eff */
[----:B------:R-:W-:Y:S01]  /*3add0*/  IMAD R77, R85, 0x2d6, RZ ;  /* 0x000002d6554d7824 */ /* 0x000fe200078e02ff */
[----:B------:R-:W-:Y:S01]  /*3ade0*/  LEA.HI.X.SX32 R79, R79, R3, 0x1, P6 ;  /* 0x000000034f4f7211 */ /* 0x000fe200030f0eff */
[----:B--2---:R-:W-:Y:S01]  /*3adf0*/  IMAD R81, R84, 0x2d4, RZ ;  /* 0x000002d454517824 */ /* 0x004fe200078e02ff */
[-C--:B------:R-:W-:Y:S01]  /*3ae00*/  IADD3 R76, P6, R87, R2.reuse, RZ ;  /* 0x00000002574c7210 */ /* 0x080fe20007fde0ff */
[----:B------:R-:W-:Y:S01]  /*3ae10*/  STG.E.U16 desc[UR4][R72.64], R89 ;  /* 0x0000005948007986 */ /* 0x000fe2000c101504 */
[----:B------:R-:W0:Y:S03]  /*3ae20*/  LDC R83, c[0x0][0x278] ;  /* 0x00009e00ff537b82 */ /* 0x000e260000000800 */
[----:B------:R2:W-:Y:S05]  /*3ae30*/  STG.E.U16 desc[UR4][R74.64], R68 ;  /* 0x000000444a007986 */ /* 0x0005ea000c101504 */
[----:B------:R-:W3:Y:S01]  /*3ae40*/  LDC R80, c[0x0][0x278] ;  /* 0x00009e00ff507b82 */ /* 0x000ee20000000800 */
[----:B----4-:R-:W-:Y:S01]  /*3ae50*/  IMAD R249, R249, 0x16c, RZ ;  /* 0x0000016cf9f97824 */ /* 0x010fe200078e02ff */
[----:B--2---:R-:W-:-:S06]  /*3ae60*/  IADD3 R74, P5, R77, R2, RZ ;  /* 0x000000024d4a7210 */ /* 0x004fcc0007fbe0ff */
[----:B------:R-:W2:Y:S01]  /*3ae70*/  LDC R85, c[0x0][0x278] ;  /* 0x00009e00ff557b82 */ /* 0x000ea20000000800 */
[----:B------:R-:W-:-:S07]  /*3ae80*/  LEA.HI.X.SX32 R77, R249, R3, 0x1, P6 ;  /* 0x00000003f94d7211 */ /* 0x000fce00030f0eff */
[----:B------:R-:W4:Y:S01]  /*3ae90*/  LDC R249, c[0x0][0x278] ;  /* 0x00009e00fff97b82 */ /* 0x000f220000000800 */
[----:B------:R-:W-:-:S04]  /*3aea0*/  IADD3 R72, P4, R81, R2, RZ ;  /* 0x0000000251487210 */ /* 0x000fc80007f9e0ff */
[----:B------:R-:W-:Y:S01]  /*3aeb0*/  LEA.HI.X.SX32 R73, R251, R3, 0x1, P4 ;  /* 0x00000003fb497211 */ /* 0x000fe200020f0eff */
[----:B-1----:R-:W-:Y:S01]  /*3aec0*/  IMAD R75, R82, 0x16b, RZ ;  /* 0x0000016b524b7824 */ /* 0x002fe200078e02ff */
[----:B------:R-:W-:Y:S01]  /*3aed0*/  PRMT R90, R68, 0x7632, R90 ;  /* 0x00007632445a7816 */ /* 0x000fe2000000005a */
[----:B0-----:R-:W-:Y:S01]  /*3aee0*/  IMAD R89, R83, 0x2da, RZ ;  /* 0x000002da53597824 */ /* 0x001fe200078e02ff */
[----:B------:R-:W-:Y:S01]  /*3aef0*/  PRMT R68, R69, 0x7632, R68 ;  /* 0x0000763245447816 */ /* 0x000fe20000000044 */
[----:B------:R-:W0:Y:S01]  /*3af00*/  LDC R86, c[0x0][0x278] ;  /* 0x00009e00ff567b82 */ /* 0x000e220000000800 */
[----:B--2---:R-:W-:-:S07]  /*3af10*/  IMAD R85, R85, 0x2e0, RZ ;  /* 0x000002e055557824 */ /* 0x004fce00078e02ff */
[----:B------:R-:W1:Y:S01]  /*3af20*/  LDC R84, c[0x0][0x278] ;  /* 0x00009e00ff547b82 */ /* 0x000e620000000800 */
[----:B----4-:R-:W-:-:S07]  /*3af30*/  IMAD R251, R249, 0x16e, RZ ;  /* 0x0000016ef9fb7824 */ /* 0x010fce00078e02ff */
[----:B------:R-:W2:Y:S01]  /*3af40*/  LDC R249, c[0x0][0x278] ;  /* 0x00009e00fff97b82 */ /* 0x000ea20000000800 */
[----:B------:R-:W-:Y:S01]  /*3af50*/  LEA.HI.X.SX32 R75, R75, R3, 0x1, P5 ;  /* 0x000000034b4b7211 */ /* 0x000fe200028f0eff */
[----:B------:R4:W-:Y:S04]  /*3af60*/  STG.E.U16 desc[UR4][R78.64], R90 ;  /* 0x0000005a4e007986 */ /* 0x0009e8000c101504 */
[----:B------:R3:W-:Y:S02]  /*3af70*/  STG.E.U16 desc[UR4][R72.64], R69 ;  /* 0x0000004548007986 */ /* 0x0007e4000c101504 */
[----:B------:R-:W1:Y:S02]  /*3af80*/  LDC R83, c[0x0][0x278] ;  /* 0x00009e00ff537b82 */ /* 0x000e640000000800 */
[----:B------:R0:W-:Y:S04]  /*3af90*/  STG.E.U16 desc[UR4][R74.64], R68 ;  /* 0x000000444a007986 */ /* 0x0001e8000c101504 */
[----:B------:R2:W-:Y:S02]  /*3afa0*/  STG.E.U16 desc[UR4][R76.64], R70 ;  /* 0x000000464c007986 */ /* 0x0005e4000c101504 */
[----:B----4-:R-:W4:Y:S01]  /*3afb0*/  LDC R78, c[0x0][0x278] ;  /* 0x00009e00ff4e7b82 */ /* 0x010f220000000800 */
[----:B---3--:R-:W-:Y:S01]  /*3afc0*/  IMAD R69, R80, 0x16d, RZ ;  /* 0x0000016d50457824 */ /* 0x008fe200078e02ff */
[----:B0-----:R-:W-:Y:S01]  /*3afd0*/  IADD3 R68, P5, R89, R2, RZ ;  /* 0x0000000259447210 */ /* 0x001fe20007fbe0ff */
[----:B--2---:R-:W-:-:S05]  /*3afe0*/  IMAD R249, R249, 0x170, RZ ;  /* 0x00000170f9f97824 */ /* 0x004fca00078e02ff */
[----:B------:R-:W0:Y:S01]  /*3aff0*/  LDC R82, c[0x0][0x278] ;  /* 0x00009e00ff527b82 */ /* 0x000e220000000800 */
[----:B------:R-:W-:Y:S02]  /*3b000*/  PRMT R77, R70, 0x7632, R77 ;  /* 0x00007632464d7816 */ /* 0x000fe4000000004d */
[----:B------:R-:W-:Y:S02]  /*3b010*/  LEA.HI.X.SX32 R69, R69, R3, 0x1, P5 ;  /* 0x0000000345457211 */ /* 0x000fe400028f0eff */
[----:B------:R-:W-:-:S03]  /*3b020*/  IADD3 R76, P6, R85, R2, RZ ;  /* 0x00000002554c7210 */ /* 0x000fc60007fde0ff */
[----:B------:R2:W-:Y:S01]  /*3b030*/  STG.E.U16 desc[UR4][R68.64], R77 ;  /* 0x0000004d44007986 */ /* 0x0005e2000c101504 */
[----:B------:R-:W-:Y:S01]  /*3b040*/  IMAD R91, R86, 0x2dc, RZ ;  /* 0x000002dc565b7824 */ /* 0x000fe200078e02ff */
[----:B------:R-:W3:Y:S01]  /*3b050*/  LDC R79, c[0x0][0x278] ;  /* 0x00009e00ff4f7b82 */ /* 0x000ee20000000800 */
[----:B-1----:R-:W-:Y:S02]  /*3b060*/  IMAD R73, R84, 0x2de, RZ ;  /* 0x000002de54497824 */ /* 0x002fe400078e02ff */
[----:B------:R-:W-:Y:S02]  /*3b070*/  IMAD R83, R83, 0x2e4, RZ ;  /* 0x000002e453537824 */ /* 0x000fe400078e02ff */
[----:B----4-:R-:W-:-:S03]  /*3b080*/  IMAD R75, R78, 0x16f, RZ ;  /* 0x0000016f4e4b7824 */ /* 0x010fc600078e02ff */
[----:B------:R-:W1:Y:S01]  /*3b090*/  LDC R80, c[0x0][0x278] ;  /* 0x00009e00ff507b82 */ /* 0x000e620000000800 */
[----:B--2---:R-:W-:-:S07]  /*3b0a0*/  LEA.HI.X.SX32 R77, R249, R3, 0x1, P6 ;  /* 0x00000003f94d7211 */ /* 0x004fce00030f0eff */
[----:B------:R-:W2:Y:S01]  /*3b0b0*/  LDC R249, c[0x0][0x278] ;  /* 0x00009e00fff97b82 */ /* 0x000ea20000000800 */
[-C--:B------:R-:W-:Y:S02]  /*3b0c0*/  IADD3 R72, P4, R91, R2.reuse, RZ ;  /* 0x000000025b487210 */ /* 0x080fe40007f9e0ff */
[----:B------:R-:W-:Y:S02]  /*3b0d0*/  IADD3 R74, P5, R73, R2, RZ ;  /* 0x00000002494a7210 */ /* 0x000fe40007fbe0ff */
[-C--:B------:R-:W-:Y:S02]  /*3b0e0*/  LEA.HI.X.SX32 R73, R251, R3.reuse, 0x1, P4 ;  /* 0x00000003fb497211 */ /* 0x080fe400020f0eff */
[----:B------:R-:W-:Y:S01]  /*3b0f0*/  LEA.HI.X.SX32 R75, R75, R3, 0x1, P5 ;  /* 0x000000034b4b7211 */ /* 0x000fe200028f0eff */
[----:B0-----:R-:W-:Y:S01]  /*3b100*/  IMAD R89, R82, 0x2e2, RZ ;  /* 0x000002e252597824 */ /* 0x001fe200078e02ff */
[----:B------:R-:W-:Y:S01]  /*3b110*/  PRMT R70, R71, 0x7632, R70 ;  /* 0x0000763247467816 */ /* 0x000fe20000000046 */
[----:B------:R0:W-:Y:S01]  /*3b120*/  STG.E.U16 desc[UR4][R72.64], R71 ;  /* 0x0000004748007986 */ /* 0x0001e2000c101504 */
[----:B------:R-:W4:Y:S01]  /*3b130*/  LDC R87, c[0x0][0x278] ;  /* 0x00009e00ff577b82 */ /* 0x000f220000000800 */
[----:B---3--:R-:W-:-:S07]  /*3b140*/  IMAD R69, R79, 0x171, RZ ;  /* 0x000001714f457824 */ /* 0x008fce00078e02ff */
[----:B------:R-:W3:Y:S01]  /*3b150*/  LDC R81, c[0x0][0x278] ;  /* 0x00009e00ff517b82 */ /* 0x000ee20000000800 */
[-C--:B0-----:R-:W-:Y:S01]  /*3b160*/  IADD3 R72, P5, R83, R2.reuse, RZ ;  /* 0x0000000253487210 */ /* 0x081fe20007fbe0ff */
[----:B--2---:R-:W-:Y:S01]  /*3b170*/  IMAD R249, R249, 0x172, RZ ;  /* 0x00000172f9f97824 */ /* 0x004fe200078e02ff */
[----:B------:R-:W-:Y:S01]  /*3b180*/  IADD3 R68, P4, R89, R2, RZ ;  /* 0x0000000259447210 */ /* 0x000fe20007f9e0ff */
[----:B------:R-:W-:Y:S04]  /*3b190*/  STG.E.U16 desc[UR4][R74.64], R70 ;  /* 0x000000464a007986 */ /* 0x000fe8000c101504 */
[----:B------:R-:W0:Y:S01]  /*3b1a0*/  LDC R85, c[0x0][0x278] ;  /* 0x00009e00ff557b82 */ /* 0x000e220000000800 */
[----:B------:R-:W-:-:S07]  /*3b1b0*/  LEA.HI.X.SX32 R73, R249, R3, 0x1, P5 ;  /* 0x00000003f9497211 */ /* 0x000fce00028f0eff */
[----:B------:R-:W2:Y:S01]  /*3b1c0*/  LDC R249, c[0x0][0x278] ;  /* 0x00009e00fff97b82 */ /* 0x000ea20000000800 */
[----:B------:R4:W-:Y:S01]  /*3b1d0*/  STG.E.U16 desc[UR4][R76.64], R64 ;  /* 0x000000404c007986 */ /* 0x0009e2000c101504 */
[----:B------:R-:W-:Y:S01]  /*3b1e0*/  LEA.HI.X.SX32 R69, R69, R3, 0x1, P4 ;  /* 0x0000000345457211 */ /* 0x000fe200020f0eff */
[----:B-1----:R-:W-:Y:S01]  /*3b1f0*/  IMAD R83, R80, 0x2e8, RZ ;  /* 0x000002e850537824 */ /* 0x002fe200078e02ff */
[----:B------:R-:W-:-:S04]  /*3b200*/  PRMT R86, R65, 0x7632, R86 ;  /* 0x0000763241567816 */ /* 0x000fc80000000056 */
[----:B------:R-:W1:Y:S01]  /*3b210*/  LDC R82, c[0x0][0x278] ;  /* 0x00009e00ff527b82 */ /* 0x000e620000000800 */
[----:B----4-:R-:W-:Y:S01]  /*3b220*/  PRMT R64, R64, 0x7632, R64 ;  /* 0x0000763240407816 */ /* 0x010fe20000000040 */
[----:B------:R-:W-:Y:S02]  /*3b230*/  IMAD R87, R87, 0x2e6, RZ ;  /* 0x000002e657577824 */ /* 0x000fe400078e02ff */
[----:B---3--:R-:W-:-:S04]  /*3b240*/  IMAD R71, R81, 0x173, RZ ;  /* 0x0000017351477824 */ /* 0x008fc800078e02ff */
[----:B------:R-:W3:Y:S01]  /*3b250*/  LDC R84, c[0x0][0x278] ;  /* 0x00009e00ff547b82 */ /* 0x000ee20000000800 */
[----:B------:R4:W-:Y:S01]  /*3b260*/  STG.E.U16 desc[UR4][R68.64], R64 ;  /* 0x0000004044007986 */ /* 0x0009e2000c101504 */
[----:B--2---:R-:W-:-:S03]  /*3b270*/  IMAD R249, R249, 0x174, RZ ;  /* 0x00000174f9f97824 */ /* 0x004fc600078e02ff */
[----:B------:R2:W-:Y:S01]  /*3b280*/  STG.E.U16 desc[UR4][R72.64], R65 ;  /* 0x0000004148007986 */ /* 0x0005e2000c101504 */
[-C--:B------:R-:W-:Y:S01]  /*3b290*/  IADD3 R70, P6, R87, R2.reuse, RZ ;  /* 0x0000000257467210 */ /* 0x080fe20007fde0ff */
[----:B0-----:R-:W-:Y:S01]  /*3b2a0*/  IMAD R85, R85, 0x2ec, RZ ;  /* 0x000002ec55557824 */ /* 0x001fe200078e02ff */
[----:B------:R-:W0:Y:S01]  /*3b2b0*/  LDC R78, c[0x0][0x278] ;  /* 0x00009e00ff4e7b82 */ /* 0x000e220000000800 */
[----:B----4-:R-:W-:-:S07]  /*3b2c0*/  IADD3 R64, P5, R83, R2, RZ ;  /* 0x0000000253407210 */ /* 0x010fce0007fbe0ff */
[----:B------:R-:W4:Y:S01]  /*3b2d0*/  LDC R77, c[0x0][0x278] ;  /* 0x00009e00ff4d7b82 */ /* 0x000f220000000800 */
[----:B--2---:R-:W-:-:S07]  /*3b2e0*/  LEA.HI.X.SX32 R65, R249, R3, 0x1, P5 ;  /* 0x00000003f9417211 */ /* 0x004fce00028f0eff */
[----:B------:R-:W2:Y:S01]  /*3b2f0*/  LDC R249, c[0x0][0x278] ;  /* 0x00009e00fff97b82 */ /* 0x000ea20000000800 */
[----:B------:R-:W-:-:S05]  /*3b300*/  LEA.HI.X.SX32 R71, R71, R3, 0x1, P6 ;  /* 0x0000000347477211 */ /* 0x000fca00030f0eff */
[----:B------:R1:W-:Y:S02]  /*3b310*/  STG.E.U16 desc[UR4][R70.64], R86 ;  /* 0x0000005646007986 */ /* 0x0003e4000c101504 */
[----:B------:R-:W4:Y:S08]  /*3b320*/  LDC R80, c[0x0][0x278] ;  /* 0x00009e00ff507b82 */ /* 0x000f300000000800 */
[----:B------:R-:W4:Y:S01]  /*3b330*/  LDC R79, c[0x0][0x278] ;  /* 0x00009e00ff4f7b82 */ /* 0x000f220000000800 */
[----:B-1----:R-:W-:Y:S01]  /*3b340*/  IMAD R71, R82, 0x2ee, RZ ;  /* 0x000002ee52477824 */ /* 0x002fe200078e02ff */
[----:B------:R-:W-:Y:S01]  /*3b350*/  IADD3 R70, P5, R85, R2, RZ ;  /* 0x0000000255467210 */ /* 0x000fe20007fbe0ff */
[----:B--2---:R-:W-:-:S03]  /*3b360*/  IMAD R249, R249, 0x176, RZ ;  /* 0x00000176f9f97824 */ /* 0x004fc600078e02ff */
[----:B------:R-:W-:Y:S01]  /*3b370*/  IADD3 R72, P6, R71, R2, RZ ;  /* 0x0000000247487210 */ /* 0x000fe20007fde0ff */
[----:B---3--:R-:W-:Y:S01]  /*3b380*/  IMAD R87, R84, 0x2ea, RZ ;  /* 0x000002ea54577824 */ /* 0x008fe200078e02ff */
[----:B------:R-:W1:Y:S01]  /*3b390*/  LDC R74, c[0x0][0x278] ;  /* 0x00009e00ff4a7b82 */ /* 0x000e620000000800 */
[----:B------:R-:W-:-:S07]  /*3b3a0*/  LEA.HI.X.SX32 R71, R249, R3, 0x1, P5 ;  /* 0x00000003f9477211 */ /* 0x000fce00028f0eff */
[----:B------:R-:W2:Y:S01]  /*3b3b0*/  LDC R249, c[0x0][0x278] ;  /* 0x00009e00fff97b82 */ /* 0x000ea20000000800 */
[----:B0-----:R-:W-:Y:S01]  /*3b3c0*/  IMAD R69, R78, 0x175, RZ ;  /* 0x000001754e457824 */ /* 0x001fe200078e02ff */
[----:B------:R-:W-:Y:S01]  /*3b3d0*/  IADD3 R68, P4, R87, R2, RZ ;  /* 0x0000000257447210 */ /* 0x000fe20007f9e0ff */
[----:B----4-:R-:W-:Y:S01]  /*3b3e0*/  IMAD R83, R77, 0x2f0, RZ ;  /* 0x000002f04d537824 */ /* 0x010fe200078e02ff */
[----:B------:R0:W-:Y:S02]  /*3b3f0*/  STG.E.U16 desc[UR4][R64.64], R66 ;  /* 0x0000004240007986 */ /* 0x0001e4000c101504 */
[----:B------:R-:W-:Y:S02]  /*3b400*/  LEA.HI.X.SX32 R69, R69, R3, 0x1, P4 ;  /* 0x0000000345457211 */ /* 0x000fe400020f0eff */
[----:B------:R-:W3:Y:S01]  /*3b410*/  LDC R75, c[0x0][0x278] ;  /* 0x00009e00ff4b7b82 */ /* 0x000ee20000000800 */
[----:B0-----:R-:W-:-:S07]  /*3b420*/  PRMT R65, R66, 0x7632, R65 ;  /* 0x0000763242417816 */ /* 0x001fce0000000041 */
[----:B------:R-:W0:Y:S01]  /*3b430*/  LDC R81, c[0x0][0x278] ;  /* 0x00009e00ff517b82 */ /* 0x000e220000000800 */
[----:B------:R-:W-:Y:S01]  /*3b440*/  IADD3 R64, P5, R83, R2, RZ ;  /* 0x0000000253407210 */ /* 0x000fe20007fbe0ff */
[----:B--2---:R-:W-:Y:S01]  /*3b450*/  IMAD R249, R249, 0x178, RZ ;  /* 0x00000178f9f97824 */ /* 0x004fe200078e02ff */
[----:B------:R2:W-:Y:S05]  /*3b460*/  STG.E.U16 desc[UR4][R68.64], R65 ;  /* 0x0000004144007986 */ /* 0x0005ea000c101504 */
[----:B------:R-:W4:Y:S08]  /*3b470*/  LDC R76, c[0x0][0x278] ;  /* 0x00009e00ff4c7b82 */ /* 0x000f300000000800 */
[----:B------:R-:W4:Y:S01]  /*3b480*/  LDC R82, c[0x0][0x278] ;  /* 0x00009e00ff527b82 */ /* 0x000f220000000800 */
[----:B--2---:R-:W-:-:S07]  /*3b490*/  LEA.HI.X.SX32 R65, R249, R3, 0x1, P5 ;  /* 0x00000003f9417211 */ /* 0x004fce00028f0eff */
[----:B------:R-:W2:Y:S01]  /*3b4a0*/  LDC R249, c[0x0][0x278] ;  /* 0x00009e00fff97b82 */ /* 0x000ea20000000800 */
[----:B------:R-:W-:-:S05]  /*3b4b0*/  IMAD R69, R80, 0x2f4, RZ ;  /* 0x000002f450457824 */ /* 0x000fca00078e02ff */
[-C--:B------:R-:W-:Y:S01]  /*3b4c0*/  IADD3 R68, P5, R69, R2.reuse, RZ ;  /* 0x0000000245447210 */ /* 0x080fe20007fbe0ff */
[----:B------:R-:W-:Y:S01]  /*3b4d0*/  IMAD R79, R79, 0x2f2, RZ ;  /* 0x000002f24f4f7824 */ /* 0x000fe200078e02ff */
[----:B------:R-:W-:Y:S01]  /*3b4e0*/  PRMT R84, R67, 0x7632, R84 ;  /* 0x0000763243547816 */ /* 0x000fe20000000054 */
[----:B-1----:R-:W-:Y:S01]  /*3b4f0*/  IMAD R73, R74, 0x177, RZ ;  /* 0x000001774a497824 */ /* 0x002fe200078e02ff */
[----:B------:R-:W1:Y:S08]  /*3b500*/  LDC R78, c[0x0][0x278] ;  /* 0x00009e00ff4e7b82 */ /* 0x000e700000000800 */
[----:B------:R-:W1:Y:S01]  /*3b510*/  LDC R77, c[0x0][0x278] ;  /* 0x00009e00ff4d7b82 */ /* 0x000e620000000800 */
[----:B--2---:R-:W-:Y:S01]  /*3b520*/  IMAD R249, R249, 0x17a, RZ ;  /* 0x0000017af9f97824 */ /* 0x004fe200078e02ff */
[----:B------:R-:W-:Y:S01]  /*3b530*/  IADD3 R66, P4, R79, R2, RZ ;  /* 0x000000024f427210 */ /* 0x000fe20007f9e0ff */
[----:B---3--:R-:W-:-:S02]  /*3b540*/  IMAD R75, R75, 0x179, RZ ;  /* 0x000001794b4b7824 */ /* 0x008fc400078e02ff */
[----:B0-----:R-:W-:Y:S01]  /*3b550*/  IMAD R81, R81, 0x2f6, RZ ;  /* 0x000002f651517824 */ /* 0x001fe200078e02ff */
[-C--:B------:R-:W-:Y:S01]  /*3b560*/  LEA.HI.X.SX32 R69, R249, R3.reuse, 0x1, P5 ;  /* 0x00000003f9457211 */ /* 0x080fe200028f0eff */
[----:B------:R4:W-:Y:S01]  /*3b570*/  STG.E.U16 desc[UR4][R70.64], R67 ;  /* 0x0000004346007986 */ /* 0x0009e2000c101504 */
[----:B------:R-:W0:Y:S01]  /*3b580*/  LDC R249, c[0x0][0x278] ;  /* 0x00009e00fff97b82 */ /* 0x000e220000000800 */
[----:B------:R-:W-:Y:S02]  /*3b590*/  LEA.HI.X.SX32 R73, R73, R3, 0x1, P6 ;  /* 0x0000000349497211 */ /* 0x000fe400030f0eff */
[----:B------:R-:W-:-:S05]  /*3b5a0*/  PRMT R80, R52, 0x7632, R80 ;  /* 0x0000763234507816 */ /* 0x000fca0000000050 */
[----:B------:R-:W2:Y:S01]  /*3b5b0*/  LDC R74, c[0x0][0x278] ;  /* 0x00009e00ff4a7b82 */ /* 0x000ea20000000800 */
[----:B0-----:R-:W-:-:S07]  /*3b5c0*/  IMAD R251, R249, 0x17c, RZ ;  /* 0x0000017cf9fb7824 */ /* 0x001fce00078e02ff */
[----:B------:R-:W0:Y:S01]  /*3b5d0*/  LDC R249, c[0x0][0x278] ;  /* 0x00009e00fff97b82 */ /* 0x000e220000000800 */
[----:B----4-:R-:W-:Y:S01]  /*3b5e0*/  IMAD R71, R76, 0x17b, RZ ;  /* 0x0000017b4c477824 */ /* 0x010fe200078e02ff */
[-C--:B------:R-:W-:Y:S01]  /*3b5f0*/  IADD3 R70, P6, R81, R2.reuse, RZ ;  /* 0x0000000251467210 */ /* 0x080fe20007fde0ff */
[----:B------:R-:W-:Y:S01]  /*3b600*/  IMAD R81, R82, 0x2fc, RZ ;  /* 0x000002fc52517824 */ /* 0x000fe200078e02ff */
[-C--:B------:R-:W-:Y:S01]  /*3b610*/  LEA.HI.X.SX32 R67, R75, R3.reuse, 0x1, P4 ;  /* 0x000000034b437211 */ /* 0x080fe200020f0eff */
[----:B------:R3:W-:Y:S01]  /*3b620*/  STG.E.U16 desc[UR4][R72.64], R84 ;  /* 0x0000005448007986 */ /* 0x0007e2000c101504 */
[----:B------:R-:W-:Y:S01]  /*3b630*/  LEA.HI.X.SX32 R71, R71, R3, 0x1, P6 ;  /* 0x0000000347477211 */ /* 0x000fe200030f0eff */
[----:B-1----:R-:W-:Y:S01]  /*3b640*/  IMAD R79, R77, 0x2fa, RZ ;  /* 0x000002fa4d4f7824 */ /* 0x002fe200078e02ff */
[----:B------:R-:W-:Y:S01]  /*3b650*/  PRMT R83, R53, 0x7632, R83 ;  /* 0x0000763235537816 */ /* 0x000fe20000000053 */
[----:B------:R-:W-:Y:S01]  /*3b660*/  STG.E.U16 desc[UR4][R64.64], R52 ;  /* 0x0000003440007986 */ /* 0x000fe2000c101504 */
[----:B------:R-:W1:Y:S03]  /*3b670*/  LDC R77, c[0x0][0x278] ;  /* 0x00009e00ff4d7b82 */ /* 0x000e660000000800 */
[----:B------:R4:W-:Y:S05]  /*3b680*/  STG.E.U16 desc[UR4][R66.64], R80 ;  /* 0x0000005042007986 */ /* 0x0009ea000c101504 */
[----:B---3--:R-:W3:Y:S01]  /*3b690*/  LDC R73, c[0x0][0x278] ;  /* 0x00009e00ff497b82 */ /* 0x008ee20000000800 */
[----:B0-----:R-:W-:Y:S01]  /*3b6a0*/  IMAD R249, R249, 0x17e, RZ ;  /* 0x0000017ef9f97824 */ /* 0x001fe200078e02ff */
[----:B----4-:R-:W-:-:S06]  /*3b6b0*/  IADD3 R66, P6, R81, R2, RZ ;  /* 0x0000000251427210 */ /* 0x010fcc0007fde0ff */
[----:B------:R-:W0:Y:S01]  /*3b6c0*/  LDC R75, c[0x0][0x278] ;  /* 0x00009e00ff4b7b82 */ /* 0x000e220000000800 */
[----:B------:R-:W-:-:S07]  /*3b6d0*/  LEA.HI.X.SX32 R67, R249, R3, 0x1, P6 ;  /* 0x00000003f9437211 */ /* 0x000fce00030f0eff */
[----:B------:R-:W4:Y:S01]  /*3b6e0*/  LDC R249, c[0x0][0x278] ;  /* 0x00009e00fff97b82 */ /* 0x000f220000000800 */
[----:B------:R-:W-:-:S05]  /*3b6f0*/  IMAD R65, R78, 0x2f8, RZ ;  /* 0x000002f84e417824 */ /* 0x000fca00078e02ff */
[-C--:B------:R-:W-:Y:S02]  /*3b700*/  IADD3 R64, P4, R65, R2.reuse, RZ ;  /* 0x0000000241407210 */ /* 0x080fe40007f9e0ff */
[----:B------:R-:W0:Y:S02]  /*3b710*/  LDC R72, c[0x0][0x278] ;  /* 0x00009e00ff487b82 */ /* 0x000e240000000800 */
[----:B------:R-:W-:Y:S01]  /*3b720*/  LEA.HI.X.SX32 R65, R251, R3, 0x1, P4 ;  /* 0x00000003fb417211 */ /* 0x000fe200020f0eff */
[----:B------:R2:W-:Y:S05]  /*3b730*/  STG.E.U16 desc[UR4][R68.64], R53 ;  /* 0x0000003544007986 */ /* 0x0005ea000c101504 */
[----:B------:R-:W0:Y:S01]  /*3b740*/  LDC R76, c[0x0][0x278] ;  /* 0x00009e00ff4c7b82 */ /* 0x000e220000000800 */
[----:B----4-:R-:W-:Y:S01]  /*3b750*/  IMAD R251, R249, 0x180, RZ ;  /* 0x00000180f9fb7824 */ /* 0x010fe200078e02ff */
[----:B------:R-:W-:-:S06]  /*3b760*/  IADD3 R52, P5, R79, R2, RZ ;  /* 0x000000024f347210 */ /* 0x000fcc0007fbe0ff */
[----:B------:R-:W4:Y:S01]  /*3b770*/  LDC R249, c[0x0][0x278] ;  /* 0x00009e00fff97b82 */ /* 0x000f220000000800 */
[----:B--2---:R-:W-:Y:S01]  /*3b780*/  IMAD R53, R74, 0x17d, RZ ;  /* 0x0000017d4a357824 */ /* 0x004fe200078e02ff */
[----:B------:R-:W-:Y:S01]  /*3b790*/  PRMT R78, R54, 0x7632, R78 ;  /* 0x00007632364e7816 */ /* 0x000fe2000000004e */
[----:B-1----:R-:W-:-:S03]  /*3b7a0*/  IMAD R77, R77, 0x304, RZ ;  /* 0x000003044d4d7824 */ /* 0x002fc600078e02ff */
[----:B------:R-:W-:Y:S01]  /*3b7b0*/  LEA.HI.X.SX32 R53, R53, R3, 0x1, P5 ;  /* 0x0000000335357211 */ /* 0x000fe200028f0eff */
[----:B------:R1:W-:Y:S01]  /*3b7c0*/  STG.E.U16 desc[UR4][R70.64], R83 ;  /* 0x0000005346007986 */ /* 0x0003e2000c101504 */
[----:B------:R-:W2:Y:S03]  /*3b7d0*/  LDC R68, c[0x0][0x278] ;  /* 0x00009e00ff447b82 */ /* 0x000ea60000000800 */
[----:B------:R-:W-:Y:S01]  /*3b7e0*/  STG.E.U16 desc[UR4][R64.64], R54 ;  /* 0x0000003640007986 */ /* 0x000fe2000c101504 */
[----:B---3--:R-:W-:-:S03]  /*3b7f0*/  IMAD R79, R73, 0x2fe, RZ ;  /* 0x000002fe494f7824 */ /* 0x008fc600078e02ff */
[----:B------:R-:W-:Y:S01]  /*3b800*/  STG.E.U16 desc[UR4][R52.64], R78 ;  /* 0x0000004e34007986 */ /* 0x000fe2000c101504 */
[----:B------:R-:W3:Y:S03]  /*3b810*/  LDC R73, c[0x0][0x278] ;  /* 0x00009e00ff497b82 */ /* 0x000ee60000000800 */
[----:B------:R0:W-:Y:S01]  /*3b820*/  STG.E.U16 desc[UR4][R66.64], R55 ;  /* 0x0000003742007986 */ /* 0x0001e2000c101504 */
[----:B----4-:R-:W-:-:S04]  /*3b830*/  IMAD R249, R249, 0x182, RZ ;  /* 0x00000182f9f97824 */ /* 0x010fc800078e02ff */
[----:B-1----:R-:W1:Y:S01]  /*3b840*/  LDC R71, c[0x0][0x278] ;  /* 0x00009e00ff477b82 */ /* 0x002e620000000800 */
[----:B0-----:R-:W-:Y:S01]  /*3b850*/  IADD3 R66, P6, R77, R2, RZ ;  /* 0x000000024d427210 */ /* 0x001fe20007fde0ff */
[----:B------:R-:W-:Y:S01]  /*3b860*/  IMAD R75, R75, 0x300, RZ ;  /* 0x000003004b4b7824 */ /* 0x000fe200078e02ff */
[----:B------:R-:W-:-:S05]  /*3b870*/  PRMT R80, R55, 0x7632, R80 ;  /* 0x0000763237507816 */ /* 0x000fca0000000050 */
[----:B------:R-:W0:Y:S01]  /*3b880*/  LDC R69, c[0x0][0x278] ;  /* 0x00009e00ff457b82 */ /* 0x000e220000000800 */
[----:B------:R-:W-:-:S07]  /*3b890*/  LEA.HI.X.SX32 R67, R249, R3, 0x1, P6 ;  /* 0x00000003f9437211 */ /* 0x000fce00030f0eff */
[----:B------:R-:W4:Y:S01]  /*3b8a0*/  LDC R249, c[0x0][0x278] ;  /* 0x00009e00fff97b82 */ /* 0x000f220000000800 */
[----:B------:R-:W-:Y:S01]  /*3b8b0*/  IMAD R65, R72, 0x17f, RZ ;  /* 0x0000017f48417824 */ /* 0x000fe200078e02ff */
[-C--:B------:R-:W-:Y:S01]  /*3b8c0*/  IADD3 R52, P5, R79, R2.reuse, RZ ;  /* 0x000000024f347210 */ /* 0x080fe20007fbe0ff */
[----:B------:R-:W-:Y:S01]  /*3b8d0*/  IMAD R79, R76, 0x302, RZ ;  /* 0x000003024c4f7824 */ /* 0x000fe200078e02ff */
[-C--:B------:R-:W-:Y:S02]  /*3b8e0*/  IADD3 R54, P4, R75, R2.reuse, RZ ;  /* 0x000000024b367210 */ /* 0x080fe40007f9e0ff */
[-C--:B------:R-:W-:Y:S01]  /*3b8f0*/  LEA.HI.X.SX32 R53, R65, R3.reuse, 0x1, P5 ;  /* 0x0000000341357211 */ /* 0x080fe200028f0eff */
[----:B--2---:R-:W-:Y:S01]  /*3b900*/  IMAD R65, R68, 0x181, RZ ;  /* 0x0000018144417824 */ /* 0x004fe200078e02ff */
[-C--:B------:R-:W-:Y:S01]  /*3b910*/  LEA.HI.X.SX32 R55, R251, R3.reuse, 0x1, P4 ;  /* 0x00000003fb377211 */ /* 0x080fe200020f0eff */
[----:B---3--:R-:W-:Y:S01]  /*3b920*/  IMAD R73, R73, 0x308, RZ ;  /* 0x0000030849497824 */ /* 0x008fe200078e02ff */
[----:B------:R-:W-:Y:S01]  /*3b930*/  IADD3 R64, P5, R79, R2, RZ ;  /* 0x000000024f407210 */ /* 0x000fe20007fbe0ff */
[----:B------:R-:W-:Y:S01]  /*3b940*/  STG.E.U16 desc[UR4][R52.64], R80 ;  /* 0x0000005034007986 */ /* 0x000fe2000c101504 */
[----:B------:R-:W2:Y:S02]  /*3b950*/  LDC R72, c[0x0][0x278] ;  /* 0x00009e00ff487b82 */ /* 0x000ea40000000800 */
[----:B------:R-:W-:Y:S01]  /*3b960*/  LEA.HI.X.SX32 R65, R65, R3, 0x1, P5 ;  /* 0x0000000341417211 */ /* 0x000fe200028f0eff */
[----:B------:R3:W-:Y:S01]  /*3b970*/  STG.E.U16 desc[UR4][R54.64], R60 ;  /* 0x0000003c36007986 */ /* 0x0007e2000c101504 */
[----:B-1----:R-:W-:Y:S01]  /*3b980*/  IMAD R77, R71, 0x306, RZ ;  /* 0x00000306474d7824 */ /* 0x002fe200078e02ff */
[----:B------:R-:W-:-:S03]  /*3b990*/  PRMT R78, R60, 0x7632, R78 ;  /* 0x000076323c4e7816 */ /* 0x000fc6000000004e */
[----:B------:R-:W1:Y:S01]  /*3b9a0*/  LDC R74, c[0x0][0x278] ;  /* 0x00009e00ff4a7b82 */ /* 0x000e620000000800 */
[----:B----4-:R-:W-:Y:S01]  /*3b9b0*/  IMAD R249, R249, 0x184, RZ ;  /* 0x00000184f9f97824 */ /* 0x010fe200078e02ff */
[-C--:B---3--:R-:W-:Y:S01]  /*3b9c0*/  IADD3 R54, P5, R73, R2.reuse, RZ ;  /* 0x0000000249367210 */ /* 0x088fe20007fbe0ff */
[----:B0-----:R-:W-:Y:S01]  /*3b9d0*/  IMAD R53, R69, 0x183, RZ ;  /* 0x0000018345357824 */ /* 0x001fe200078e02ff */
[----:B------:R-:W-:Y:S01]  /*3b9e0*/  IADD3 R52, P4, R77, R2, RZ ;  /* 0x000000024d347210 */ /* 0x000fe20007f9e0ff */
[----:B------:R0:W-:Y:S01]  /*3b9f0*/  STG.E.U16 desc[UR4][R64.64], R78 ;  /* 0x0000004e40007986 */ /* 0x0001e2000c101504 */
[-C--:B------:R-:W-:Y:S02]  /*3ba00*/  LEA.HI.X.SX32 R55, R249, R3.reuse, 0x1, P5 ;  /* 0x00000003f9377211 */ /* 0x080fe400028f0eff */
[----:B------:R-:W3:Y:S08]  /*3ba10*/  LDC R70, c[0x0][0x278] ;  /* 0x00009e00ff467b82 */ /* 0x000ef00000000800 */
[----:B------:R-:W4:Y:S01]  /*3ba20*/  LDC R249, c[0x0][0x278] ;  /* 0x00009e00fff97b82 */ /* 0x000f220000000800 */
[----:B------:R-:W-:Y:S01]  /*3ba30*/  LEA.HI.X.SX32 R53, R53, R3, 0x1, P4 ;  /* 0x0000000335357211 */ /* 0x000fe200020f0eff */
[----:B--2---:R-:W-:Y:S01]  /*3ba40*/  IMAD R77, R72, 0x30c, RZ ;  /* 0x0000030c484d7824 */ /* 0x004fe200078e02ff */
[----:B0-----:R-:W-:Y:S01]  /*3ba50*/  PRMT R64, R61, 0x7632, R64 ;  /* 0x000076323d407816 */ /* 0x001fe20000000040 */
[----:B------:R-:W-:Y:S04]  /*3ba60*/  STG.E.U16 desc[UR4][R66.64], R61 ;  /* 0x0000003d42007986 */ /* 0x000fe8000c101504 */
[----:B------:R0:W-:Y:S01]  /*3ba70*/  STG.E.U16 desc[UR4][R52.64], R64 ;  /* 0x0000004034007986 */ /* 0x0001e2000c101504 */
[----:B------:R-:W2:Y:S01]  /*3ba80*/  LDC R76, c[0x0][0x278] ;  /* 0x00009e00ff4c7b82 */ /* 0x000ea20000000800 */
[----:B-1----:R-:W-:-:S02]  /*3ba90*/  IMAD R79, R74, 0x30a, RZ ;  /* 0x0000030a4a4f7824 */ /* 0x002fc400078e02ff */
[----:B---3--:R-:W-:-:S05]  /*3baa0*/  IMAD R65, R70, 0x185, RZ ;  /* 0x0000018546417824 */ /* 0x008fca00078e02ff */
[----:B------:R-:W1:Y:S01]  /*3bab0*/  LDC R69, c[0x0][0x278] ;  /* 0x00009e00ff457b82 */ /* 0x000e620000000800 */
[-C--:B0-----:R-:W-:Y:S01]  /*3bac0*/  IADD3 R52, P5, R77, R2.reuse, RZ ;  /* 0x000000024d347210 */ /* 0x081fe20007fbe0ff */
[----:B----4-:R-:W-:Y:S01]  /*3bad0*/  IMAD R249, R249, 0x186, RZ ;  /* 0x00000186f9f97824 */ /* 0x010fe200078e02ff */
[----:B------:R-:W-:Y:S01]  /*3bae0*/  IADD3 R60, P6, R79, R2, RZ ;  /* 0x000000024f3c7210 */ /* 0x000fe20007fde0ff */
[----:B------:R2:W-:Y:S01]  /*3baf0*/  STG.E.U16 desc[UR4][R54.64], R62 ;  /* 0x0000003e36007986 */ /* 0x0005e2000c101504 */
[----:B------:R-:W-:-:S03]  /*3bb00*/  PRMT R74, R62, 0x7632, R74 ;  /* 0x000076323e4a7816 */ /* 0x000fc6000000004a */
[----:B------:R-:W0:Y:S01]  /*3bb10*/  LDC R75, c[0x0][0x278] ;  /* 0x00009e00ff4b7b82 */ /* 0x000e220000000800 */
[----:B------:R-:W-:-:S07]  /*3bb20*/  LEA.HI.X.SX32 R53, R249, R3, 0x1, P5 ;  /* 0x00000003f9357211 */ /* 0x000fce00028f0eff */
[----:B------:R-:W3:Y:S01]  /*3bb30*/  LDC R249, c[0x0][0x278] ;  /* 0x00009e00fff97b82 */ /* 0x000ee20000000800 */
[----:B------:R-:W-:Y:S01]  /*3bb40*/  LEA.HI.X.SX32 R61, R65, R3, 0x1, P6 ;  /* 0x00000003413d7211 */ /* 0x000fe200030f0eff */
[----:B--2---:R-:W-:-:S04]  /*3bb50*/  IMAD R55, R76, 0x310, RZ ;  /* 0x000003104c377824 */ /* 0x004fc800078e02ff */
[----:B------:R2:W-:Y:S02]  /*3bb60*/  STG.E.U16 desc[UR4][R60.64], R74 ;  /* 0x0000004a3c007986 */ /* 0x0005e4000c101504 */
[----:B------:R-:W4:Y:S08]  /*3bb70*/  LDC R68, c[0x0][0x278] ;  /* 0x00009e00ff447b82 */ /* 0x000f300000000800 */
[----:B------:R-:W4:Y:S01]  /*3bb80*/  LDC R71, c[0x0][0x278] ;  /* 0x00009e00ff477b82 */ /* 0x000f220000000800 */
[----:B--2---:R-:W-:Y:S01]  /*3bb90*/  IADD3 R60, P5, R55, R2, RZ ;  /* 0x00000002373c7210 */ /* 0x004fe20007fbe0ff */
[----:B---3--:R-:W-:-:S06]  /*3bba0*/  IMAD R249, R249, 0x188, RZ ;  /* 0x00000188f9f97824 */ /* 0x008fcc00078e02ff */
[----:B------:R-:W2:Y:S01]  /*3bbb0*/  LDC R72, c[0x0][0x278] ;  /* 0x00009e00ff487b82 */ /* 0x000ea20000000800 */
[----:B------:R-:W-:-:S07]  /*3bbc0*/  LEA.HI.X.SX32 R61, R249, R3, 0x1, P5 ;  /* 0x00000003f93d7211 */ /* 0x000fce00028f0eff */
[----:B------:R-:W3:Y:S01]  /*3bbd0*/  LDC R249, c[0x0][0x278] ;  /* 0x00009e00fff97b82 */ /* 0x000ee20000000800 */
[----:B------:R1:W-:Y:S01]  /*3bbe0*/  STG.E.U16 desc[UR4][R52.64], R63 ;  /* 0x0000003f34007986 */ /* 0x0003e2000c101504 */
[----:B0-----:R-:W-:Y:S01]  /*3bbf0*/  IMAD R75, R75, 0x30e, RZ ;  /* 0x0000030e4b4b7824 */ /* 0x001fe200078e02ff */
[----:B------:R-:W-:-:S05]  /*3bc00*/  PRMT R76, R63, 0x7632, R76 ;  /* 0x000076323f4c7816 */ /* 0x000fca000000004c */
[----:B------:R-:W0:Y:S01]  /*3bc10*/  LDC R67, c[0x0][0x278] ;  /* 0x00009e00ff437b82 */ /* 0x000e220000000800 */
[----:B-1----:R-:W-:-:S07]  /*3bc20*/  IMAD R53, R69, 0x314, RZ ;  /* 0x0000031445357824 */ /* 0x002fce00078e02ff */
[----:B------:R-:W1:Y:S01]  /*3bc30*/  LDC R70, c[0x0][0x278] ;  /* 0x00009e00ff467b82 */ /* 0x000e620000000800 */
[-C--:B------:R-:W-:Y:S01]  /*3bc40*/  IADD3 R52, P5, R53, R2.reuse, RZ ;  /* 0x0000000235347210 */ /* 0x080fe20007fbe0ff */
[----:B---3--:R-:W-:Y:S01]  /*3bc50*/  IMAD R249, R249, 0x18a, RZ ;  /* 0x0000018af9f97824 */ /* 0x008fe200078e02ff */
[----:B------:R-:W-:Y:S01]  /*3bc60*/  IADD3 R54, P4, R75, R2, RZ ;  /* 0x000000024b367210 */ /* 0x000fe20007f9e0ff */
[----:B----4-:R-:W-:-:S04]  /*3bc70*/  IMAD R65, R68, 0x187, RZ ;  /* 0x0000018744417824 */ /* 0x010fc800078e02ff */
[----:B------:R-:W3:Y:S01]  /*3bc80*/  LDC R66, c[0x0][0x278] ;  /* 0x00009e00ff427b82 */ /* 0x000ee20000000800 */
[----:B------:R-:W-:-:S07]  /*3bc90*/  LEA.HI.X.SX32 R53, R249, R3, 0x1, P5 ;  /* 0x00000003f9357211 */ /* 0x000fce00028f0eff */
[----:B------:R-:W4:Y:S01]  /*3bca0*/  LDC R249, c[0x0][0x278] ;  /* 0x00009e00fff97b82 */ /* 0x000f220000000800 */
[----:B------:R-:W-:Y:S01]  /*3bcb0*/  LEA.HI.X.SX32 R55, R65, R3, 0x1, P4 ;  /* 0x0000000341377211 */ /* 0x000fe200020f0eff */
[----:B------:R-:W-:-:S04]  /*3bcc0*/  IMAD R71, R71, 0x312, RZ ;  /* 0x0000031247477824 */ /* 0x000fc800078e02ff */
[----:B------:R-:W-:Y:S02]  /*3bcd0*/  STG.E.U16 desc[UR4][R54.64], R76 ;  /* 0x0000004c36007986 */ /* 0x000fe4000c101504 */
[----:B------:R-:W3:Y:S02]  /*3bce0*/  LDC R74, c[0x0][0x278] ;  /* 0x00009e00ff4a7b82 */ /* 0x000ee40000000800 */
[----:B------:R2:W-:Y:S01]  /*3bcf0*/  STG.E.U16 desc[UR4][R60.64], R56 ;  /* 0x000000383c007986 */ /* 0x0005e2000c101504 */
[----:B------:R-:W-:-:S05]  /*3bd00*/  IADD3 R64, P6, R71, R2, RZ ;  /* 0x0000000247407210 */ /* 0x000fca0007fde0ff */
[----:B------:R-:W3:Y:S01]  /*3bd10*/  LDC R71, c[0x0][0x278] ;  /* 0x00009e00ff477b82 */ /* 0x000ee20000000800 */
[----:B--2---:R-:W-:Y:S02]  /*3bd20*/  IMAD R61, R72, 0x318, RZ ;  /* 0x00000318483d7824 */ /* 0x004fe400078e02ff */
[----:B----4-:R-:W-:Y:S01]  /*3bd30*/  IMAD R249, R249, 0x18c, RZ ;  /* 0x0000018cf9f97824 */ /* 0x010fe200078e02ff */
[----:B------:R-:W-:Y:S01]  /*3bd40*/  PRMT R77, R56, 0x7632, R77 ;  /* 0x00007632384d7816 */ /* 0x000fe2000000004d */
[----:B0-----:R-:W-:Y:S01]  /*3bd50*/  IMAD R67, R67, 0x189, RZ ;  /* 0x0000018943437824 */ /* 0x001fe200078e02ff */
[----:B------:R-:W-:Y:S01]  /*3bd60*/  IADD3 R60, P5, R61, R2, RZ ;  /* 0x000000023d3c7210 */ /* 0x000fe20007fbe0ff */
[----:B-1----:R-:W-:Y:S01]  /*3bd70*/  IMAD R63, R70, 0x316, RZ ;  /* 0x00000316463f7824 */ /* 0x002fe200078e02ff */
[----:B------:R-:W0:Y:S02]  /*3bd80*/  LDC R69, c[0x0][0x278] ;  /* 0x00009e00ff457b82 */ /* 0x000e240000000800 */
[----:B------:R-:W-:-:S06]  /*3bd90*/  LEA.HI.X.SX32 R61, R249, R3, 0x1, P5 ;  /* 0x00000003f93d7211 */ /* 0x000fcc00028f0eff */
[----:B------:R-:W1:Y:S01]  /*3bda0*/  LDC R249, c[0x0][0x278] ;  /* 0x00009e00fff97b82 */ /* 0x000e620000000800 */
[-C--:B------:R-:W-:Y:S01]  /*3bdb0*/  LEA.HI.X.SX32 R65, R67, R3.reuse, 0x1, P6 ;  /* 0x0000000343417211 */ /* 0x080fe200030f0eff */
[----:B---3--:R-:W-:Y:S01]  /*3bdc0*/  IMAD R55, R66, 0x18b, RZ ;  /* 0x0000018b42377824 */ /* 0x008fe200078e02ff */
[-C--:B------:R-:W-:Y:S01]  /*3bdd0*/  IADD3 R54, P4, R63, R2.reuse, RZ ;  /* 0x000000023f367210 */ /* 0x080fe20007f9e0ff */
[----:B------:R-:W-:Y:S01]  /*3bde0*/  IMAD R71, R71, 0x31c, RZ ;  /* 0x0000031c47477824 */ /* 0x000fe200078e02ff */
[----:B------:R-:W-:Y:S01]  /*3bdf0*/  PRMT R56, R57, 0x7632, R56 ;  /* 0x0000763239387816 */ /* 0x000fe20000000038 */
[----:B------:R-:W-:Y:S01]  /*3be00*/  STG.E.U16 desc[UR4][R64.64], R77 ;  /* 0x0000004d40007986 */ /* 0x000fe2000c101504 */
[----:B------:R-:W-:Y:S01]  /*3be10*/  LEA.HI.X.SX32 R55, R55, R3, 0x1, P4 ;  /* 0x0000000337377211 */ /* 0x000fe200020f0eff */
[----:B------:R-:W2:Y:S02]  /*3be20*/  LDC R67, c[0x0][0x278] ;  /* 0x00009e00ff437b82 */ /* 0x000ea40000000800 */
[----:B------:R3:W-:Y:S04]  /*3be30*/  STG.E.U16 desc[UR4][R52.64], R57 ;  /* 0x0000003934007986 */ /* 0x0007e8000c101504 */
[----:B------:R4:W-:Y:S01]  /*3be40*/  STG.E.U16 desc[UR4][R54.64], R56 ;  /* 0x0000003836007986 */ /* 0x0009e2000c101504 */
[----:B0-----:R-:W-:Y:S01]  /*3be50*/  IMAD R69, R69, 0x320, RZ ;  /* 0x0000032045457824 */ /* 0x001fe200078e02ff */
[----:B------:R-:W0:Y:S01]  /*3be60*/  LDC R73, c[0x0][0x278] ;  /* 0x00009e00ff497b82 */ /* 0x000e220000000800 */
[----:B---3--:R-:W-:Y:S01]  /*3be70*/  IMAD R53, R74, 0x31e, RZ ;  /* 0x0000031e4a357824 */ /* 0x008fe200078e02ff */
[----:B------:R-:W-:Y:S01]  /*3be80*/  IADD3 R52, P5, R71, R2, RZ ;  /* 0x0000000247347210 */ /* 0x000fe20007fbe0ff */
[----:B-1----:R-:W-:-:S05]  /*3be90*/  IMAD R249, R249, 0x18e, RZ ;  /* 0x0000018ef9f97824 */ /* 0x002fca00078e02ff */
[----:B------:R-:W1:Y:S01]  /*3bea0*/  LDC R62, c[0x0][0x278] ;  /* 0x00009e00ff3e7b82 */ /* 0x000e620000000800 */
[----:B----4-:R-:W-:Y:S02]  /*3beb0*/  IADD3 R54, P4, R53, R2, RZ ;  /* 0x0000000235367210 */ /* 0x010fe40007f9e0ff */
[----:B------:R-:W-:-:S05]  /*3bec0*/  LEA.HI.X.SX32 R53, R249, R3, 0x1, P5 ;  /* 0x00000003f9357211 */ /* 0x000fca00028f0eff */
[----:B------:R-:W3:Y:S01]  /*3bed0*/  LDC R249, c[0x0][0x278] ;  /* 0x00009e00fff97b82 */ /* 0x000ee20000000800 */
[----:B--2---:R-:W-:Y:S01]  /*3bee0*/  IMAD R57, R67, 0x18f, RZ ;  /* 0x0000018f43397824 */ /* 0x004fe200078e02ff */
[----:B------:R-:W-:-:S04]  /*3bef0*/  IADD3 R56, P5, R69, R2, RZ ;  /* 0x0000000245387210 */ /* 0x000fc80007fbe0ff */
[----:B------:R-:W-:Y:S02]  /*3bf00*/  LEA.HI.X.SX32 R55, R57, R3, 0x1, P4 ;  /* 0x0000000339377211 */ /* 0x000fe400020f0eff */
[----:B------:R-:W2:Y:S08]  /*3bf10*/  LDC R75, c[0x0][0x278] ;  /* 0x00009e00ff4b7b82 */ /* 0x000eb00000000800 */
[----:B------:R-:W4:Y:S01]  /*3bf20*/  LDC R68, c[0x0][0x278] ;  /* 0x00009e00ff447b82 */ /* 0x000f220000000800 */
[----:B---3--:R-:W-:-:S07]  /*3bf30*/  IMAD R249, R249, 0x190, RZ ;  /* 0x00000190f9f97824 */ /* 0x008fce00078e02ff */
[----:B------:R-:W3:Y:S01]  /*3bf40*/  LDC R70, c[0x0][0x278] ;  /* 0x00009e00ff467b82 */ /* 0x000ee20000000800 */
[----:B------:R-:W-:-:S07]  /*3bf50*/  LEA.HI.X.SX32 R57, R249, R3, 0x1, P5 ;  /* 0x00000003f9397211 */ /* 0x000fce00028f0eff */
[----:B------:R-:W2:Y:S01]  /*3bf60*/  LDC R249, c[0x0][0x278] ;  /* 0x00009e00fff97b82 */ /* 0x000ea20000000800 */
[----:B0-----:R-:W-:Y:S02]  /*3bf70*/  IMAD R73, R73, 0x31a, RZ ;  /* 0x0000031a49497824 */ /* 0x001fe400078e02ff */
[----:B-1----:R-:W-:-:S03]  /*3bf80*/  IMAD R63, R62, 0x18d, RZ ;  /* 0x0000018d3e3f7824 */ /* 0x002fc600078e02ff */
[----:B------:R-:W-:Y:S02]  /*3bf90*/  IADD3 R62, P6, R73, R2, RZ ;  /* 0x00000002493e7210 */ /* 0x000fe40007fde0ff */
[----:B------:R-:W-:Y:S01]  /*3bfa0*/  PRMT R72, R58, 0x7632, R72 ;  /* 0x000076323a487816 */ /* 0x000fe20000000048 */
[----:B------:R-:W0:Y:S01]  /*3bfb0*/  LDC R65, c[0x0][0x278] ;  /* 0x00009e00ff417b82 */ /* 0x000e220000000800 */
[----:B------:R-:W-:-:S07]  /*3bfc0*/  LEA.HI.X.SX32 R63, R63, R3, 0x1, P6 ;  /* 0x000000033f3f7211 */ /* 0x000fce00030f0eff */
[----:B------:R-:W1:Y:S01]  /*3bfd0*/  LDC R66, c[0x0][0x278] ;  /* 0x00009e00ff427b82 */ /* 0x000e620000000800 */
[----:B--2---:R-:W-:-:S07]  /*3bfe0*/  IMAD R251, R249, 0x192, RZ ;  /* 0x00000192f9fb7824 */ /* 0x004fce00078e02ff */
[----:B------:R-:W2:Y:S08]  /*3bff0*/  LDC R64, c[0x0][0x278] ;  /* 0x00009e00ff407b82 */ /* 0x000eb00000000800 */
[----:B------:R-:W1:Y:S01]  /*3c000*/  LDC R249, c[0x0][0x278] ;  /* 0x00009e00fff97b82 */ /* 0x000e620000000800 */
[----:B------:R-:W-:Y:S01]  /*3c010*/  IMAD R75, R75, 0x322, RZ ;  /* 0x000003224b4b7824 */ /* 0x000fe200078e02ff */
[----:B------:R4:W-:Y:S04]  /*3c020*/  STG.E.U16 desc[UR4][R60.64], R58 ;  /* 0x0000003a3c007986 */ /* 0x0009e8000c101504 */
[----:B------:R3:W-:Y:S04]  /*3c030*/  STG.E.U16 desc[UR4][R62.64], R72 ;  /* 0x000000483e007986 */ /* 0x0007e8000c101504 */
[----:B------:R3:W-:Y:S01]  /*3c040*/  STG.E.U16 desc[UR4][R52.64], R59 ;  /* 0x0000003b34007986 */ /* 0x0007e2000c101504 */
[----:B----4-:R-:W-:Y:S01]  /*3c050*/  IMAD R61, R68, 0x191, RZ ;  /* 0x00000191443d7824 */ /* 0x010fe200078e02ff */
[----:B------:R-:W-:Y:S01]  /*3c060*/  PRMT R68, R59, 0x7632, R68 ;  /* 0x000076323b447816 */ /* 0x000fe20000000044 */
[----:B0-----:R-:W-:Y:S01]  /*3c070*/  IMAD R67, R65, 0x324, RZ ;  /* 0x0000032441437824 */ /* 0x001fe200078e02ff */
[-C--:B------:R-:W-:Y:S01]  /*3c080*/  IADD3 R60, P6, R75, R2.reuse, RZ ;  /* 0x000000024b3c7210 */ /* 0x080fe20007fde0ff */
[----:B---3--:R-:W0:Y:S01]  /*3c090*/  LDC R62, c[0x0][0x278] ;  /* 0x00009e00ff3e7b82 */ /* 0x008e220000000800 */
[----:B------:R-:W-:Y:S01]  /*3c0a0*/  IMAD R59, R70, 0x328, RZ ;  /* 0x00000328463b7824 */ /* 0x000fe200078e02ff */
[----:B------:R-:W-:Y:S01]  /*3c0b0*/  STG.E.U16 desc[UR4][R54.64], R68 ;  /* 0x0000004436007986 */ /* 0x000fe2000c101504 */
[----:B------:R-:W-:Y:S01]  /*3c0c0*/  LEA.HI.X.SX32 R61, R61, R3, 0x1, P6 ;  /* 0x000000033d3d7211 */ /* 0x000fe200030f0eff */
[----:B-1----:R-:W-:Y:S01]  /*3c0d0*/  IMAD R249, R249, 0x194, RZ ;  /* 0x00000194f9f97824 */ /* 0x002fe200078e02ff */
[----:B------:R-:W-:Y:S01]  /*3c0e0*/  PRMT R69, R48, 0x7632, R69 ;  /* 0x0000763230457816 */ /* 0x000fe20000000045 */
[----:B------:R1:W-:Y:S01]  /*3c0f0*/  STG.E.U16 desc[UR4][R56.64], R48 ;  /* 0x0000003038007986 */ /* 0x0003e2000c101504 */
[----:B------:R-:W-:Y:S01]  /*3c100*/  IMAD R53, R66, 0x326, RZ ;  /* 0x0000032642357824 */ /* 0x000fe200078e02ff */
[-C--:B------:R-:W-:Y:S01]  /*3c110*/  IADD3 R52, P4, R67, R2.reuse, RZ ;  /* 0x0000000243347210 */ /* 0x080fe20007f9e0ff */
[----:B------:R-:W3:Y:S08]  /*3c120*/  LDC R66, c[0x0][0x278] ;  /* 0x00009e00ff427b82 */ /* 0x000ef00000000800 */
[----:B------:R-:W4:Y:S01]  /*3c130*/  LDC R58, c[0x0][0x278] ;  /* 0x00009e00ff3a7b82 */ /* 0x000f220000000800 */
[----:B-1----:R-:W-:-:S04]  /*3c140*/  IADD3 R56, P6, R59, R2, RZ ;  /* 0x000000023b387210 */ /* 0x002fc80007fde0ff */
[----:B------:R-:W-:-:S03]  /*3c150*/  LEA.HI.X.SX32 R57, R249, R3, 0x1, P6 ;  /* 0x00000003f9397211 */ /* 0x000fc600030f0eff */
[----:B------:R-:W1:Y:S01]  /*3c160*/  LDC R249, c[0x0][0x278] ;  /* 0x00009e00fff97b82 */ /* 0x000e620000000800 */
[----:B------:R-:W-:Y:S02]  /*3c170*/  IADD3 R54, P5, R53, R2, RZ ;  /* 0x0000000235367210 */ /* 0x000fe40007fbe0ff */
[-C--:B------:R-:W-:Y:S01]  /*3c180*/  LEA.HI.X.SX32 R53, R251, R3.reuse, 0x1, P4 ;  /* 0x00000003fb357211 */ /* 0x080fe200020f0eff */
[----:B--2---:R-:W-:Y:S01]  /*3c190*/  IMAD R55, R64, 0x193, RZ ;  /* 0x0000019340377824 */ /* 0x004fe200078e02ff */
[----:B------:R-:W-:Y:S01]  /*3c1a0*/  PRMT R48, R49, 0x7632, R48 ;  /* 0x0000763231307816 */ /* 0x000fe20000000030 */
[----:B------:R0:W-:Y:S02]  /*3c1b0*/  STG.E.U16 desc[UR4][R60.64], R69 ;  /* 0x000000453c007986 */ /* 0x0001e4000c101504 */
[----:B------:R-:W2:Y:S01]  /*3c1c0*/  LDC R63, c[0x0][0x278] ;  /* 0x00009e00ff3f7b82 */ /* 0x000ea20000000800 */
[----:B------:R-:W-:-:S07]  /*3c1d0*/  LEA.HI.X.SX32 R55, R55, R3, 0x1, P5 ;  /* 0x0000000337377211 */ /* 0x000fce00028f0eff */
[----:B------:R-:W4:Y:S01]  /*3c1e0*/  LDC R65, c[0x0][0x278] ;  /* 0x00009e00ff417b82 */ /* 0x000f220000000800 */
[----:B-1----:R-:W-:-:S07]  /*3c1f0*/  IMAD R251, R249, 0x196, RZ ;  /* 0x00000196f9fb7824 */ /* 0x002fce00078e02ff */
[----:B------:R-:W1:Y:S08]  /*3c200*/  LDC R59, c[0x0][0x278] ;  /* 0x00009e00ff3b7b82 */ /* 0x000e700000000800 */
[----:B------:R-:W2:Y:S01]  /*3c210*/  LDC R249, c[0x0][0x278] ;  /* 0x00009e00fff97b82 */ /* 0x000ea20000000800 */
[----:B------:R-:W-:Y:S04]  /*3c220*/  STG.E.U16 desc[UR4][R52.64], R49 ;  /* 0x0000003134007986 */ /* 0x000fe8000c101504 */
[----:B------:R-:W-:Y:S01]  /*3c230*/  STG.E.U16 desc[UR4][R54.64], R48 ;  /* 0x0000003036007986 */ /* 0x000fe2000c101504 */
[----:B0-----:R-:W-:-:S02]  /*3c240*/  IMAD R69, R62, 0x32a, RZ ;  /* 0x0000032a3e457824 */ /* 0x001fc400078e02ff */
[----:B------:R-:W0:Y:S01]  /*3c250*/  LDC R62, c[0x0][0x278] ;  /* 0x00009e00ff3e7b82 */ /* 0x000e220000000800 */
[----:B------:R3:W-:Y:S01]  /*3c260*/  STG.E.U16 desc[UR4][R56.64], R50 ;  /* 0x0000003238007986 */ /* 0x0007e2000c101504 */
[----:B------:R-:W-:-:S06]  /*3c270*/  PRMT R68, R50, 0x7632, R68 ;  /* 0x0000763232447816 */ /* 0x000fcc0000000044 */
[----:B------:R-:W0:Y:S01]  /*3c280*/  LDC R64, c[0x0][0x278] ;  /* 0x00009e00ff407b82 */ /* 0x000e220000000800 */
[----:B---3--:R-:W-:Y:S02]  /*3c290*/  IMAD R57, R66, 0x330, RZ ;  /* 0x0000033042397824 */ /* 0x008fe400078e02ff */
[----:B--2---:R-:W-:-:S05]  /*3c2a0*/  IMAD R249, R249, 0x198, RZ ;  /* 0x00000198f9f97824 */ /* 0x004fca00078e02ff */
[----:B------:R-:W2:Y:S01]  /*3c2b0*/  LDC R60, c[0x0][0x278] ;  /* 0x00009e00ff3c7b82 */ /* 0x000ea20000000800 */
[----:B------:R-:W-:-:S04]  /*3c2c0*/  IADD3 R56, P6, R57, R2, RZ ;  /* 0x0000000239387210 */ /* 0x000fc80007fde0ff */
[----:B------:R-:W-:-:S03]  /*3c2d0*/  LEA.HI.X.SX32 R57, R249, R3, 0x1, P6 ;  /* 0x00000003f9397211 */ /* 0x000fc600030f0eff */
[----:B------:R-:W3:Y:S01]  /*3c2e0*/  LDC R249, c[0x0][0x278] ;  /* 0x00009e00fff97b82 */ /* 0x000ee20000000800 */
[----:B------:R-:W-:Y:S01]  /*3c2f0*/  IMAD R63, R63, 0x32c, RZ ;  /* 0x0000032c3f3f7824 */ /* 0x000fe200078e02ff */
[-C--:B------:R-:W-:Y:S01]  /*3c300*/  IADD3 R48, P5, R69, R2.reuse, RZ ;  /* 0x0000000245307210 */ /* 0x080fe20007fbe0ff */
[----:B----4-:R-:W-:Y:S02]  /*3c310*/  IMAD R49, R58, 0x195, RZ ;  /* 0x000001953a317824 */ /* 0x010fe400078e02ff */
[----:B------:R-:W-:Y:S01]  /*3c320*/  IMAD R65, R65, 0x32e, RZ ;  /* 0x0000032e41417824 */ /* 0x000fe200078e02ff */
[-C--:B------:R-:W-:Y:S01]  /*3c330*/  IADD3 R52, P4, R63, R2.reuse, RZ ;  /* 0x000000023f347210 */ /* 0x080fe20007f9e0ff */
[----:B-1----:R-:W-:Y:S01]  /*3c340*/  IMAD R55, R59, 0x197, RZ ;  /* 0x000001973b377824 */ /* 0x002fe200078e02ff */
[----:B------:R-:W-:Y:S01]  /*3c350*/  LEA.HI.X.SX32 R49, R49, R3, 0x1, P5 ;  /* 0x0000000331317211 */ /* 0x000fe200028f0eff */
[----:B------:R-:W1:Y:S01]  /*3c360*/  LDC R67, c[0x0][0x278] ;  /* 0x00009e00ff437b82 */ /* 0x000e620000000800 */
[----:B------:R-:W-:-:S02]  /*3c370*/  IADD3 R54, P5, R65, R2, RZ ;  /* 0x0000000241367210 */ /* 0x000fc40007fbe0ff */
[-C--:B------:R-:W-:Y:S01]  /*3c380*/  LEA.HI.X.SX32 R53, R251, R3.reuse, 0x1, P4 ;  /* 0x00000003fb357211 */ /* 0x080fe200020f0eff */
[----:B0-----:R-:W-:Y:S01]  /*3c390*/  IMAD R71, R62, 0x334, RZ ;  /* 0x000003343e477824 */ /* 0x001fe200078e02ff */
[----:B------:R-:W-:Y:S02]  /*3c3a0*/  LEA.HI.X.SX32 R55, R55, R3, 0x1, P5 ;  /* 0x0000000337377211 */ /* 0x000fe400028f0eff */
[----:B------:R-:W-:Y:S01]  /*3c3b0*/  PRMT R50, R51, 0x7632, R50 ;  /* 0x0000763233327816 */ /* 0x000fe20000000032 */
[----:B------:R-:W-:Y:S01]  /*3c3c0*/  STG.E.U16 desc[UR4][R48.64], R68 ;  /* 0x0000004430007986 */ /* 0x000fe2000c101504 */
[----:B------:R-:W0:Y:S03]  /*3c3d0*/  LDC R59, c[0x0][0x278] ;  /* 0x00009e00ff3b7b82 */ /* 0x000e260000000800 */
[----:B------:R-:W-:Y:S01]  /*3c3e0*/  STG.E.U16 desc[UR4][R52.64], R51 ;  /* 0x0000003334007986 */ /* 0x000fe2000c101504 */
[----:B---3--:R-:W-:-:S03]  /*3c3f0*/  IMAD R249, R249, 0x19a, RZ ;  /* 0x0000019af9f97824 */ /* 0x008fc600078e02ff */
[----:B------:R3:W-:Y:S01]  /*3c400*/  STG.E.U16 desc[UR4][R54.64], R50 ;  /* 0x0000003236007986 */ /* 0x0007e2000c101504 */
[----:B------:R-:W-:Y:S01]  /*3c410*/  IMAD R69, R64, 0x332, RZ ;  /* 0x0000033240457824 */ /* 0x000fe200078e02ff */
[----:B------:R-:W4:Y:S01]  /*3c420*/  LDC R61, c[0x0][0x278] ;  /* 0x00009e00ff3d7b82 */ /* 0x000f220000000800 */
[----:B-1----:R-:W-:-:S07]  /*3c430*/  IMAD R67, R67, 0x336, RZ ;  /* 0x0000033643437824 */ /* 0x002fce00078e02ff */
[----:B------:R-:W1:Y:S01]  /*3c440*/  LDC R65, c[0x0][0x278] ;  /* 0x00009e00ff417b82 */ /* 0x000e620000000800 */
[----:B---3--:R-:W-:-:S04]  /*3c450*/  IADD3 R50, P5, R71, R2, RZ ;  /* 0x0000000247327210 */ /* 0x008fc80007fbe0ff */
[----:B------:R-:W-:-:S03]  /*3c460*/  LEA.HI.X.SX32 R51, R249, R3, 0x1, P5 ;  /* 0x00000003f9337211 */ /* 0x000fc600028f0eff */
[----:B------:R-:W3:Y:S01]  /*3c470*/  LDC R249, c[0x0][0x278] ;  /* 0x00009e00fff97b82 */ /* 0x000ee20000000800 */
[----:B--2---:R-:W-:Y:S01]  /*3c480*/  IMAD R49, R60, 0x199, RZ ;  /* 0x000001993c317824 */ /* 0x004fe200078e02ff */
[-C--:B------:R-:W-:Y:S01]  /*3c490*/  IADD3 R48, P4, R69, R2.reuse, RZ ;  /* 0x0000000245307210 */ /* 0x080fe20007f9e0ff */
[----:B------:R2:W-:Y:S01]  /*3c4a0*/  STG.E.U16 desc[UR4][R56.64], R44 ;  /* 0x0000002c38007986 */ /* 0x0005e2000c101504 */
[----:B------:R-:W-:Y:S01]  /*3c4b0*/  IADD3 R52, P6, R67, R2, RZ ;  /* 0x0000000243347210 */ /* 0x000fe20007fde0ff */
[----:B0-----:R-:W-:Y:S01]  /*3c4c0*/  IMAD R67, R59, 0x338, RZ ;  /* 0x000003383b437824 */ /* 0x001fe200078e02ff */
[----:B------:R-:W-:Y:S02]  /*3c4d0*/  LEA.HI.X.SX32 R49, R49, R3, 0x1, P4 ;  /* 0x0000000331317211 */ /* 0x000fe400020f0eff */
[----:B------:R-:W-:Y:S01]  /*3c4e0*/  PRMT R62, R45, 0x7632, R62 ;  /* 0x000076322d3e7816 */ /* 0x000fe2000000003e */
[----:B------:R-:W0:Y:S01]  /*3c4f0*/  LDC R64, c[0x0][0x278] ;  /* 0x00009e00ff407b82 */ /* 0x000e220000000800 */
[----:B--2---:R-:W-:Y:S01]  /*3c500*/  PRMT R44, R44, 0x7632, R44 ;  /* 0x000076322c2c7816 */ /* 0x004fe2000000002c */
[----:B----4-:R-:W-:-:S06]  /*3c510*/  IMAD R53, R61, 0x19b, RZ ;  /* 0x0000019b3d357824 */ /* 0x010fcc00078e02ff */
[----:B------:R-:W2:Y:S01]  /*3c520*/  LDC R63, c[0x0][0x278] ;  /* 0x00009e00ff3f7b82 */ /* 0x000ea20000000800 */
[----:B------:R4:W-:Y:S01]  /*3c530*/  STG.E.U16 desc[UR4][R48.64], R44 ;  /* 0x0000002c30007986 */ /* 0x0009e2000c101504 */
[----:B---3--:R-:W-:-:S03]  /*3c540*/  IMAD R249, R249, 0x19c, RZ ;  /* 0x0000019cf9f97824 */ /* 0x008fc600078e02ff */
[----:B------:R3:W-:Y:S01]  /*3c550*/  STG.E.U16 desc[UR4][R50.64], R45 ;  /* 0x0000002d32007986 */ /* 0x0007e2000c101504 */
[----:B-1----:R-:W-:Y:S02]  /*3c560*/  IMAD R65, R65, 0x33c, RZ ;  /* 0x0000033c41417824 */ /* 0x002fe400078e02ff */
[----:B------:R-:W1:Y:S01]  /*3c570*/  LDC R57, c[0x0][0x278] ;  /* 0x00009e00ff397b82 */ /* 0x000e620000000800 */
[----:B----4-:R-:W-:-:S07]  /*3c580*/  IADD3 R44, P5, R67, R2, RZ ;  /* 0x00000002432c7210 */ /* 0x010fce0007fbe0ff */
[----:B------:R-:W4:Y:S01]  /*3c590*/  LDC R58, c[0x0][0x278] ;  /* 0x00009e00ff3a7b82 */ /* 0x000f220000000800 */
[----:B---3--:R-:W-:-:S07]  /*3c5a0*/  LEA.HI.X.SX32 R45, R249, R3, 0x1, P5 ;  /* 0x00000003f92d7211 */ /* 0x008fce00028f0eff */
[----:B------:R-:W3:Y:S01]  /*3c5b0*/  LDC R249, c[0x0][0x278] ;  /* 0x00009e00fff97b82 */ /* 0x000ee20000000800 */
[----:B------:R-:W-:Y:S01]  /*3c5c0*/  LEA.HI.X.SX32 R53, R53, R3, 0x1, P6 ;  /* 0x0000000335357211 */ /* 0x000fe200030f0eff */
[----:B0-----:R-:W-:Y:S01]  /*3c5d0*/  IMAD R51, R64, 0x33e, RZ ;  /* 0x0000033e40337824 */ /* 0x001fe200078e02ff */
[----:B------:R-:W-:-:S03]  /*3c5e0*/  IADD3 R50, P5, R65, R2, RZ ;  /* 0x0000000241327210 */ /* 0x000fc60007fbe0ff */
[----:B------:R0:W-:Y:S02]  /*3c5f0*/  STG.E.U16 desc[UR4][R52.64], R62 ;  /* 0x0000003e34007986 */ /* 0x0001e4000c101504 */
[----:B------:R-:W1:Y:S08]  /*3c600*/  LDC R60, c[0x0][0x278] ;  /* 0x00009e00ff3c7b82 */ /* 0x000e700000000800 */
[----:B------:R-:W1:Y:S01]  /*3c610*/  LDC R59, c[0x0][0x278] ;  /* 0x00009e00ff3b7b82 */ /* 0x000e620000000800 */
[----:B0-----:R-:W-:Y:S01]  /*3c620*/  IADD3 R52, P6, R51, R2, RZ ;  /* 0x0000000233347210 */ /* 0x001fe20007fde0ff */
[----:B---3--:R-:W-:-:S06]  /*3c630*/  IMAD R249, R249, 0x19e, RZ ;  /* 0x0000019ef9f97824 */ /* 0x008fcc00078e02ff */
[----:B------:R-:W0:Y:S01]  /*3c640*/  LDC R54, c[0x0][0x278] ;  /* 0x00009e00ff367b82 */ /* 0x000e220000000800 */
[----:B------:R-:W-:-:S07]  /*3c650*/  LEA.HI.X.SX32 R51, R249, R3, 0x1, P5 ;  /* 0x00000003f9337211 */ /* 0x000fce00028f0eff */
[----:B------:R-:W3:Y:S01]  /*3c660*/  LDC R249, c[0x0][0x278] ;  /* 0x00009e00fff97b82 */ /* 0x000ee20000000800 */
[----:B--2---:R-:W-:Y:S01]  /*3c670*/  IMAD R63, R63, 0x33a, RZ ;  /* 0x0000033a3f3f7824 */ /* 0x004fe200078e02ff */
[----:B------:R2:W-:Y:S01]  /*3c680*/  STG.E.U16 desc[UR4][R44.64], R46 ;  /* 0x0000002e2c007986 */ /* 0x0005e2000c101504 */
[----:B----4-:R-:W-:-:S03]  /*3c690*/  IMAD R49, R58, 0x19d, RZ ;  /* 0x0000019d3a317824 */ /* 0x010fc600078e02ff */
[-C--:B------:R-:W-:Y:S01]  /*3c6a0*/  IADD3 R48, P4, R63, R2.reuse, RZ ;  /* 0x000000023f307210 */ /* 0x080fe20007f9e0ff */
[----:B-1----:R-:W-:Y:S01]  /*3c6b0*/  IMAD R63, R57, 0x340, RZ ;  /* 0x00000340393f7824 */ /* 0x002fe200078e02ff */
[----:B------:R-:W-:Y:S01]  /*3c6c0*/  PRMT R64, R46, 0x7632, R64 ;  /* 0x000076322e407816 */ /* 0x000fe20000000040 */
[----:B------:R-:W-:Y:S01]  /*3c6d0*/  IMAD R59, R59, 0x344, RZ ;  /* 0x000003443b3b7824 */ /* 0x000fe200078e02ff */
[----:B------:R-:W-:Y:S01]  /*3c6e0*/  LEA.HI.X.SX32 R49, R49, R3, 0x1, P4 ;  /* 0x0000000331317211 */ /* 0x000fe200020f0eff */
[----:B------:R-:W1:Y:S01]  /*3c6f0*/  LDC R55, c[0x0][0x278] ;  /* 0x00009e00ff377b82 */ /* 0x000e620000000800 */
[----:B--2---:R-:W-:Y:S01]  /*3c700*/  IMAD R45, R60, 0x342, RZ ;  /* 0x000003423c2d7824 */ /* 0x004fe200078e02ff */
[----:B------:R-:W-:-:S04]  /*3c710*/  IADD3 R44, P5, R63, R2, RZ ;  /* 0x000000023f2c7210 */ /* 0x000fc80007fbe0ff */
[----:B------:R-:W-:Y:S02]  /*3c720*/  IADD3 R46, P4, R45, R2, RZ ;  /* 0x000000022d2e7210 */ /* 0x000fe40007f9e0ff */
[----:B------:R-:W2:Y:S01]  /*3c730*/  LDC R61, c[0x0][0x278] ;  /* 0x00009e00ff3d7b82 */ /* 0x000ea20000000800 */
[----:B---3--:R-:W-:-:S07]  /*3c740*/  IMAD R249, R249, 0x1a0, RZ ;  /* 0x000001a0f9f97824 */ /* 0x008fce00078e02ff */
[----:B------:R-:W3:Y:S01]  /*3c750*/  LDC R56, c[0x0][0x278] ;  /* 0x00009e00ff387b82 */ /* 0x000ee20000000800 */
[----:B------:R-:W-:-:S07]  /*3c760*/  LEA.HI.X.SX32 R45, R249, R3, 0x1, P5 ;  /* 0x00000003f92d7211 */ /* 0x000fce00028f0eff */
[----:B------:R-:W4:Y:S01]  /*3c770*/  LDC R249, c[0x0][0x278] ;  /* 0x00009e00fff97b82 */ /* 0x000f220000000800 */
[----:B------:R0:W-:Y:S07]  /*3c780*/  STG.E.U16 desc[UR4][R48.64], R64 ;  /* 0x0000004030007986 */ /* 0x0001ee000c101504 */
[----:B------:R-:W3:Y:S01]  /*3c790*/  LDC R62, c[0x0][0x278] ;  /* 0x00009e00ff3e7b82 */ /* 0x000ee20000000800 */
[----:B0-----:R-:W-:Y:S01]  /*3c7a0*/  IADD3 R48, P5, R59, R2, RZ ;  /* 0x000000023b307210 */ /* 0x001fe20007fbe0ff */
[----:B------:R-:W-:Y:S01]  /*3c7b0*/  IMAD R53, R54, 0x19f, RZ ;  /* 0x0000019f36357824 */ /* 0x000fe200078e02ff */
[----:B------:R-:W-:-:S05]  /*3c7c0*/  PRMT R65, R47, 0x7632, R65 ;  /* 0x000076322f417816 */ /* 0x000fca0000000041 */
[----:B------:R-:W0:Y:S01]  /*3c7d0*/  LDC R58, c[0x0][0x278] ;  /* 0x00009e00ff3a7b82 */ /* 0x000e220000000800 */
[----:B----4-:R-:W-:-:S07]  /*3c7e0*/  IMAD R249, R249, 0x1a2, RZ ;  /* 0x000001a2f9f97824 */ /* 0x010fce00078e02ff */
[----:B------:R-:W4:Y:S01]  /*3c7f0*/  LDC R57, c[0x0][0x278] ;  /* 0x00009e00ff397b82 */ /* 0x000f220000000800 */
[----:B------:R-:W-:-:S07]  /*3c800*/  LEA.HI.X.SX32 R49, R249, R3, 0x1, P5 ;  /* 0x00000003f9317211 */ /* 0x000fce00028f0eff */
[----:B------:R-:W3:Y:S01]  /*3c810*/  LDC R249, c[0x0][0x278] ;  /* 0x00009e00fff97b82 */ /* 0x000ee20000000800 */
[----:B-1----:R-:W-:Y:S02]  /*3c820*/  IMAD R55, R55, 0x1a1, RZ ;  /* 0x000001a137377824 */ /* 0x002fe400078e02ff */
[----:B--2---:R-:W-:Y:S01]  /*3c830*/  IMAD R61, R61, 0x346, RZ ;  /* 0x000003463d3d7824 */ /* 0x004fe200078e02ff */
[----:B------:R-:W-:Y:S01]  /*3c840*/  LEA.HI.X.SX32 R53, R53, R3, 0x1, P6 ;  /* 0x0000000335357211 */ /* 0x000fe200030f0eff */
[----:B------:R1:W-:Y:S01]  /*3c850*/  STG.E.U16 desc[UR4][R50.64], R47 ;  /* 0x0000002f32007986 */ /* 0x0003e2000c101504 */
[----:B------:R-:W-:Y:S02]  /*3c860*/  PRMT R60, R32, 0x7632, R60 ;  /* 0x00007632203c7816 */ /* 0x000fe4000000003c */
[----:B------:R-:W2:Y:S01]  /*3c870*/  LDC R54, c[0x0][0x278] ;  /* 0x00009e00ff367b82 */ /* 0x000ea20000000800 */
[----:B---3--:R-:W-:-:S07]  /*3c880*/  IMAD R251, R249, 0x1a4, RZ ;  /* 0x000001a4f9fb7824 */ /* 0x008fce00078e02ff */
[----:B------:R-:W3:Y:S01]  /*3c890*/  LDC R249, c[0x0][0x278] ;  /* 0x00009e00fff97b82 */ /* 0x000ee20000000800 */
[----:B-1----:R-:W-:Y:S01]  /*3c8a0*/  IMAD R51, R56, 0x1a3, RZ ;  /* 0x000001a338337824 */ /* 0x002fe200078e02ff */
[-C--:B------:R-:W-:Y:S01]  /*3c8b0*/  IADD3 R50, P6, R61, R2.reuse, RZ ;  /* 0x000000023d327210 */ /* 0x080fe20007fde0ff */
[----:B------:R-:W-:Y:S01]  /*3c8c0*/  IMAD R61, R62, 0x34c, RZ ;  /* 0x0000034c3e3d7824 */ /* 0x000fe200078e02ff */
[-C--:B------:R-:W-:Y:S01]  /*3c8d0*/  LEA.HI.X.SX32 R47, R55, R3.reuse, 0x1, P4 ;  /* 0x00000003372f7211 */ /* 0x080fe200020f0eff */
[----:B------:R1:W-:Y:S01]  /*3c8e0*/  STG.E.U16 desc[UR4][R52.64], R65 ;  /* 0x0000004134007986 */ /* 0x0003e2000c101504 */
[----:B------:R-:W-:Y:S01]  /*3c8f0*/  LEA.HI.X.SX32 R51, R51, R3, 0x1, P6 ;  /* 0x0000000333337211 */ /* 0x000fe200030f0eff */
[----:B----4-:R-:W-:Y:S01]  /*3c900*/  IMAD R59, R57, 0x34a, RZ ;  /* 0x0000034a393b7824 */ /* 0x010fe200078e02ff */
[----:B------:R-:W-:Y:S01]  /*3c910*/  PRMT R63, R33, 0x7632, R63 ;  /* 0x00007632213f7816 */ /* 0x000fe2000000003f */
[----:B------:R-:W-:Y:S01]  /*3c920*/  STG.E.U16 desc[UR4][R44.64], R32 ;  /* 0x000000202c007986 */ /* 0x000fe2000c101504 */
[----:B------:R-:W4:Y:S03]  /*3c930*/  LDC R57, c[0x0][0x278] ;  /* 0x00009e00ff397b82 */ /* 0x000f260000000800 */
[----:B------:R0:W-:Y:S05]  /*3c940*/  STG.E.U16 desc[UR4][R46.64], R60 ;  /* 0x0000003c2e007986 */ /* 0x0001ea000c101504 */
[----:B-1----:R-:W1:Y:S01]  /*3c950*/  LDC R53, c[0x0][0x278] ;  /* 0x00009e00ff357b82 */ /* 0x002e620000000800 */
[----:B---3--:R-:W-:Y:S01]  /*3c960*/  IMAD R249, R249, 0x1a6, RZ ;  /* 0x000001a6f9f97824 */ /* 0x008fe200078e02ff */
[----:B0-----:R-:W-:-:S06]  /*3c970*/  IADD3 R46, P6, R61, R2, RZ ;  /* 0x000000023d2e7210 */ /* 0x001fcc0007fde0ff */
[----:B------:R-:W0:Y:S01]  /*3c980*/  LDC R55, c[0x0][0x278] ;  /* 0x00009e00ff377b82 */ /* 0x000e220000000800 */
[----:B------:R-:W-:-:S07]  /*3c990*/  LEA.HI.X.SX32 R47, R249, R3, 0x1, P6 ;  /* 0x00000003f92f7211 */ /* 0x000fce00030f0eff */
[----:B------:R-:W3:Y:S01]  /*3c9a0*/  LDC R249, c[0x0][0x278] ;  /* 0x00009e00fff97b82 */ /* 0x000ee20000000800 */
[----:B------:R-:W-:-:S05]  /*3c9b0*/  IMAD R45, R58, 0x348, RZ ;  /* 0x000003483a2d7824 */ /* 0x000fca00078e02ff */
[-C--:B------:R-:W-:Y:S02]  /*3c9c0*/  IADD3 R44, P4, R45, R2.reuse, RZ ;  /* 0x000000022d2c7210 */ /* 0x080fe40007f9e0ff */
[----:B------:R-:W0:Y:S02]  /*3c9d0*/  LDC R52, c[0x0][0x278] ;  /* 0x00009e00ff347b82 */ /* 0x000e240000000800 */
[----:B------:R-:W-:Y:S01]  /*3c9e0*/  LEA.HI.X.SX32 R45, R251, R3, 0x1, P4 ;  /* 0x00000003fb2d7211 */ /* 0x000fe200020f0eff */
[----:B------:R2:W-:Y:S05]  /*3c9f0*/  STG.E.U16 desc[UR4][R48.64], R33 ;  /* 0x0000002130007986 */ /* 0x0005ea000c101504 */
[----:B------:R-:W0:Y:S01]  /*3ca00*/  LDC R56, c[0x0][0x278] ;  /* 0x00009e00ff387b82 */ /* 0x000e220000000800 */
[----:B---3--:R-:W-:Y:S01]  /*3ca10*/  IMAD R251, R249, 0x1a8, RZ ;  /* 0x000001a8f9fb7824 */ /* 0x008fe200078e02ff */
[----:B------:R-:W-:-:S06]  /*3ca20*/  IADD3 R32, P5, R59, R2, RZ ;  /* 0x000000023b207210 */ /* 0x000fcc0007fbe0ff */
[----:B------:R-:W3:Y:S01]  /*3ca30*/  LDC R249, c[0x0][0x278] ;  /* 0x00009e00fff97b82 */ /* 0x000ee20000000800 */
[----:B--2---:R-:W-:Y:S01]  /*3ca40*/  IMAD R33, R54, 0x1a5, RZ ;  /* 0x000001a536217824 */ /* 0x004fe200078e02ff */
[----:B------:R-:W-:Y:S01]  /*3ca50*/  PRMT R58, R34, 0x7632, R58 ;  /* 0x00007632223a7816 */ /* 0x000fe2000000003a */
[----:B----4-:R-:W-:-:S03]  /*3ca60*/  IMAD R57, R57, 0x354, RZ ;  /* 0x0000035439397824 */ /* 0x010fc600078e02ff */
[----:B------:R-:W-:Y:S01]  /*3ca70*/  LEA.HI.X.SX32 R33, R33, R3, 0x1, P5 ;  /* 0x0000000321217211 */ /* 0x000fe200028f0eff */
[----:B------:R2:W-:Y:S01]  /*3ca80*/  STG.E.U16 desc[UR4][R50.64], R63 ;  /* 0x0000003f32007986 */ /* 0x0005e2000c101504 */
[----:B------:R-:W4:Y:S03]  /*3ca90*/  LDC R48, c[0x0][0x278] ;  /* 0x00009e00ff307b82 */ /* 0x000f260000000800 */
[----:B------:R-:W-:Y:S01]  /*3caa0*/  STG.E.U16 desc[UR4][R44.64], R34 ;  /* 0x000000222c007986 */ /* 0x000fe2000c101504 */
[----:B-1----:R-:W-:-:S03]  /*3cab0*/  IMAD R59, R53, 0x34e, RZ ;  /* 0x0000034e353b7824 */ /* 0x002fc600078e02ff */
[----:B------:R-:W-:Y:S01]  /*3cac0*/  STG.E.U16 desc[UR4][R32.64], R58 ;  /* 0x0000003a20007986 */ /* 0x000fe2000c101504 */
[----:B------:R-:W1:Y:S03]  /*3cad0*/  LDC R53, c[0x0][0x278] ;  /* 0x00009e00ff357b82 */ /* 0x000e660000000800 */
[----:B------:R0:W-:Y:S01]  /*3cae0*/  STG.E.U16 desc[UR4][R46.64], R35 ;  /* 0x000000232e007986 */ /* 0x0001e2000c101504 */
[----:B---3--:R-:W-:-:S04]  /*3caf0*/  IMAD R249, R249, 0x1aa, RZ ;  /* 0x000001aaf9f97824 */ /* 0x008fc800078e02ff */
[----:B--2---:R-:W2:Y:S01]  /*3cb00*/  LDC R51, c[0x0][0x278] ;  /* 0x00009e00ff337b82 */ /* 0x004ea20000000800 */
[----:B0-----:R-:W-:Y:S01]  /*3cb10*/  IADD3 R46, P6, R57, R2, RZ ;  /* 0x00000002392e7210 */ /* 0x001fe20007fde0ff */
[----:B------:R-:W-:Y:S01]  /*3cb20*/  IMAD R55, R55, 0x350, RZ ;  /* 0x0000035037377824 */ /* 0x000fe200078e02ff */
[----:B------:R-:W-:-:S05]  /*3cb30*/  PRMT R60, R35, 0x7632, R60 ;  /* 0x00007632233c7816 */ /* 0x000fca000000003c */
[----:B------:R-:W0:Y:S01]  /*3cb40*/  LDC R49, c[0x0][0x278] ;  /* 0x00009e00ff317b82 */ /* 0x000e220000000800 */
[----:B------:R-:W-:-:S07]  /*3cb50*/  LEA.HI.X.SX32 R47, R249, R3, 0x1, P6 ;  /* 0x00000003f92f7211 */ /* 0x000fce00030f0eff */
[----:B------:R-:W3:Y:S01]  /*3cb60*/  LDC R249, c[0x0][0x278] ;  /* 0x00009e00fff97b82 */ /* 0x000ee20000000800 */
[----:B------:R-:W-:Y:S01]  /*3cb70*/  IMAD R45, R52, 0x1a7, RZ ;  /* 0x000001a7342d7824 */ /* 0x000fe200078e02ff */
[-C--:B------:R-:W-:Y:S01]  /*3cb80*/  IADD3 R32, P5, R59, R2.reuse, RZ ;  /* 0x000000023b207210 */ /* 0x080fe20007fbe0ff */
[----:B------:R-:W-:Y:S01]  /*3cb90*/  IMAD R59, R56, 0x352, RZ ;  /* 0x00000352383b7824 */ /* 0x000fe200078e02ff */
[-C--:B------:R-:W-:Y:S02]  /*3cba0*/  IADD3 R34, P4, R55, R2.reuse, RZ ;  /* 0x0000000237227210 */ /* 0x080fe40007f9e0ff */
[-C--:B------:R-:W-:Y:S01]  /*3cbb0*/  LEA.HI.X.SX32 R33, R45, R3.reuse, 0x1, P5 ;  /* 0x000000032d217211 */ /* 0x080fe200028f0eff */
[----:B----4-:R-:W-:Y:S01]  /*3cbc0*/  IMAD R45, R48, 0x1a9, RZ ;  /* 0x000001a9302d7824 */ /* 0x010fe200078e02ff */
[-C--:B------:R-:W-:Y:S01]  /*3cbd0*/  LEA.HI.X.SX32 R35, R251, R3.reuse, 0x1, P4 ;  /* 0x00000003fb237211 */ /* 0x080fe200020f0eff */
[----:B-1----:R-:W-:Y:S01]  /*3cbe0*/  IMAD R53, R53, 0x358, RZ ;  /* 0x0000035835357824 */ /* 0x002fe200078e02ff */
[----:B------:R-:W-:Y:S01]  /*3cbf0*/  IADD3 R44, P5, R59, R2, RZ ;  /* 0x000000023b2c7210 */ /* 0x000fe20007fbe0ff */
[----:B------:R-:W-:Y:S01]  /*3cc00*/  STG.E.U16 desc[UR4][R32.64], R60 ;  /* 0x0000003c20007986 */ /* 0x000fe2000c101504 */
[----:B------:R-:W1:Y:S02]  /*3cc10*/  LDC R52, c[0x0][0x278] ;  /* 0x00009e00ff347b82 */ /* 0x000e640000000800 */
[----:B------:R-:W-:Y:S01]  /*3cc20*/  LEA.HI.X.SX32 R45, R45, R3, 0x1, P5 ;  /* 0x000000032d2d7211 */ /* 0x000fe200028f0eff */
[----:B------:R4:W-:Y:S01]  /*3cc30*/  STG.E.U16 desc[UR4][R34.64], R40 ;  /* 0x0000002822007986 */ /* 0x0009e2000c101504 */
[----:B--2---:R-:W-:Y:S01]  /*3cc40*/  IMAD R57, R51, 0x356, RZ ;  /* 0x0000035633397824 */ /* 0x004fe200078e02ff */
[----:B------:R-:W-:-:S03]  /*3cc50*/  PRMT R58, R40, 0x7632, R58 ;  /* 0x00007632283a7816 */ /* 0x000fc6000000003a */
[----:B------:R-:W2:Y:S01]  /*3cc60*/  LDC R54, c[0x0][0x278] ;  /* 0x00009e00ff367b82 */ /* 0x000ea20000000800 */
[----:B---3--:R-:W-:Y:S01]  /*3cc70*/  IMAD R249, R249, 0x1ac, RZ ;  /* 0x000001acf9f97824 */ /* 0x008fe200078e02ff */
[-C--:B----4-:R-:W-:Y:S01]  /*3cc80*/  IADD3 R34, P5, R53, R2.reuse, RZ ;  /* 0x0000000235227210 */ /* 0x090fe20007fbe0ff */
[----:B0-----:R-:W-:Y:S01]  /*3cc90*/  IMAD R33, R49, 0x1ab, RZ ;  /* 0x000001ab31217824 */ /* 0x001fe200078e02ff */
[----:B------:R-:W-:Y:S01]  /*3cca0*/  IADD3 R32, P4, R57, R2, RZ ;  /* 0x0000000239207210 */ /* 0x000fe20007f9e0ff */
[----:B------:R0:W-:Y:S01]  /*3ccb0*/  STG.E.U16 desc[UR4][R44.64], R58 ;  /* 0x0000003a2c007986 */ /* 0x0001e2000c101504 */
[-C--:B------:R-:W-:Y:S02]  /*3ccc0*/  LEA.HI.X.SX32 R35, R249, R3.reuse, 0x1, P5 ;  /* 0x00000003f9237211 */ /* 0x080fe400028f0eff */
[----:B------:R-:W3:Y:S08]  /*3ccd0*/  LDC R50, c[0x0][0x278] ;  /* 0x00009e00ff327b82 */ /* 0x000ef00000000800 */
[----:B------:R-:W4:Y:S01]  /*3cce0*/  LDC R249, c[0x0][0x278] ;  /* 0x00009e00fff97b82 */ /* 0x000f220000000800 */
[----:B------:R-:W-:Y:S01]  /*3ccf0*/  LEA.HI.X.SX32 R33, R33, R3, 0x1, P4 ;  /* 0x0000000321217211 */ /* 0x000fe200020f0eff */
[----:B-1----:R-:W-:Y:S01]  /*3cd00*/  IMAD R57, R52, 0x35c, RZ ;  /* 0x0000035c34397824 */ /* 0x002fe200078e02ff */
[----:B0-----:R-:W-:Y:S01]  /*3cd10*/  PRMT R44, R41, 0x7632, R44 ;  /* 0x00007632292c7816 */ /* 0x001fe2000000002c */
[----:B------:R-:W-:Y:S04]  /*3cd20*/  STG.E.U16 desc[UR4][R46.64], R41 ;  /* 0x000000292e007986 */ /* 0x000fe8000c101504 */
[----:B------:R0:W-:Y:S01]  /*3cd30*/  STG.E.U16 desc[UR4][R32.64], R44 ;  /* 0x0000002c20007986 */ /* 0x0001e2000c101504 */
[----:B------:R-:W1:Y:S01]  /*3cd40*/  LDC R56, c[0x0][0x278] ;  /* 0x00009e00ff387b82 */ /* 0x000e620000000800 */
[----:B--2---:R-:W-:-:S02]  /*3cd50*/  IMAD R59, R54, 0x35a, RZ ;  /* 0x0000035a363b7824 */ /* 0x004fc400078e02ff */
[----:B---3--:R-:W-:-:S05]  /*3cd60*/  IMAD R45, R50, 0x1ad, RZ ;  /* 0x000001ad322d7824 */ /* 0x008fca00078e02ff */
[----:B------:R-:W2:Y:S01]  /*3cd70*/  LDC R49, c[0x0][0x278] ;  /* 0x00009e00ff317b82 */ /* 0x000ea20000000800 */
        /* <DEDUP_REMOVED lines=9> */
[----:B-1----:R-:W-:-:S04]  /*3ce10*/  IMAD R35, R56, 0x360, RZ ;  /* 0x0000036038237824 */ /* 0x002fc800078e02ff */
[----:B------:R1:W-:Y:S02]  /*3ce20*/  STG.E.U16 desc[UR4][R40.64], R54 ;  /* 0x0000003628007986 */ /* 0x0003e4000c101504 */
[----:B------:R-:W4:Y:S08]  /*3ce30*/  LDC R48, c[0x0][0x278] ;  /* 0x00009e00ff307b82 */ /* 0x000f300000000800 */
[----:B------:R-:W4:Y:S01]  /*3ce40*/  LDC R51, c[0x0][0x278] ;  /* 0x00009e00ff337b82 */ /* 0x000f220000000800 */
[----:B-1----:R-:W-:Y:S01]  /*3ce50*/  IADD3 R40, P5, R35, R2, RZ ;  /* 0x0000000223287210 */ /* 0x002fe20007fbe0ff */
[----:B---3--:R-:W-:-:S06]  /*3ce60*/  IMAD R249, R249, 0x1b0, RZ ;  /* 0x000001b0f9f97824 */ /* 0x008fcc00078e02ff */
[----:B------:R-:W1:Y:S01]  /*3ce70*/  LDC R52, c[0x0][0x278] ;  /* 0x00009e00ff347b82 */ /* 0x000e620000000800 */
[----:B------:R-:W-:-:S07]  /*3ce80*/  LEA.HI.X.SX32 R41, R249, R3, 0x1, P5 ;  /* 0x00000003f9297211 */ /* 0x000fce00028f0eff */
[----:B------:R-:W3:Y:S01]  /*3ce90*/  LDC R249, c[0x0][0x278] ;  /* 0x00009e00fff97b82 */ /* 0x000ee20000000800 */
[----:B------:R2:W-:Y:S01]  /*3cea0*/  STG.E.U16 desc[UR4][R32.64], R43 ;  /* 0x0000002b20007986 */ /* 0x0005e2000c101504 */
[----:B0-----:R-:W-:Y:S01]  /*3ceb0*/  IMAD R55, R55, 0x35e, RZ ;  /* 0x0000035e37377824 */ /* 0x001fe200078e02ff */
[----:B------:R-:W-:-:S05]  /*3cec0*/  PRMT R56, R43, 0x7632, R56 ;  /* 0x000076322b387816 */ /* 0x000fca0000000038 */
[----:B------:R-:W0:Y:S01]  /*3ced0*/  LDC R47, c[0x0][0x278] ;  /* 0x00009e00ff2f7b82 */ /* 0x000e220000000800 */
[----:B--2---:R-:W-:-:S07]  /*3cee0*/  IMAD R33, R49, 0x364, RZ ;  /* 0x0000036431217824 */ /* 0x004fce00078e02ff */
[----:B------:R-:W2:Y:S01]  /*3cef0*/  LDC R50, c[0x0][0x278] ;  /* 0x00009e00ff327b82 */ /* 0x000ea20000000800 */
        /* <DEDUP_REMOVED lines=14> */
[----:B-1----:R-:W-:Y:S02]  /*3cfe0*/  IMAD R41, R52, 0x368, RZ ;  /* 0x0000036834297824 */ /* 0x002fe400078e02ff */
[----:B----4-:R-:W-:Y:S01]  /*3cff0*/  IMAD R249, R249, 0x1b4, RZ ;  /* 0x000001b4f9f97824 */ /* 0x010fe200078e02ff */
[----:B------:R-:W-:Y:S01]  /*3d000*/  PRMT R57, R36, 0x7632, R57 ;  /* 0x0000763224397816 */ /* 0x000fe20000000039 */
[----:B0-----:R-:W-:Y:S01]  /*3d010*/  IMAD R47, R47, 0x1b1, RZ ;  /* 0x000001b12f2f7824 */ /* 0x001fe200078e02ff */
[----:B------:R-:W-:Y:S01]  /*3d020*/  IADD3 R40, P5, R41, R2, RZ ;  /* 0x0000000229287210 */ /* 0x000fe20007fbe0ff */
[----:B--2---:R-:W-:Y:S01]  /*3d030*/  IMAD R43, R50, 0x366, RZ ;  /* 0x00000366322b7824 */ /* 0x004fe200078e02ff */
        /* <DEDUP_REMOVED lines=436> */
[----:B------:R-:W4:Y:S08]  /*3eb80*/  LDC R20, c[0x0][0x278] ;  /* 0x00009e00ff147b82 */ /* 0x000f300000000800 */
[----:B------:R-:W4:Y:S01]  /*3eb90*/  LDC R19, c[0x0][0x278] ;  /* 0x00009e00ff137b82 */ /* 0x000f220000000800 */
[----:B0-----:R-:W-:Y:S01]  /*3eba0*/  IADD3 R12, P6, R11, R2, RZ ;  /* 0x000000020b0c7210 */ /* 0x001fe20007fde0ff */
[----:B---3--:R-:W-:-:S06]  /*3ebb0*/  IMAD R249, R249, 0x1ee, RZ ;  /* 0x000001eef9f97824 */ /* 0x008fcc00078e02ff */
[----:B------:R-:W0:Y:S01]  /*3ebc0*/  LDC R14, c[0x0][0x278] ;  /* 0x00009e00ff0e7b82 */ /* 0x000e220000000800 */
[----:B------:R-:W-:-:S07]  /*3ebd0*/  LEA.HI.X.SX32 R11, R249, R3, 0x1, P5 ;  /* 0x00000003f90b7211 */ /* 0x000fce00028f0eff */
[----:B------:R-:W3:Y:S01]  /*3ebe0*/  LDC R249, c[0x0][0x278] ;  /* 0x00009e00fff97b82 */ /* 0x000ee20000000800 */
[----:B--2---:R-:W-:Y:S02]  /*3ebf0*/  IMAD R23, R23, 0x3da, RZ ;  /* 0x000003da17177824 */ /* 0x004fe400078e02ff */
[----:B-1----:R-:W-:-:S03]  /*3ec00*/  IMAD R9, R18, 0x1ed, RZ ;  /* 0x000001ed12097824 */ /* 0x002fc600078e02ff */
[-C--:B------:R-:W-:Y:S01]  /*3ec10*/  IADD3 R8, P4, R23, R2.reuse, RZ ;  /* 0x0000000217087210 */ /* 0x080fe20007f9e0ff */
[----:B----4-:R-:W-:Y:S01]  /*3ec20*/  IMAD R23, R17, 0x3e0, RZ ;  /* 0x000003e011177824 */ /* 0x010fe200078e02ff */
[----:B------:R1:W-:Y:S01]  /*3ec30*/  STG.E.U16 desc[UR4][R4.64], R6 ;  /* 0x0000000604007986 */ /* 0x0003e2000c101504 */
[----:B------:R-:W-:Y:S01]  /*3ec40*/  PRMT R22, R6, 0x7632, R22 ;  /* 0x0000763206167816 */ /* 0x000fe20000000016 */
[----:B------:R-:W-:Y:S01]  /*3ec50*/  IMAD R19, R19, 0x3e4, RZ ;  /* 0x000003e413137824 */ /* 0x000fe200078e02ff */
[----:B------:R-:W-:Y:S01]  /*3ec60*/  LEA.HI.X.SX32 R9, R9, R3, 0x1, P4 ;  /* 0x0000000309097211 */ /* 0x000fe200020f0eff */
[----:B------:R-:W2:Y:S04]  /*3ec70*/  LDC R21, c[0x0][0x278] ;  /* 0x00009e00ff157b82 */ /* 0x000ea80000000800 */
[----:B------:R4:W-:Y:S01]  /*3ec80*/  STG.E.U16 desc[UR4][R8.64], R22 ;  /* 0x0000001608007986 */ /* 0x0009e2000c101504 */
[----:B-1----:R-:W-:Y:S01]  /*3ec90*/  IMAD R5, R20, 0x3e2, RZ ;  /* 0x000003e214057824 */ /* 0x002fe200078e02ff */
[----:B------:R-:W-:-:S02]  /*3eca0*/  IADD3 R4, P5, R23, R2, RZ ;  /* 0x0000000217047210 */ /* 0x000fc40007fbe0ff */
[----:B------:R-:W1:Y:S01]  /*3ecb0*/  LDC R15, c[0x0][0x278] ;  /* 0x00009e00ff0f7b82 */ /* 0x000e620000000800 */
[----:B---3--:R-:W-:Y:S01]  /*3ecc0*/  IMAD R249, R249, 0x1f0, RZ ;  /* 0x000001f0f9f97824 */ /* 0x008fe200078e02ff */
[----:B----4-:R-:W-:-:S04]  /*3ecd0*/  IADD3 R8, P4, R5, R2, RZ ;  /* 0x0000000205087210 */ /* 0x010fc80007f9e0ff */
[----:B------:R-:W-:Y:S01]  /*3ece0*/  LEA.HI.X.SX32 R5, R249, R3, 0x1, P5 ;  /* 0x00000003f9057211 */ /* 0x000fe200028f0eff */
[----:B------:R3:W-:Y:S01]  /*3ecf0*/  STG.E.U16 desc[UR4][R10.64], R7 ;  /* 0x000000070a007986 */ /* 0x0007e2000c101504 */
[----:B------:R-:W4:Y:S08]  /*3ed00*/  LDC R249, c[0x0][0x278] ;  /* 0x00009e00fff97b82 */ /* 0x000f300000000800 */
[----:B------:R-:W1:Y:S01]  /*3ed10*/  LDC R16, c[0x0][0x278] ;  /* 0x00009e00ff107b82 */ /* 0x000e620000000800 */
[----:B---3--:R-:W-:-:S07]  /*3ed20*/  IADD3 R10, P5, R19, R2, RZ ;  /* 0x00000002130a7210 */ /* 0x008fce0007fbe0ff */
[----:B------:R-:W3:Y:S01]  /*3ed30*/  LDC R17, c[0x0][0x278] ;  /* 0x00009e00ff117b82 */ /* 0x000ee20000000800 */
[----:B----4-:R-:W-:Y:S01]  /*3ed40*/  IMAD R249, R249, 0x1f2, RZ ;  /* 0x000001f2f9f97824 */ /* 0x010fe200078e02ff */
[----:B------:R-:W-:Y:S01]  /*3ed50*/  PRMT R24, R7, 0x7632, R24 ;  /* 0x0000763207187816 */ /* 0x000fe20000000018 */
[----:B0-----:R-:W-:-:S05]  /*3ed60*/  IMAD R13, R14, 0x1ef, RZ ;  /* 0x000001ef0e0d7824 */ /* 0x001fca00078e02ff */
[----:B------:R-:W0:Y:S01]  /*3ed70*/  LDC R18, c[0x0][0x278] ;  /* 0x00009e00ff127b82 */ /* 0x000e220000000800 */
[----:B------:R-:W-:-:S07]  /*3ed80*/  LEA.HI.X.SX32 R11, R249, R3, 0x1, P5 ;  /* 0x00000003f90b7211 */ /* 0x000fce00028f0eff */
[----:B------:R-:W4:Y:S01]  /*3ed90*/  LDC R249, c[0x0][0x278] ;  /* 0x00009e00fff97b82 */ /* 0x000f220000000800 */
[----:B------:R-:W-:Y:S01]  /*3eda0*/  LEA.HI.X.SX32 R13, R13, R3, 0x1, P6 ;  /* 0x000000030d0d7211 */ /* 0x000fe200030f0eff */
[----:B--2---:R-:W-:Y:S02]  /*3edb0*/  IMAD R21, R21, 0x3e6, RZ ;  /* 0x000003e615157824 */ /* 0x004fe400078e02ff */
[----:B-1----:R-:W-:Y:S02]  /*3edc0*/  IMAD R15, R15, 0x1f1, RZ ;  /* 0x000001f10f0f7824 */ /* 0x002fe400078e02ff */
[----:B------:R1:W-:Y:S01]  /*3edd0*/  STG.E.U16 desc[UR4][R12.64], R24 ;  /* 0x000000180c007986 */ /* 0x0003e2000c101504 */
[----:B------:R-:W-:Y:S01]  /*3ede0*/  IMAD R7, R16, 0x1f3, RZ ;  /* 0x000001f310077824 */ /* 0x000fe200078e02ff */
[----:B------:R-:W2:Y:S01]  /*3edf0*/  LDC R6, c[0x0][0x278] ;  /* 0x00009e00ff067b82 */ /* 0x000ea20000000800 */
[----:B------:R-:W-:Y:S01]  /*3ee00*/  PRMT R22, R245, 0x7632, R22 ;  /* 0x00007632f5167816 */ /* 0x000fe20000000016 */
[----:B---3--:R-:W-:-:S06]  /*3ee10*/  IMAD R27, R17, 0x3ec, RZ ;  /* 0x000003ec111b7824 */ /* 0x008fcc00078e02ff */
[----:B------:R-:W3:Y:S01]  /*3ee20*/  LDC R14, c[0x0][0x278] ;  /* 0x00009e00ff0e7b82 */ /* 0x000ee20000000800 */
[----:B----4-:R-:W-:Y:S01]  /*3ee30*/  IMAD R251, R249, 0x1f4, RZ ;  /* 0x000001f4f9fb7824 */ /* 0x010fe200078e02ff */
[----:B-1----:R-:W-:-:S06]  /*3ee40*/  IADD3 R12, P6, R21, R2, RZ ;  /* 0x00000002150c7210 */ /* 0x002fcc0007fde0ff */
[----:B------:R-:W1:Y:S01]  /*3ee50*/  LDC R249, c[0x0][0x278] ;  /* 0x00009e00fff97b82 */ /* 0x000e620000000800 */
[-C--:B------:R-:W-:Y:S02]  /*3ee60*/  LEA.HI.X.SX32 R9, R15, R3.reuse, 0x1, P4 ;  /* 0x000000030f097211 */ /* 0x080fe400020f0eff */
[----:B------:R-:W-:Y:S02]  /*3ee70*/  PRMT R16, R244, 0x7632, R16 ;  /* 0x00007632f4107816 */ /* 0x000fe40000000010 */
[----:B------:R-:W-:Y:S01]  /*3ee80*/  LEA.HI.X.SX32 R13, R7, R3, 0x1, P6 ;  /* 0x00000003070d7211 */ /* 0x000fe200030f0eff */
[----:B------:R-:W-:Y:S02]  /*3ee90*/  STG.E.U16 desc[UR4][R4.64], R244 ;  /* 0x000000f404007986 */ /* 0x000fe4000c101504 */
[----:B------:R-:W4:Y:S02]  /*3eea0*/  LDC R20, c[0x0][0x278] ;  /* 0x00009e00ff147b82 */ /* 0x000f240000000800 */
[----:B------:R3:W-:Y:S04]  /*3eeb0*/  STG.E.U16 desc[UR4][R8.64], R16 ;  /* 0x0000001008007986 */ /* 0x0007e8000c101504 */
[----:B------:R3:W-:Y:S01]  /*3eec0*/  STG.E.U16 desc[UR4][R10.64], R245 ;  /* 0x000000f50a007986 */ /* 0x0007e2000c101504 */
[----:B0-----:R-:W-:Y:S01]  /*3eed0*/  IMAD R23, R18, 0x3e8, RZ ;  /* 0x000003e812177824 */ /* 0x001fe200078e02ff */
[----:B------:R-:W-:Y:S01]  /*3eee0*/  PRMT R24, R246, 0x7632, R24 ;  /* 0x00007632f6187816 */ /* 0x000fe20000000018 */
[----:B--2---:R-:W-:Y:S01]  /*3eef0*/  IMAD R25, R6, 0x3ea, RZ ;  /* 0x000003ea06197824 */ /* 0x004fe200078e02ff */
[----:B------:R0:W-:Y:S01]  /*3ef00*/  STG.E.U16 desc[UR4][R12.64], R22 ;  /* 0x000000160c007986 */ /* 0x0001e2000c101504 */
[----:B------:R-:W2:Y:S01]  /*3ef10*/  LDC R17, c[0x0][0x278] ;  /* 0x00009e00ff117b82 */ /* 0x000ea20000000800 */
[----:B-1----:R-:W-:Y:S01]  /*3ef20*/  IMAD R249, R249, 0x1f6, RZ ;  /* 0x000001f6f9f97824 */ /* 0x002fe200078e02ff */
[-C--:B---3--:R-:W-:Y:S01]  /*3ef30*/  IADD3 R8, P4, R23, R2.reuse, RZ ;  /* 0x0000000217087210 */ /* 0x088fe20007f9e0ff */
[----:B------:R-:W-:Y:S01]  /*3ef40*/  IMAD R11, R14, 0x1f5, RZ ;  /* 0x000001f50e0b7824 */ /* 0x000fe200078e02ff */
[----:B------:R-:W-:-:S04]  /*3ef50*/  IADD3 R10, P5, R25, R2, RZ ;  /* 0x00000002190a7210 */ /* 0x000fc80007fbe0ff */
[----:B------:R-:W1:Y:S01]  /*3ef60*/  LDC R14, c[0x0][0x278] ;  /* 0x00009e00ff0e7b82 */ /* 0x000e620000000800 */
[----:B------:R-:W3:Y:S01]  /*3ef70*/  LDS.128 R4, [R0] ;  /* 0x0000000000047984 */ /* 0x000ee20000000c00 */
[----:B0-----:R-:W-:-:S04]  /*3ef80*/  IADD3 R12, P6, R27, R2, RZ ;  /* 0x000000021b0c7210 */ /* 0x001fc80007fde0ff */
[-C--:B------:R-:W-:Y:S02]  /*3ef90*/  LEA.HI.X.SX32 R13, R249, R3.reuse, 0x1, P6 ;  /* 0x00000003f90d7211 */ /* 0x080fe400030f0eff */
[----:B------:R-:W0:Y:S01]  /*3efa0*/  LDC R249, c[0x0][0x278] ;  /* 0x00009e00fff97b82 */ /* 0x000e220000000800 */
[-C--:B------:R-:W-:Y:S01]  /*3efb0*/  LEA.HI.X.SX32 R9, R251, R3.reuse, 0x1, P4 ;  /* 0x00000003fb097211 */ /* 0x080fe200020f0eff */
[----:B----4-:R-:W-:Y:S01]  /*3efc0*/  IMAD R27, R20, 0x3f0, RZ ;  /* 0x000003f0141b7824 */ /* 0x010fe200078e02ff */
[----:B------:R-:W-:-:S03]  /*3efd0*/  LEA.HI.X.SX32 R11, R11, R3, 0x1, P5 ;  /* 0x000000030b0b7211 */ /* 0x000fc600028f0eff */
[----:B------:R-:W-:Y:S02]  /*3efe0*/  STG.E.U16 desc[UR4][R8.64], R246 ;  /* 0x000000f608007986 */ /* 0x000fe4000c101504 */
[----:B------:R-:W4:Y:S02]  /*3eff0*/  LDC R15, c[0x0][0x278] ;  /* 0x00009e00ff0f7b82 */ /* 0x000f240000000800 */
[----:B------:R2:W-:Y:S02]  /*3f000*/  STG.E.U16 desc[UR4][R10.64], R24 ;  /* 0x000000180a007986 */ /* 0x0005e4000c101504 */
[----:B--2---:R-:W-:-:S04]  /*3f010*/  IMAD R17, R17, 0x3f4, RZ ;  /* 0x000003f411117824 */ /* 0x004fc800078e02ff */
[----:B------:R-:W2:Y:S01]  /*3f020*/  LDC R19, c[0x0][0x278] ;  /* 0x00009e00ff137b82 */ /* 0x000ea20000000800 */
[----:B------:R-:W-:Y:S01]  /*3f030*/  IADD3 R10, P4, R27, R2, RZ ;  /* 0x000000021b0a7210 */ /* 0x000fe20007f9e0ff */
[----:B0-----:R-:W-:-:S06]  /*3f040*/  IMAD R251, R249, 0x1f8, RZ ;  /* 0x000001f8f9fb7824 */ /* 0x001fcc00078e02ff */
[----:B------:R-:W0:Y:S01]  /*3f050*/  LDC R21, c[0x0][0x278] ;  /* 0x00009e00ff157b82 */ /* 0x000e220000000800 */
[----:B------:R-:W-:Y:S02]  /*3f060*/  LEA.HI.X.SX32 R11, R251, R3, 0x1, P4 ;  /* 0x00000003fb0b7211 */ /* 0x000fe400020f0eff */
[----:B------:R-:W3:Y:S05]  /*3f070*/  LDL.LU R251, [R1+0xd50] ;  /* 0x000d500001fb7983 */ /* 0x000eea0000300800 */
[----:B------:R-:W2:Y:S01]  /*3f080*/  LDC R249, c[0x0][0x278] ;  /* 0x00009e00fff97b82 */ /* 0x000ea20000000800 */
[----:B------:R1:W-:Y:S01]  /*3f090*/  STG.E.U16 desc[UR4][R12.64], R247 ;  /* 0x000000f70c007986 */ /* 0x0003e2000c101504 */
[----:B----4-:R-:W-:-:S06]  /*3f0a0*/  IMAD R9, R15, 0x1f7, RZ ;  /* 0x000001f70f097824 */ /* 0x010fcc00078e02ff */
[----:B------:R-:W4:Y:S01]  /*3f0b0*/  LDC R18, c[0x0][0x278] ;  /* 0x00009e00ff127b82 */ /* 0x000f220000000800 */
[----:B-1----:R-:W-:Y:S01]  /*3f0c0*/  IMAD R13, R14, 0x1f9, RZ ;  /* 0x000001f90e0d7824 */ /* 0x002fe200078e02ff */
[----:B------:R-:W-:-:S06]  /*3f0d0*/  IADD3 R14, P6, R17, R2, RZ ;  /* 0x00000002110e7210 */ /* 0x000fcc0007fde0ff */
[----:B------:R-:W1:Y:S01]  /*3f0e0*/  LDC R22, c[0x0][0x278] ;  /* 0x00009e00ff167b82 */ /* 0x000e620000000800 */
[----:B--2---:R-:W-:-:S07]  /*3f0f0*/  IMAD R249, R249, 0x1fa, RZ ;  /* 0x000001faf9f97824 */ /* 0x004fce00078e02ff */
[----:B------:R-:W2:Y:S01]  /*3f100*/  LDC R0, c[0x0][0x278] ;  /* 0x00009e00ff007b82 */ /* 0x000ea20000000800 */
[----:B------:R-:W-:Y:S02]  /*3f110*/  LEA.HI.X.SX32 R15, R249, R3, 0x1, P6 ;  /* 0x00000003f90f7211 */ /* 0x000fe400030f0eff */
[----:B------:R-:W2:Y:S01]  /*3f120*/  LDL.LU R249, [R1+0xd54] ;  /* 0x000d540001f97983 */ /* 0x000ea20000300800 */
[----:B------:R-:W-:-:S04]  /*3f130*/  IMAD R25, R19, 0x3ee, RZ ;  /* 0x000003ee13197824 */ /* 0x000fc800078e02ff */
[----:B------:R-:W2:Y:S08]  /*3f140*/  LDC R23, c[0x0][0x278] ;  /* 0x00009e00ff177b82 */ /* 0x000eb00000000800 */
[----:B------:R-:W2:Y:S08]  /*3f150*/  LDC R19, c[0x0][0x278] ;  /* 0x00009e00ff137b82 */ /* 0x000eb00000000800 */
[----:B------:R-:W2:Y:S01]  /*3f160*/  LDC R20, c[0x0][0x278] ;  /* 0x00009e00ff147b82 */ /* 0x000ea20000000800 */
[----:B------:R-:W-:Y:S01]  /*3f170*/  IADD3 R8, P5, R25, R2, RZ ;  /* 0x0000000219087210 */ /* 0x000fe20007fbe0ff */
[----:B0-----:R-:W-:-:S06]  /*3f180*/  IMAD R21, R21, 0x3f2, RZ ;  /* 0x000003f215157824 */ /* 0x001fcc00078e02ff */
[----:B------:R-:W0:Y:S01]  /*3f190*/  LDC R16, c[0x0][0x278] ;  /* 0x00009e00ff107b82 */ /* 0x000e220000000800 */
[----:B------:R-:W-:-:S07]  /*3f1a0*/  LEA.HI.X.SX32 R9, R9, R3, 0x1, P5 ;  /* 0x0000000309097211 */ /* 0x000fce00028f0eff */
[----:B------:R-:W0:Y:S01]  /*3f1b0*/  LDC R17, c[0x0][0x278] ;  /* 0x00009e00ff117b82 */ /* 0x000e220000000800 */
[----:B------:R-:W-:Y:S02]  /*3f1c0*/  IADD3 R12, P5, R21, R2, RZ ;  /* 0x00000002150c7210 */ /* 0x000fe40007fbe0ff */
[----:B------:R-:W-:Y:S01]  /*3f1d0*/  PRMT R26, R247, 0x7632, R26 ;  /* 0x00007632f71a7816 */ /* 0x000fe2000000001a */
[----:B----4-:R-:W-:Y:S01]  /*3f1e0*/  IMAD R21, R18, 0x3f6, RZ ;  /* 0x000003f612157824 */ /* 0x010fe200078e02ff */
[----:B------:R-:W-:Y:S02]  /*3f1f0*/  LEA.HI.X.SX32 R13, R13, R3, 0x1, P5 ;  /* 0x000000030d0d7211 */ /* 0x000fe400028f0eff */
[----:B---3--:R-:W-:Y:S01]  /*3f200*/  PRMT R24, R4, 0x7632, R24 ;  /* 0x0000763204187816 */ /* 0x008fe20000000018 */
[----:B-1----:R-:W-:Y:S01]  /*3f210*/  IMAD R25, R22, 0x3f8, RZ ;  /* 0x000003f816197824 */ /* 0x002fe200078e02ff */
[----:B------:R1:W-:Y:S01]  /*3f220*/  STG.E.U16 desc[UR4][R8.64], R26 ;  /* 0x0000001a08007986 */ /* 0x0003e2000c101504 */
[----:B--2---:R-:W-:-:S03]  /*3f230*/  IMAD R19, R19, 0x3fa, RZ ;  /* 0x000003fa13137824 */ /* 0x004fc600078e02ff */
[----:B------:R2:W-:Y:S01]  /*3f240*/  STG.E.U16 desc[UR4][R10.64], R4 ;  /* 0x000000040a007986 */ /* 0x0005e2000c101504 */
[----:B------:R-:W-:Y:S02]  /*3f250*/  IMAD R23, R23, 0x3fc, RZ ;  /* 0x000003fc17177824 */ /* 0x000fe400078e02ff */
[----:B------:R-:W-:Y:S01]  /*3f260*/  IMAD R234, R234, 0x1fc, RZ ;  /* 0x000001fceaea7824 */ /* 0x000fe200078e02ff */
[----:B------:R3:W-:Y:S01]  /*3f270*/  STG.E.U16 desc[UR4][R12.64], R24 ;  /* 0x000000180c007986 */ /* 0x0007e2000c101504 */
[----:B-1----:R-:W-:-:S03]  /*3f280*/  IMAD R9, R0, 0x1fb, RZ ;  /* 0x000001fb00097824 */ /* 0x002fc600078e02ff */
[----:B------:R1:W-:Y:S01]  /*3f290*/  STG.E.U16 desc[UR4][R14.64], R5 ;  /* 0x000000050e007986 */ /* 0x0003e2000c101504 */
[-C--:B------:R-:W-:Y:S02]  /*3f2a0*/  IADD3 R8, P5, R21, R2.reuse, RZ ;  /* 0x0000000215087210 */ /* 0x080fe40007fbe0ff */
[-C--:B--2---:R-:W-:Y:S01]  /*3f2b0*/  IADD3 R10, P4, R25, R2.reuse, RZ ;  /* 0x00000002190a7210 */ /* 0x084fe20007f9e0ff */
[----:B------:R-:W-:Y:S01]  /*3f2c0*/  IMAD R236, R236, 0x1fe, RZ ;  /* 0x000001feecec7824 */ /* 0x000fe200078e02ff */
[----:B------:R-:W-:Y:S02]  /*3f2d0*/  LEA.HI.X.SX32 R9, R9, R3, 0x1, P5 ;  /* 0x0000000309097211 */ /* 0x000fe400028f0eff */
[----:B---3--:R-:W-:Y:S01]  /*3f2e0*/  PRMT R13, R5, 0x7632, R13 ;  /* 0x00007632050d7816 */ /* 0x008fe2000000000d */
[----:B-1----:R-:W-:Y:S01]  /*3f2f0*/  IMAD R15, R20, 0x3fe, RZ ;  /* 0x000003fe140f7824 */ /* 0x002fe200078e02ff */
[-C--:B------:R-:W-:Y:S01]  /*3f300*/  IADD3 R4, P5, R19, R2.reuse, RZ ;  /* 0x0000000213047210 */ /* 0x080fe20007fbe0ff */
[----:B0-----:R-:W-:Y:S01]  /*3f310*/  IMAD R5, R16, 0x1fd, RZ ;  /* 0x000001fd10057824 */ /* 0x001fe200078e02ff */
[----:B------:R-:W-:-:S02]  /*3f320*/  IADD3 R12, P6, R23, R2, RZ ;  /* 0x00000002170c7210 */ /* 0x000fc40007fde0ff */
[----:B------:R-:W-:Y:S02]  /*3f330*/  LEA.HI.X.SX32 R11, R234, R3, 0x1, P4 ;  /* 0x00000003ea0b7211 */ /* 0x000fe400020f0eff */
[----:B------:R-:W-:Y:S02]  /*3f340*/  IADD3 R2, P4, R15, R2, RZ ;  /* 0x000000020f027210 */ /* 0x000fe40007f9e0ff */
[----:B------:R-:W-:Y:S01]  /*3f350*/  LEA R15, R17, -R17, 0x9 ;  /* 0x80000011110f7211 */ /* 0x000fe200078e48ff */
[----:B------:R0:W-:Y:S01]  /*3f360*/  STG.E.U16 desc[UR4][R8.64], R13 ;  /* 0x0000000d08007986 */ /* 0x0001e2000c101504 */
[-C--:B------:R-:W-:Y:S02]  /*3f370*/  LEA.HI.X.SX32 R5, R5, R3.reuse, 0x1, P5 ;  /* 0x0000000305057211 */ /* 0x080fe400028f0eff */
[----:B------:R-:W-:Y:S02]  /*3f380*/  PRMT R16, R6, 0x7632, R16 ;  /* 0x0000763206107816 */ /* 0x000fe40000000010 */
[----:B------:R-:W-:Y:S01]  /*3f390*/  PRMT R18, R7, 0x7632, R18 ;  /* 0x0000763207127816 */ /* 0x000fe20000000012 */
[----:B------:R1:W-:Y:S01]  /*3f3a0*/  STG.E.U16 desc[UR4][R10.64], R6 ;  /* 0x000000060a007986 */ /* 0x0003e2000c101504 */
[----:B0-----:R-:W-:-:S02]  /*3f3b0*/  LEA.HI.X.SX32 R13, R236, R3, 0x1, P6 ;  /* 0x00000003ec0d7211 */ /* 0x001fc400030f0eff */
[----:B------:R-:W-:Y:S01]  /*3f3c0*/  LEA.HI.X.SX32 R3, R15, R3, 0x1, P4 ;  /* 0x000000030f037211 */ /* 0x000fe200020f0eff */
[----:B------:R0:W-:Y:S04]  /*3f3d0*/  STG.E.U16 desc[UR4][R4.64], R16 ;  /* 0x0000001004007986 */ /* 0x0001e8000c101504 */
[----:B------:R2:W-:Y:S04]  /*3f3e0*/  STG.E.U16 desc[UR4][R12.64], R7 ;  /* 0x000000070c007986 */ /* 0x0005e8000c101504 */
[----:B------:R3:W-:Y:S01]  /*3f3f0*/  STG.E.U16 desc[UR4][R2.64], R18 ;  /* 0x0000001202007986 */ /* 0x0007e2000c101504 */
[----:B------:R-:W-:-:S02]  /*3f400*/  FSEL R9, R239, -INF , P0 ;  /* 0xff800000ef097808 */ /* 0x000fc40000000000 */
[----:B------:R-:W-:Y:S02]  /*3f410*/  FSEL R8, R237, -INF , P3 ;  /* 0xff800000ed087808 */ /* 0x000fe40001800000 */
[----:B------:R-:W-:Y:S02]  /*3f420*/  FSEL R0, R238, -INF , P2 ;  /* 0xff800000ee007808 */ /* 0x000fe40001000000 */
[----:B------:R-:W-:Y:S01]  /*3f430*/  FSEL R14, R240, -INF , P1 ;  /* 0xff800000f00e7808 */ /* 0x000fe20000800000 */
[----:B-1----:R-:W-:Y:S01]  /*3f440*/  FFMA R10, R9, 0.69314718246459960938, R243 ;  /* 0x3f317218090a7823 */ /* 0x002fe200000000f3 */
[----:B------:R-:W-:Y:S01]  /*3f450*/  BAR.SYNC.DEFER_BLOCKING 0x0 ;  /* 0x0000000000007b1d */ /* 0x000fe20000010000 */
[----:B------:R-:W-:Y:S01]  /*3f460*/  FFMA R11, R8, 0.69314718246459960938, R241 ;  /* 0x3f317218080b7823 */ /* 0x000fe200000000f1 */
[----:B0-----:R-:W-:Y:S01]  /*3f470*/  FFMA R4, R0, 0.69314718246459960938, R242 ;  /* 0x3f31721800047823 */ /* 0x001fe200000000f2 */
[----:B------:R-:W-:-:S05]  /*3f480*/  FFMA R5, R14, 0.69314718246459960938, R248 ;  /* 0x3f3172180e057823 */ /* 0x000fca00000000f8 */
[----:B------:R-:W0:Y:S08]  /*3f490*/  LDC R0, c[0x0][0x27c] ;  /* 0x00009f00ff007b82 */ /* 0x000e300000000800 */
[----:B--2---:R-:W1:Y:S01]  /*3f4a0*/  LDC.64 R12, c[0x0][0x230] ;  /* 0x00008c00ff0c7b82 */ /* 0x004e620000000a00 */
[C---:B------:R-:W-:Y:S01]  /*3f4b0*/  SHF.L.U32 R6, R252.reuse, 0x2, RZ ;  /* 0x00000002fc067819 */ /* 0x040fe200000006ff */
[----:B---3--:R-:W-:-:S04]  /*3f4c0*/  IMAD.HI R3, R252, 0x4, RZ ;  /* 0x00000004fc037827 */ /* 0x008fc800078e02ff */
[----:B0-----:R-:W-:-:S05]  /*3f4d0*/  IMAD R0, R250, R0, RZ ;  /* 0x00000000fa007224 */ /* 0x001fca00078e02ff */
[C---:B------:R-:W-:Y:S01]  /*3f4e0*/  SHF.L.U32 R7, R0.reuse, 0x2, RZ ;  /* 0x0000000200077819 */ /* 0x040fe200000006ff */
[----:B------:R-:W-:-:S03]  /*3f4f0*/  IMAD.HI R0, R0, 0x4, RZ ;  /* 0x0000000400007827 */ /* 0x000fc600078e02ff */
[----:B-1----:R-:W-:-:S04]  /*3f500*/  IADD3 R2, P0, P1, R6, R12, R7 ;  /* 0x0000000c06027210 */ /* 0x002fc8000791e007 */
[----:B------:R-:W-:Y:S01]  /*3f510*/  IADD3.X R3, R3, R13, R0, P0, P1 ;  /* 0x0000000d03037210 */ /* 0x000fe200007e2400 */
[----:B------:R-:W-:Y:S04]  /*3f520*/  STS.64 [R251], R10 ;  /* 0x0000000afb007388 */ /* 0x000fe80000000a00 */
[----:B------:R-:W-:Y:S01]  /*3f530*/  STS.64 [R251+0x200], R4 ;  /* 0x00020004fb007388 */ /* 0x000fe20000000a00 */
[----:B------:R-:W-:Y:S06]  /*3f540*/  BAR.SYNC.DEFER_BLOCKING 0x0 ;  /* 0x0000000000007b1d */ /* 0x000fec0000010000 */
[----:B------:R-:W0:Y:S04]  /*3f550*/  LDS R9, [R249] ;  /* 0x00000000f9097984 */ /* 0x000e280000000800 */
[----:B0-----:R-:W-:Y:S01]  /*3f560*/  STG.E desc[UR4][R2.64], R9 ;  /* 0x0000000902007986 */ /* 0x001fe2000c101904 */
[----:B------:R-:W-:Y:S05]  /*3f570*/  EXIT ;  /* 0x000000000000794d */ /* 0x000fea0003800000 */
.L_x_2:
[----:B------:R-:W-:-:S00]  /*3f580*/  BRA `(.L_x_2) ;  /* 0xfffffffc00fc7947 */ /* 0x000fc0000383ffff */
[----:B------:R-:W-:-:S00]  /*3f590*/  NOP ;  /* 0x0000000000007918 */ /* 0x000fc00000000000 */
        /* <DEDUP_REMOVED lines=14> */
.L_x_3:


//--------------------- .nv.global.init           --------------------------
	.section	.nv.global.init,"aw",@progbits
.nv.global.init:
	.type		_$_str,@object
	.size		_$_str,(.L_0 - _$_str)
_$_str:
        /*0000*/ 	.byte	0x5f, 0x5f, 0x43, 0x55, 0x44, 0x41, 0x5f, 0x46, 0x54, 0x5a, 0x00
.L_0:


//--------------------- .nv.shared.attn_fwd       --------------------------
	.section	.nv.shared.attn_fwd,"aw",@nobits
	.sectionflags	@""
	.align	16
	.zero		1024


//--------------------- .nv.shared.reserved.0     --------------------------
	.section	.nv.shared.reserved.0,"aw",@nobits
	.weak		__nv_reservedSMEM_offset_0_alias
	.size		__nv_reservedSMEM_offset_0_alias, 0, 0
	.other		__nv_reservedSMEM_offset_0_alias,@"STO_CUDA_RESERVED_SHARED STV_DEFAULT"
__nv_reservedSMEM_offset_0_alias:
	.zero		0


//--------------------- .nv.constant0.attn_fwd    --------------------------
	.section	.nv.constant0.attn_fwd,"a",@progbits
	.sectionflags	@""
	.align	4
.nv.constant0.attn_fwd:
	.zero		664


//--------------------- SYMBOLS --------------------------

	.type		.nv.reservedSmem.offset0,@object
	.size		.nv.reservedSmem.offset0,0x4
